//
// Generated by NVIDIA NVVM Compiler
//
// Compiler Build ID: CL-36424714
// Cuda compilation tools, release 13.0, V13.0.88
// Based on NVVM 20.0.0
//

.version 9.0
.target sm_100
.address_size 64

	// .globl	_Z24processMandelbrotElementPdS_S_S_S_S_S_S_S_S_S_S_S_S_S_S_S_S_S_S_S_PbS_S_S_S_S_S_S_Piiidddi
.func  (.param .align 16 .b8 func_retval0[16]) __internal_trig_reduction_slowpathd
(
	.param .b64 __internal_trig_reduction_slowpathd_param_0
)
;
.global .align 4 .b8 precalc_xorwow_matrix[102400];
.global .align 4 .b8 precalc_xorwow_offset_matrix[102400];
.global .align 4 .b8 mrg32k3aM1[2304];
.global .align 4 .b8 mrg32k3aM2[2304];
.global .align 4 .b8 mrg32k3aM1SubSeq[2016];
.global .align 4 .b8 mrg32k3aM2SubSeq[2016];
.global .align 4 .b8 mrg32k3aM1Seq[2304];
.global .align 4 .b8 mrg32k3aM2Seq[2304];
.const .align 8 .b8 __cr_lgamma_table[72];
.global .align 8 .b8 __cudart_i2opi_d[144] = {8, 93, 141, 31, 177, 95, 251, 107, 234, 146, 82, 138, 247, 57, 7, 61, 123, 241, 229, 235, 199, 186, 39, 117, 45, 234, 95, 158, 102, 63, 70, 79, 183, 9, 203, 39, 207, 126, 54, 109, 31, 109, 10, 90, 139, 17, 47, 239, 15, 152, 5, 222, 255, 151, 248, 31, 59, 40, 249, 189, 139, 95, 132, 156, 244, 57, 83, 131, 57, 214, 145, 57, 65, 126, 95, 180, 38, 112, 156, 233, 132, 68, 187, 46, 245, 53, 130, 232, 62, 167, 41, 177, 28, 235, 29, 254, 28, 146, 209, 9, 234, 46, 73, 6, 224, 210, 77, 66, 58, 110, 36, 183, 97, 197, 187, 222, 171, 99, 81, 254, 65, 144, 67, 60, 153, 149, 98, 219, 192, 221, 52, 245, 209, 87, 39, 252, 41, 21, 68, 78, 110, 131, 249, 162};
.global .align 16 .b8 __cudart_sin_cos_coeffs[128] = {70, 210, 176, 44, 241, 229, 90, 190, 146, 227, 172, 105, 227, 29, 199, 62, 161, 98, 219, 25, 160, 1, 42, 191, 24, 8, 17, 17, 17, 17, 129, 63, 84, 85, 85, 85, 85, 85, 197, 191, 0, 0, 0, 0, 0, 0, 0, 0, 0, 0, 0, 0, 0, 0, 0, 0, 100, 129, 253, 32, 131, 255, 168, 189, 40, 133, 239, 193, 167, 238, 33, 62, 217, 230, 6, 142, 79, 126, 146, 190, 233, 188, 221, 25, 160, 1, 250, 62, 71, 93, 193, 22, 108, 193, 86, 191, 81, 85, 85, 85, 85, 85, 165, 63, 0, 0, 0, 0, 0, 0, 224, 191, 0, 0, 0, 0, 0, 0, 240, 63};

.visible .entry _Z24processMandelbrotElementPdS_S_S_S_S_S_S_S_S_S_S_S_S_S_S_S_S_S_S_S_PbS_S_S_S_S_S_S_Piiidddi(
	.param .u64 .ptr .align 1 _Z24processMandelbrotElementPdS_S_S_S_S_S_S_S_S_S_S_S_S_S_S_S_S_S_S_S_PbS_S_S_S_S_S_S_Piiidddi_param_0,
	.param .u64 .ptr .align 1 _Z24processMandelbrotElementPdS_S_S_S_S_S_S_S_S_S_S_S_S_S_S_S_S_S_S_S_PbS_S_S_S_S_S_S_Piiidddi_param_1,
	.param .u64 .ptr .align 1 _Z24processMandelbrotElementPdS_S_S_S_S_S_S_S_S_S_S_S_S_S_S_S_S_S_S_S_PbS_S_S_S_S_S_S_Piiidddi_param_2,
	.param .u64 .ptr .align 1 _Z24processMandelbrotElementPdS_S_S_S_S_S_S_S_S_S_S_S_S_S_S_S_S_S_S_S_PbS_S_S_S_S_S_S_Piiidddi_param_3,
	.param .u64 .ptr .align 1 _Z24processMandelbrotElementPdS_S_S_S_S_S_S_S_S_S_S_S_S_S_S_S_S_S_S_S_PbS_S_S_S_S_S_S_Piiidddi_param_4,
	.param .u64 .ptr .align 1 _Z24processMandelbrotElementPdS_S_S_S_S_S_S_S_S_S_S_S_S_S_S_S_S_S_S_S_PbS_S_S_S_S_S_S_Piiidddi_param_5,
	.param .u64 .ptr .align 1 _Z24processMandelbrotElementPdS_S_S_S_S_S_S_S_S_S_S_S_S_S_S_S_S_S_S_S_PbS_S_S_S_S_S_S_Piiidddi_param_6,
	.param .u64 .ptr .align 1 _Z24processMandelbrotElementPdS_S_S_S_S_S_S_S_S_S_S_S_S_S_S_S_S_S_S_S_PbS_S_S_S_S_S_S_Piiidddi_param_7,
	.param .u64 .ptr .align 1 _Z24processMandelbrotElementPdS_S_S_S_S_S_S_S_S_S_S_S_S_S_S_S_S_S_S_S_PbS_S_S_S_S_S_S_Piiidddi_param_8,
	.param .u64 .ptr .align 1 _Z24processMandelbrotElementPdS_S_S_S_S_S_S_S_S_S_S_S_S_S_S_S_S_S_S_S_PbS_S_S_S_S_S_S_Piiidddi_param_9,
	.param .u64 .ptr .align 1 _Z24processMandelbrotElementPdS_S_S_S_S_S_S_S_S_S_S_S_S_S_S_S_S_S_S_S_PbS_S_S_S_S_S_S_Piiidddi_param_10,
	.param .u64 .ptr .align 1 _Z24processMandelbrotElementPdS_S_S_S_S_S_S_S_S_S_S_S_S_S_S_S_S_S_S_S_PbS_S_S_S_S_S_S_Piiidddi_param_11,
	.param .u64 .ptr .align 1 _Z24processMandelbrotElementPdS_S_S_S_S_S_S_S_S_S_S_S_S_S_S_S_S_S_S_S_PbS_S_S_S_S_S_S_Piiidddi_param_12,
	.param .u64 .ptr .align 1 _Z24processMandelbrotElementPdS_S_S_S_S_S_S_S_S_S_S_S_S_S_S_S_S_S_S_S_PbS_S_S_S_S_S_S_Piiidddi_param_13,
	.param .u64 .ptr .align 1 _Z24processMandelbrotElementPdS_S_S_S_S_S_S_S_S_S_S_S_S_S_S_S_S_S_S_S_PbS_S_S_S_S_S_S_Piiidddi_param_14,
	.param .u64 .ptr .align 1 _Z24processMandelbrotElementPdS_S_S_S_S_S_S_S_S_S_S_S_S_S_S_S_S_S_S_S_PbS_S_S_S_S_S_S_Piiidddi_param_15,
	.param .u64 .ptr .align 1 _Z24processMandelbrotElementPdS_S_S_S_S_S_S_S_S_S_S_S_S_S_S_S_S_S_S_S_PbS_S_S_S_S_S_S_Piiidddi_param_16,
	.param .u64 .ptr .align 1 _Z24processMandelbrotElementPdS_S_S_S_S_S_S_S_S_S_S_S_S_S_S_S_S_S_S_S_PbS_S_S_S_S_S_S_Piiidddi_param_17,
	.param .u64 .ptr .align 1 _Z24processMandelbrotElementPdS_S_S_S_S_S_S_S_S_S_S_S_S_S_S_S_S_S_S_S_PbS_S_S_S_S_S_S_Piiidddi_param_18,
	.param .u64 .ptr .align 1 _Z24processMandelbrotElementPdS_S_S_S_S_S_S_S_S_S_S_S_S_S_S_S_S_S_S_S_PbS_S_S_S_S_S_S_Piiidddi_param_19,
	.param .u64 .ptr .align 1 _Z24processMandelbrotElementPdS_S_S_S_S_S_S_S_S_S_S_S_S_S_S_S_S_S_S_S_PbS_S_S_S_S_S_S_Piiidddi_param_20,
	.param .u64 .ptr .align 1 _Z24processMandelbrotElementPdS_S_S_S_S_S_S_S_S_S_S_S_S_S_S_S_S_S_S_S_PbS_S_S_S_S_S_S_Piiidddi_param_21,
	.param .u64 .ptr .align 1 _Z24processMandelbrotElementPdS_S_S_S_S_S_S_S_S_S_S_S_S_S_S_S_S_S_S_S_PbS_S_S_S_S_S_S_Piiidddi_param_22,
	.param .u64 .ptr .align 1 _Z24processMandelbrotElementPdS_S_S_S_S_S_S_S_S_S_S_S_S_S_S_S_S_S_S_S_PbS_S_S_S_S_S_S_Piiidddi_param_23,
	.param .u64 .ptr .align 1 _Z24processMandelbrotElementPdS_S_S_S_S_S_S_S_S_S_S_S_S_S_S_S_S_S_S_S_PbS_S_S_S_S_S_S_Piiidddi_param_24,
	.param .u64 .ptr .align 1 _Z24processMandelbrotElementPdS_S_S_S_S_S_S_S_S_S_S_S_S_S_S_S_S_S_S_S_PbS_S_S_S_S_S_S_Piiidddi_param_25,
	.param .u64 .ptr .align 1 _Z24processMandelbrotElementPdS_S_S_S_S_S_S_S_S_S_S_S_S_S_S_S_S_S_S_S_PbS_S_S_S_S_S_S_Piiidddi_param_26,
	.param .u64 .ptr .align 1 _Z24processMandelbrotElementPdS_S_S_S_S_S_S_S_S_S_S_S_S_S_S_S_S_S_S_S_PbS_S_S_S_S_S_S_Piiidddi_param_27,
	.param .u64 .ptr .align 1 _Z24processMandelbrotElementPdS_S_S_S_S_S_S_S_S_S_S_S_S_S_S_S_S_S_S_S_PbS_S_S_S_S_S_S_Piiidddi_param_28,
	.param .u64 .ptr .align 1 _Z24processMandelbrotElementPdS_S_S_S_S_S_S_S_S_S_S_S_S_S_S_S_S_S_S_S_PbS_S_S_S_S_S_S_Piiidddi_param_29,
	.param .u32 _Z24processMandelbrotElementPdS_S_S_S_S_S_S_S_S_S_S_S_S_S_S_S_S_S_S_S_PbS_S_S_S_S_S_S_Piiidddi_param_30,
	.param .u32 _Z24processMandelbrotElementPdS_S_S_S_S_S_S_S_S_S_S_S_S_S_S_S_S_S_S_S_PbS_S_S_S_S_S_S_Piiidddi_param_31,
	.param .f64 _Z24processMandelbrotElementPdS_S_S_S_S_S_S_S_S_S_S_S_S_S_S_S_S_S_S_S_PbS_S_S_S_S_S_S_Piiidddi_param_32,
	.param .f64 _Z24processMandelbrotElementPdS_S_S_S_S_S_S_S_S_S_S_S_S_S_S_S_S_S_S_S_PbS_S_S_S_S_S_S_Piiidddi_param_33,
	.param .f64 _Z24processMandelbrotElementPdS_S_S_S_S_S_S_S_S_S_S_S_S_S_S_S_S_S_S_S_PbS_S_S_S_S_S_S_Piiidddi_param_34,
	.param .u32 _Z24processMandelbrotElementPdS_S_S_S_S_S_S_S_S_S_S_S_S_S_S_S_S_S_S_S_PbS_S_S_S_S_S_S_Piiidddi_param_35
)
{
	.local .align 8 .b8 	__local_depot0[48];
	.reg .b64 	%SP;
	.reg .b64 	%SPL;
	.reg .pred 	%p<271>;
	.reg .b16 	%rs<2>;
	.reg .b32 	%r<1750>;
	.reg .b32 	%f<298>;
	.reg .b64 	%rd<268>;
	.reg .b64 	%fd<1392>;

	mov.u64 	%SPL, __local_depot0;
	ld.param.u64 	%rd35, [_Z24processMandelbrotElementPdS_S_S_S_S_S_S_S_S_S_S_S_S_S_S_S_S_S_S_S_PbS_S_S_S_S_S_S_Piiidddi_param_0];
	ld.param.u64 	%rd36, [_Z24processMandelbrotElementPdS_S_S_S_S_S_S_S_S_S_S_S_S_S_S_S_S_S_S_S_PbS_S_S_S_S_S_S_Piiidddi_param_1];
	ld.param.u64 	%rd38, [_Z24processMandelbrotElementPdS_S_S_S_S_S_S_S_S_S_S_S_S_S_S_S_S_S_S_S_PbS_S_S_S_S_S_S_Piiidddi_param_3];
	ld.param.u64 	%rd39, [_Z24processMandelbrotElementPdS_S_S_S_S_S_S_S_S_S_S_S_S_S_S_S_S_S_S_S_PbS_S_S_S_S_S_S_Piiidddi_param_4];
	ld.param.u64 	%rd40, [_Z24processMandelbrotElementPdS_S_S_S_S_S_S_S_S_S_S_S_S_S_S_S_S_S_S_S_PbS_S_S_S_S_S_S_Piiidddi_param_5];
	ld.param.u64 	%rd42, [_Z24processMandelbrotElementPdS_S_S_S_S_S_S_S_S_S_S_S_S_S_S_S_S_S_S_S_PbS_S_S_S_S_S_S_Piiidddi_param_7];
	ld.param.u64 	%rd43, [_Z24processMandelbrotElementPdS_S_S_S_S_S_S_S_S_S_S_S_S_S_S_S_S_S_S_S_PbS_S_S_S_S_S_S_Piiidddi_param_8];
	ld.param.u64 	%rd63, [_Z24processMandelbrotElementPdS_S_S_S_S_S_S_S_S_S_S_S_S_S_S_S_S_S_S_S_PbS_S_S_S_S_S_S_Piiidddi_param_9];
	ld.param.u64 	%rd44, [_Z24processMandelbrotElementPdS_S_S_S_S_S_S_S_S_S_S_S_S_S_S_S_S_S_S_S_PbS_S_S_S_S_S_S_Piiidddi_param_10];
	ld.param.u64 	%rd45, [_Z24processMandelbrotElementPdS_S_S_S_S_S_S_S_S_S_S_S_S_S_S_S_S_S_S_S_PbS_S_S_S_S_S_S_Piiidddi_param_11];
	ld.param.u64 	%rd64, [_Z24processMandelbrotElementPdS_S_S_S_S_S_S_S_S_S_S_S_S_S_S_S_S_S_S_S_PbS_S_S_S_S_S_S_Piiidddi_param_12];
	ld.param.u64 	%rd48, [_Z24processMandelbrotElementPdS_S_S_S_S_S_S_S_S_S_S_S_S_S_S_S_S_S_S_S_PbS_S_S_S_S_S_S_Piiidddi_param_15];
	ld.param.u64 	%rd49, [_Z24processMandelbrotElementPdS_S_S_S_S_S_S_S_S_S_S_S_S_S_S_S_S_S_S_S_PbS_S_S_S_S_S_S_Piiidddi_param_16];
	ld.param.u64 	%rd50, [_Z24processMandelbrotElementPdS_S_S_S_S_S_S_S_S_S_S_S_S_S_S_S_S_S_S_S_PbS_S_S_S_S_S_S_Piiidddi_param_17];
	ld.param.u64 	%rd51, [_Z24processMandelbrotElementPdS_S_S_S_S_S_S_S_S_S_S_S_S_S_S_S_S_S_S_S_PbS_S_S_S_S_S_S_Piiidddi_param_18];
	ld.param.u64 	%rd52, [_Z24processMandelbrotElementPdS_S_S_S_S_S_S_S_S_S_S_S_S_S_S_S_S_S_S_S_PbS_S_S_S_S_S_S_Piiidddi_param_19];
	ld.param.u64 	%rd53, [_Z24processMandelbrotElementPdS_S_S_S_S_S_S_S_S_S_S_S_S_S_S_S_S_S_S_S_PbS_S_S_S_S_S_S_Piiidddi_param_20];
	ld.param.u64 	%rd54, [_Z24processMandelbrotElementPdS_S_S_S_S_S_S_S_S_S_S_S_S_S_S_S_S_S_S_S_PbS_S_S_S_S_S_S_Piiidddi_param_21];
	ld.param.u64 	%rd55, [_Z24processMandelbrotElementPdS_S_S_S_S_S_S_S_S_S_S_S_S_S_S_S_S_S_S_S_PbS_S_S_S_S_S_S_Piiidddi_param_22];
	ld.param.u64 	%rd56, [_Z24processMandelbrotElementPdS_S_S_S_S_S_S_S_S_S_S_S_S_S_S_S_S_S_S_S_PbS_S_S_S_S_S_S_Piiidddi_param_23];
	ld.param.u64 	%rd57, [_Z24processMandelbrotElementPdS_S_S_S_S_S_S_S_S_S_S_S_S_S_S_S_S_S_S_S_PbS_S_S_S_S_S_S_Piiidddi_param_24];
	ld.param.u64 	%rd58, [_Z24processMandelbrotElementPdS_S_S_S_S_S_S_S_S_S_S_S_S_S_S_S_S_S_S_S_PbS_S_S_S_S_S_S_Piiidddi_param_25];
	ld.param.u64 	%rd59, [_Z24processMandelbrotElementPdS_S_S_S_S_S_S_S_S_S_S_S_S_S_S_S_S_S_S_S_PbS_S_S_S_S_S_S_Piiidddi_param_26];
	ld.param.u64 	%rd60, [_Z24processMandelbrotElementPdS_S_S_S_S_S_S_S_S_S_S_S_S_S_S_S_S_S_S_S_PbS_S_S_S_S_S_S_Piiidddi_param_27];
	ld.param.u64 	%rd61, [_Z24processMandelbrotElementPdS_S_S_S_S_S_S_S_S_S_S_S_S_S_S_S_S_S_S_S_PbS_S_S_S_S_S_S_Piiidddi_param_28];
	ld.param.u64 	%rd62, [_Z24processMandelbrotElementPdS_S_S_S_S_S_S_S_S_S_S_S_S_S_S_S_S_S_S_S_PbS_S_S_S_S_S_S_Piiidddi_param_29];
	ld.param.u32 	%r682, [_Z24processMandelbrotElementPdS_S_S_S_S_S_S_S_S_S_S_S_S_S_S_S_S_S_S_S_PbS_S_S_S_S_S_S_Piiidddi_param_30];
	ld.param.u32 	%r683, [_Z24processMandelbrotElementPdS_S_S_S_S_S_S_S_S_S_S_S_S_S_S_S_S_S_S_S_PbS_S_S_S_S_S_S_Piiidddi_param_31];
	ld.param.f64 	%fd238, [_Z24processMandelbrotElementPdS_S_S_S_S_S_S_S_S_S_S_S_S_S_S_S_S_S_S_S_PbS_S_S_S_S_S_S_Piiidddi_param_32];
	ld.param.f64 	%fd239, [_Z24processMandelbrotElementPdS_S_S_S_S_S_S_S_S_S_S_S_S_S_S_S_S_S_S_S_PbS_S_S_S_S_S_S_Piiidddi_param_33];
	ld.param.u32 	%r684, [_Z24processMandelbrotElementPdS_S_S_S_S_S_S_S_S_S_S_S_S_S_S_S_S_S_S_S_PbS_S_S_S_S_S_S_Piiidddi_param_35];
	cvta.to.global.u64 	%rd1, %rd64;
	cvta.to.global.u64 	%rd2, %rd63;
	add.u64 	%rd3, %SPL, 0;
	mov.u32 	%r685, %ctaid.x;
	mov.u32 	%r686, %ctaid.y;
	mov.u32 	%r687, %nctaid.x;
	mad.lo.s32 	%r688, %r686, %r687, %r685;
	mov.u32 	%r689, %tid.x;
	mov.u32 	%r690, %ntid.x;
	mov.u32 	%r691, %tid.y;
	mov.u32 	%r692, %ntid.y;
	mad.lo.s32 	%r693, %r688, %r692, %r691;
	mad.lo.s32 	%r1, %r693, %r690, %r689;
	setp.ge.s32 	%p3, %r1, %r684;
	@%p3 bra 	$L__BB0_288;
	cvta.to.global.u64 	%rd66, %rd38;
	cvta.to.global.u64 	%rd67, %rd39;
	cvta.to.global.u64 	%rd68, %rd40;
	cvta.to.global.u64 	%rd69, %rd35;
	cvta.to.global.u64 	%rd70, %rd36;
	cvt.s64.s32 	%rd4, %r1;
	mul.wide.s32 	%rd71, %r1, 8;
	add.s64 	%rd5, %rd66, %rd71;
	ld.global.f64 	%fd241, [%rd5];
	add.s64 	%rd6, %rd67, %rd71;
	ld.global.f64 	%fd242, [%rd6];
	mul.f64 	%fd243, %fd242, %fd242;
	fma.rn.f64 	%fd244, %fd241, %fd241, %fd243;
	add.s64 	%rd7, %rd68, %rd71;
	ld.global.f64 	%fd245, [%rd7];
	fma.rn.f64 	%fd246, %fd245, %fd245, %fd244;
	sqrt.rn.f64 	%fd1, %fd246;
	add.s64 	%rd72, %rd69, %rd71;
	ld.global.f64 	%fd247, [%rd72];
	add.s64 	%rd73, %rd70, %rd71;
	ld.global.f64 	%fd248, [%rd73];
	mul.f64 	%fd249, %fd248, %fd248;
	fma.rn.f64 	%fd2, %fd247, %fd247, %fd249;
	div.rn.f64 	%fd3, %fd248, %fd247;
	abs.f64 	%fd4, %fd3;
	setp.leu.f64 	%p4, %fd4, 0d3FF0000000000000;
	mov.f64 	%fd1334, %fd4;
	@%p4 bra 	$L__BB0_3;
	rcp.approx.ftz.f64 	%fd250, %fd4;
	neg.f64 	%fd251, %fd4;
	fma.rn.f64 	%fd252, %fd251, %fd250, 0d3FF0000000000000;
	fma.rn.f64 	%fd253, %fd252, %fd252, %fd252;
	fma.rn.f64 	%fd254, %fd253, %fd250, %fd250;
	setp.eq.f64 	%p5, %fd4, 0d7FF0000000000000;
	selp.f64 	%fd1334, 0d0000000000000000, %fd254, %p5;
$L__BB0_3:
	ld.param.f64 	%fd1333, [_Z24processMandelbrotElementPdS_S_S_S_S_S_S_S_S_S_S_S_S_S_S_S_S_S_S_S_PbS_S_S_S_S_S_S_Piiidddi_param_34];
	ld.param.u64 	%rd259, [_Z24processMandelbrotElementPdS_S_S_S_S_S_S_S_S_S_S_S_S_S_S_S_S_S_S_S_PbS_S_S_S_S_S_S_Piiidddi_param_13];
	ld.param.u64 	%rd258, [_Z24processMandelbrotElementPdS_S_S_S_S_S_S_S_S_S_S_S_S_S_S_S_S_S_S_S_PbS_S_S_S_S_S_S_Piiidddi_param_6];
	ld.param.u64 	%rd257, [_Z24processMandelbrotElementPdS_S_S_S_S_S_S_S_S_S_S_S_S_S_S_S_S_S_S_S_PbS_S_S_S_S_S_S_Piiidddi_param_2];
	setp.gt.f64 	%p6, %fd4, 0d3FF0000000000000;
	mul.f64 	%fd255, %fd1334, %fd1334;
	fma.rn.f64 	%fd256, %fd255, 0dBEF53E1D2A25FF7E, 0d3F2D3B63DBB65B49;
	fma.rn.f64 	%fd257, %fd256, %fd255, 0dBF5312788DDE082E;
	fma.rn.f64 	%fd258, %fd257, %fd255, 0d3F6F9690C8249315;
	fma.rn.f64 	%fd259, %fd258, %fd255, 0dBF82CF5AABC7CF0D;
	fma.rn.f64 	%fd260, %fd259, %fd255, 0d3F9162B0B2A3BFDE;
	fma.rn.f64 	%fd261, %fd260, %fd255, 0dBF9A7256FEB6FC6B;
	fma.rn.f64 	%fd262, %fd261, %fd255, 0d3FA171560CE4A489;
	fma.rn.f64 	%fd263, %fd262, %fd255, 0dBFA4F44D841450E4;
	fma.rn.f64 	%fd264, %fd263, %fd255, 0d3FA7EE3D3F36BB95;
	fma.rn.f64 	%fd265, %fd264, %fd255, 0dBFAAD32AE04A9FD1;
	fma.rn.f64 	%fd266, %fd265, %fd255, 0d3FAE17813D66954F;
	fma.rn.f64 	%fd267, %fd266, %fd255, 0dBFB11089CA9A5BCD;
	fma.rn.f64 	%fd268, %fd267, %fd255, 0d3FB3B12B2DB51738;
	fma.rn.f64 	%fd269, %fd268, %fd255, 0dBFB745D022F8DC5C;
	fma.rn.f64 	%fd270, %fd269, %fd255, 0d3FBC71C709DFE927;
	fma.rn.f64 	%fd271, %fd270, %fd255, 0dBFC2492491FA1744;
	fma.rn.f64 	%fd272, %fd271, %fd255, 0d3FC99999999840D2;
	fma.rn.f64 	%fd273, %fd272, %fd255, 0dBFD555555555544C;
	mul.f64 	%fd274, %fd255, %fd273;
	fma.rn.f64 	%fd275, %fd274, %fd1334, %fd1334;
	mov.f64 	%fd276, 0d3FF921FB54442D18;
	sub.f64 	%fd277, %fd276, %fd275;
	selp.f64 	%fd278, %fd277, %fd275, %p6;
	copysign.f64 	%fd279, %fd3, %fd278;
	cvta.to.global.u64 	%rd75, %rd257;
	shl.b64 	%rd76, %rd4, 3;
	add.s64 	%rd77, %rd75, %rd76;
	ld.global.f64 	%fd280, [%rd77];
	div.rn.f64 	%fd281, %fd280, %fd239;
	cvt.rmi.f64.f64 	%fd282, %fd281;
	cvt.rzi.s32.f64 	%r694, %fd282;
	sqrt.rn.f64 	%fd283, %fd2;
	div.rn.f64 	%fd284, %fd283, %fd238;
	cvt.rmi.f64.f64 	%fd285, %fd284;
	cvt.rzi.s32.f64 	%r695, %fd285;
	cvta.to.global.u64 	%rd78, %rd48;
	mul.wide.s32 	%rd79, %r695, 8;
	add.s64 	%rd80, %rd78, %rd79;
	ld.global.f64 	%fd286, [%rd80];
	div.rn.f64 	%fd287, %fd279, %fd286;
	cvt.rmi.f64.f64 	%fd288, %fd287;
	cvt.rzi.s32.f64 	%r696, %fd288;
	cvta.to.global.u64 	%rd81, %rd62;
	mul.wide.s32 	%rd82, %r695, 4;
	add.s64 	%rd83, %rd81, %rd82;
	ld.global.u32 	%r697, [%rd83];
	mad.lo.s32 	%r698, %r694, %r683, %r697;
	add.s32 	%r2, %r698, %r696;
	cvta.to.global.u64 	%rd84, %rd259;
	mul.wide.s32 	%rd85, %r2, 8;
	add.s64 	%rd86, %rd84, %rd85;
	ld.global.f64 	%fd289, [%rd86];
	mul.f64 	%fd290, %fd1333, %fd1;
	mul.f64 	%fd291, %fd290, %fd289;
	cvta.to.global.u64 	%rd87, %rd258;
	add.s64 	%rd88, %rd87, %rd76;
	ld.global.f64 	%fd292, [%rd88];
	mul.f64 	%fd293, %fd291, %fd292;
	cvta.to.global.u64 	%rd89, %rd42;
	add.s64 	%rd90, %rd89, %rd76;
	ld.global.f64 	%fd294, [%rd90];
	mul.f64 	%fd295, %fd291, %fd294;
	cvta.to.global.u64 	%rd91, %rd43;
	add.s64 	%rd92, %rd91, %rd76;
	ld.global.f64 	%fd296, [%rd92];
	add.f64 	%fd297, %fd293, %fd295;
	fma.rn.f64 	%fd7, %fd291, %fd296, %fd297;
	div.rn.f64 	%fd8, %fd293, %fd7;
	div.rn.f64 	%fd9, %fd295, %fd7;
	// begin inline asm
	mov.u64 	%rd74, %clock64;
	// end inline asm
	cvt.u32.u64 	%r699, %rd74;
	xor.b32  	%r700, %r699, -1429050551;
	mul.lo.s32 	%r701, %r700, 1099087573;
	{ .reg .b32 tmp; mov.b64 {tmp, %r702}, %rd74; }
	xor.b32  	%r703, %r702, -136515619;
	mul.lo.s32 	%r704, %r703, -1703105765;
	add.s32 	%r705, %r701, %r704;
	add.s32 	%r3, %r705, 6615241;
	add.s32 	%r1438, %r701, 123456789;
	st.local.v2.u32 	[%rd3], {%r3, %r1438};
	xor.b32  	%r1437, %r701, 362436069;
	add.s32 	%r1436, %r704, 521288629;
	st.local.v2.u32 	[%rd3+8], {%r1437, %r1436};
	xor.b32  	%r1435, %r704, 88675123;
	add.s32 	%r1434, %r701, 5783321;
	st.local.v2.u32 	[%rd3+16], {%r1435, %r1434};
	setp.eq.s32 	%p7, %r1, 0;
	@%p7 bra 	$L__BB0_118;
	mov.b32 	%r1421, 0;
	mov.u64 	%rd261, %rd4;
$L__BB0_5:
	mov.u64 	%rd8, %rd261;
	and.b64  	%rd9, %rd8, 3;
	setp.eq.s64 	%p8, %rd9, 0;
	@%p8 bra 	$L__BB0_117;
	mul.wide.u32 	%rd93, %r1421, 3200;
	mov.u64 	%rd94, precalc_xorwow_offset_matrix;
	add.s64 	%rd10, %rd94, %rd93;
	mov.b32 	%r1434, 0;
	mov.u32 	%r1435, %r1434;
	mov.u32 	%r1436, %r1434;
	mov.u32 	%r1437, %r1434;
	mov.u32 	%r1438, %r1434;
	mov.u32 	%r1427, %r1434;
$L__BB0_7:
	mul.wide.u32 	%rd95, %r1427, 4;
	add.s64 	%rd96, %rd3, %rd95;
	ld.local.u32 	%r21, [%rd96+4];
	shl.b32 	%r22, %r1427, 5;
	mov.b32 	%r1433, 0;
$L__BB0_8:
	.pragma "nounroll";
	shr.u32 	%r709, %r21, %r1433;
	and.b32  	%r710, %r709, 1;
	setp.eq.b32 	%p9, %r710, 1;
	not.pred 	%p10, %p9;
	add.s32 	%r711, %r22, %r1433;
	mul.lo.s32 	%r712, %r711, 5;
	mul.wide.u32 	%rd97, %r712, 4;
	add.s64 	%rd11, %rd10, %rd97;
	@%p10 bra 	$L__BB0_10;
	ld.global.u32 	%r713, [%rd11];
	xor.b32  	%r1438, %r1438, %r713;
	ld.global.u32 	%r714, [%rd11+4];
	xor.b32  	%r1437, %r1437, %r714;
	ld.global.u32 	%r715, [%rd11+8];
	xor.b32  	%r1436, %r1436, %r715;
	ld.global.u32 	%r716, [%rd11+12];
	xor.b32  	%r1435, %r1435, %r716;
	ld.global.u32 	%r717, [%rd11+16];
	xor.b32  	%r1434, %r1434, %r717;
$L__BB0_10:
	and.b32  	%r719, %r709, 2;
	setp.eq.s32 	%p11, %r719, 0;
	@%p11 bra 	$L__BB0_12;
	ld.global.u32 	%r720, [%rd11+20];
	xor.b32  	%r1438, %r1438, %r720;
	ld.global.u32 	%r721, [%rd11+24];
	xor.b32  	%r1437, %r1437, %r721;
	ld.global.u32 	%r722, [%rd11+28];
	xor.b32  	%r1436, %r1436, %r722;
	ld.global.u32 	%r723, [%rd11+32];
	xor.b32  	%r1435, %r1435, %r723;
	ld.global.u32 	%r724, [%rd11+36];
	xor.b32  	%r1434, %r1434, %r724;
$L__BB0_12:
	and.b32  	%r726, %r709, 4;
	setp.eq.s32 	%p12, %r726, 0;
	@%p12 bra 	$L__BB0_14;
	ld.global.u32 	%r727, [%rd11+40];
	xor.b32  	%r1438, %r1438, %r727;
	ld.global.u32 	%r728, [%rd11+44];
	xor.b32  	%r1437, %r1437, %r728;
	ld.global.u32 	%r729, [%rd11+48];
	xor.b32  	%r1436, %r1436, %r729;
	ld.global.u32 	%r730, [%rd11+52];
	xor.b32  	%r1435, %r1435, %r730;
	ld.global.u32 	%r731, [%rd11+56];
	xor.b32  	%r1434, %r1434, %r731;
$L__BB0_14:
	and.b32  	%r733, %r709, 8;
	setp.eq.s32 	%p13, %r733, 0;
	@%p13 bra 	$L__BB0_16;
	ld.global.u32 	%r734, [%rd11+60];
	xor.b32  	%r1438, %r1438, %r734;
	ld.global.u32 	%r735, [%rd11+64];
	xor.b32  	%r1437, %r1437, %r735;
	ld.global.u32 	%r736, [%rd11+68];
	xor.b32  	%r1436, %r1436, %r736;
	ld.global.u32 	%r737, [%rd11+72];
	xor.b32  	%r1435, %r1435, %r737;
	ld.global.u32 	%r738, [%rd11+76];
	xor.b32  	%r1434, %r1434, %r738;
$L__BB0_16:
	and.b32  	%r740, %r709, 16;
	setp.eq.s32 	%p14, %r740, 0;
	@%p14 bra 	$L__BB0_18;
	ld.global.u32 	%r741, [%rd11+80];
	xor.b32  	%r1438, %r1438, %r741;
	ld.global.u32 	%r742, [%rd11+84];
	xor.b32  	%r1437, %r1437, %r742;
	ld.global.u32 	%r743, [%rd11+88];
	xor.b32  	%r1436, %r1436, %r743;
	ld.global.u32 	%r744, [%rd11+92];
	xor.b32  	%r1435, %r1435, %r744;
	ld.global.u32 	%r745, [%rd11+96];
	xor.b32  	%r1434, %r1434, %r745;
$L__BB0_18:
	and.b32  	%r747, %r709, 32;
	setp.eq.s32 	%p15, %r747, 0;
	@%p15 bra 	$L__BB0_20;
	ld.global.u32 	%r748, [%rd11+100];
	xor.b32  	%r1438, %r1438, %r748;
	ld.global.u32 	%r749, [%rd11+104];
	xor.b32  	%r1437, %r1437, %r749;
	ld.global.u32 	%r750, [%rd11+108];
	xor.b32  	%r1436, %r1436, %r750;
	ld.global.u32 	%r751, [%rd11+112];
	xor.b32  	%r1435, %r1435, %r751;
	ld.global.u32 	%r752, [%rd11+116];
	xor.b32  	%r1434, %r1434, %r752;
$L__BB0_20:
	and.b32  	%r754, %r709, 64;
	setp.eq.s32 	%p16, %r754, 0;
	@%p16 bra 	$L__BB0_22;
	ld.global.u32 	%r755, [%rd11+120];
	xor.b32  	%r1438, %r1438, %r755;
	ld.global.u32 	%r756, [%rd11+124];
	xor.b32  	%r1437, %r1437, %r756;
	ld.global.u32 	%r757, [%rd11+128];
	xor.b32  	%r1436, %r1436, %r757;
	ld.global.u32 	%r758, [%rd11+132];
	xor.b32  	%r1435, %r1435, %r758;
	ld.global.u32 	%r759, [%rd11+136];
	xor.b32  	%r1434, %r1434, %r759;
$L__BB0_22:
	and.b32  	%r761, %r709, 128;
	setp.eq.s32 	%p17, %r761, 0;
	@%p17 bra 	$L__BB0_24;
	ld.global.u32 	%r762, [%rd11+140];
	xor.b32  	%r1438, %r1438, %r762;
	ld.global.u32 	%r763, [%rd11+144];
	xor.b32  	%r1437, %r1437, %r763;
	ld.global.u32 	%r764, [%rd11+148];
	xor.b32  	%r1436, %r1436, %r764;
	ld.global.u32 	%r765, [%rd11+152];
	xor.b32  	%r1435, %r1435, %r765;
	ld.global.u32 	%r766, [%rd11+156];
	xor.b32  	%r1434, %r1434, %r766;
$L__BB0_24:
	and.b32  	%r768, %r709, 256;
	setp.eq.s32 	%p18, %r768, 0;
	@%p18 bra 	$L__BB0_26;
	ld.global.u32 	%r769, [%rd11+160];
	xor.b32  	%r1438, %r1438, %r769;
	ld.global.u32 	%r770, [%rd11+164];
	xor.b32  	%r1437, %r1437, %r770;
	ld.global.u32 	%r771, [%rd11+168];
	xor.b32  	%r1436, %r1436, %r771;
	ld.global.u32 	%r772, [%rd11+172];
	xor.b32  	%r1435, %r1435, %r772;
	ld.global.u32 	%r773, [%rd11+176];
	xor.b32  	%r1434, %r1434, %r773;
$L__BB0_26:
	and.b32  	%r775, %r709, 512;
	setp.eq.s32 	%p19, %r775, 0;
	@%p19 bra 	$L__BB0_28;
	ld.global.u32 	%r776, [%rd11+180];
	xor.b32  	%r1438, %r1438, %r776;
	ld.global.u32 	%r777, [%rd11+184];
	xor.b32  	%r1437, %r1437, %r777;
	ld.global.u32 	%r778, [%rd11+188];
	xor.b32  	%r1436, %r1436, %r778;
	ld.global.u32 	%r779, [%rd11+192];
	xor.b32  	%r1435, %r1435, %r779;
	ld.global.u32 	%r780, [%rd11+196];
	xor.b32  	%r1434, %r1434, %r780;
$L__BB0_28:
	and.b32  	%r782, %r709, 1024;
	setp.eq.s32 	%p20, %r782, 0;
	@%p20 bra 	$L__BB0_30;
	ld.global.u32 	%r783, [%rd11+200];
	xor.b32  	%r1438, %r1438, %r783;
	ld.global.u32 	%r784, [%rd11+204];
	xor.b32  	%r1437, %r1437, %r784;
	ld.global.u32 	%r785, [%rd11+208];
	xor.b32  	%r1436, %r1436, %r785;
	ld.global.u32 	%r786, [%rd11+212];
	xor.b32  	%r1435, %r1435, %r786;
	ld.global.u32 	%r787, [%rd11+216];
	xor.b32  	%r1434, %r1434, %r787;
$L__BB0_30:
	and.b32  	%r789, %r709, 2048;
	setp.eq.s32 	%p21, %r789, 0;
	@%p21 bra 	$L__BB0_32;
	ld.global.u32 	%r790, [%rd11+220];
	xor.b32  	%r1438, %r1438, %r790;
	ld.global.u32 	%r791, [%rd11+224];
	xor.b32  	%r1437, %r1437, %r791;
	ld.global.u32 	%r792, [%rd11+228];
	xor.b32  	%r1436, %r1436, %r792;
	ld.global.u32 	%r793, [%rd11+232];
	xor.b32  	%r1435, %r1435, %r793;
	ld.global.u32 	%r794, [%rd11+236];
	xor.b32  	%r1434, %r1434, %r794;
$L__BB0_32:
	and.b32  	%r796, %r709, 4096;
	setp.eq.s32 	%p22, %r796, 0;
	@%p22 bra 	$L__BB0_34;
	ld.global.u32 	%r797, [%rd11+240];
	xor.b32  	%r1438, %r1438, %r797;
	ld.global.u32 	%r798, [%rd11+244];
	xor.b32  	%r1437, %r1437, %r798;
	ld.global.u32 	%r799, [%rd11+248];
	xor.b32  	%r1436, %r1436, %r799;
	ld.global.u32 	%r800, [%rd11+252];
	xor.b32  	%r1435, %r1435, %r800;
	ld.global.u32 	%r801, [%rd11+256];
	xor.b32  	%r1434, %r1434, %r801;
$L__BB0_34:
	and.b32  	%r803, %r709, 8192;
	setp.eq.s32 	%p23, %r803, 0;
	@%p23 bra 	$L__BB0_36;
	ld.global.u32 	%r804, [%rd11+260];
	xor.b32  	%r1438, %r1438, %r804;
	ld.global.u32 	%r805, [%rd11+264];
	xor.b32  	%r1437, %r1437, %r805;
	ld.global.u32 	%r806, [%rd11+268];
	xor.b32  	%r1436, %r1436, %r806;
	ld.global.u32 	%r807, [%rd11+272];
	xor.b32  	%r1435, %r1435, %r807;
	ld.global.u32 	%r808, [%rd11+276];
	xor.b32  	%r1434, %r1434, %r808;
$L__BB0_36:
	and.b32  	%r810, %r709, 16384;
	setp.eq.s32 	%p24, %r810, 0;
	@%p24 bra 	$L__BB0_38;
	ld.global.u32 	%r811, [%rd11+280];
	xor.b32  	%r1438, %r1438, %r811;
	ld.global.u32 	%r812, [%rd11+284];
	xor.b32  	%r1437, %r1437, %r812;
	ld.global.u32 	%r813, [%rd11+288];
	xor.b32  	%r1436, %r1436, %r813;
	ld.global.u32 	%r814, [%rd11+292];
	xor.b32  	%r1435, %r1435, %r814;
	ld.global.u32 	%r815, [%rd11+296];
	xor.b32  	%r1434, %r1434, %r815;
$L__BB0_38:
	and.b32  	%r817, %r709, 32768;
	setp.eq.s32 	%p25, %r817, 0;
	@%p25 bra 	$L__BB0_40;
	ld.global.u32 	%r818, [%rd11+300];
	xor.b32  	%r1438, %r1438, %r818;
	ld.global.u32 	%r819, [%rd11+304];
	xor.b32  	%r1437, %r1437, %r819;
	ld.global.u32 	%r820, [%rd11+308];
	xor.b32  	%r1436, %r1436, %r820;
	ld.global.u32 	%r821, [%rd11+312];
	xor.b32  	%r1435, %r1435, %r821;
	ld.global.u32 	%r822, [%rd11+316];
	xor.b32  	%r1434, %r1434, %r822;
$L__BB0_40:
	add.s32 	%r1433, %r1433, 16;
	setp.ne.s32 	%p26, %r1433, 32;
	@%p26 bra 	$L__BB0_8;
	mad.lo.s32 	%r823, %r1427, -31, %r22;
	add.s32 	%r1427, %r823, 1;
	setp.ne.s32 	%p27, %r1427, 5;
	@%p27 bra 	$L__BB0_7;
	st.local.u32 	[%rd3+4], %r1438;
	st.local.v2.u32 	[%rd3+8], {%r1437, %r1436};
	st.local.v2.u32 	[%rd3+16], {%r1435, %r1434};
	setp.eq.s64 	%p28, %rd9, 1;
	@%p28 bra 	$L__BB0_117;
	mov.b32 	%r1434, 0;
	mov.u32 	%r1435, %r1434;
	mov.u32 	%r1436, %r1434;
	mov.u32 	%r1437, %r1434;
	mov.u32 	%r1438, %r1434;
	mov.u32 	%r1519, %r1434;
$L__BB0_44:
	mul.wide.u32 	%rd98, %r1519, 4;
	add.s64 	%rd99, %rd3, %rd98;
	ld.local.u32 	%r197, [%rd99+4];
	shl.b32 	%r198, %r1519, 5;
	mov.b32 	%r1525, 0;
$L__BB0_45:
	.pragma "nounroll";
	shr.u32 	%r826, %r197, %r1525;
	and.b32  	%r827, %r826, 1;
	setp.eq.b32 	%p29, %r827, 1;
	not.pred 	%p30, %p29;
	add.s32 	%r828, %r198, %r1525;
	mul.lo.s32 	%r829, %r828, 5;
	mul.wide.u32 	%rd100, %r829, 4;
	add.s64 	%rd12, %rd10, %rd100;
	@%p30 bra 	$L__BB0_47;
	ld.global.u32 	%r830, [%rd12];
	xor.b32  	%r1438, %r1438, %r830;
	ld.global.u32 	%r831, [%rd12+4];
	xor.b32  	%r1437, %r1437, %r831;
	ld.global.u32 	%r832, [%rd12+8];
	xor.b32  	%r1436, %r1436, %r832;
	ld.global.u32 	%r833, [%rd12+12];
	xor.b32  	%r1435, %r1435, %r833;
	ld.global.u32 	%r834, [%rd12+16];
	xor.b32  	%r1434, %r1434, %r834;
$L__BB0_47:
	and.b32  	%r836, %r826, 2;
	setp.eq.s32 	%p31, %r836, 0;
	@%p31 bra 	$L__BB0_49;
	ld.global.u32 	%r837, [%rd12+20];
	xor.b32  	%r1438, %r1438, %r837;
	ld.global.u32 	%r838, [%rd12+24];
	xor.b32  	%r1437, %r1437, %r838;
	ld.global.u32 	%r839, [%rd12+28];
	xor.b32  	%r1436, %r1436, %r839;
	ld.global.u32 	%r840, [%rd12+32];
	xor.b32  	%r1435, %r1435, %r840;
	ld.global.u32 	%r841, [%rd12+36];
	xor.b32  	%r1434, %r1434, %r841;
$L__BB0_49:
	and.b32  	%r843, %r826, 4;
	setp.eq.s32 	%p32, %r843, 0;
	@%p32 bra 	$L__BB0_51;
	ld.global.u32 	%r844, [%rd12+40];
	xor.b32  	%r1438, %r1438, %r844;
	ld.global.u32 	%r845, [%rd12+44];
	xor.b32  	%r1437, %r1437, %r845;
	ld.global.u32 	%r846, [%rd12+48];
	xor.b32  	%r1436, %r1436, %r846;
	ld.global.u32 	%r847, [%rd12+52];
	xor.b32  	%r1435, %r1435, %r847;
	ld.global.u32 	%r848, [%rd12+56];
	xor.b32  	%r1434, %r1434, %r848;
$L__BB0_51:
	and.b32  	%r850, %r826, 8;
	setp.eq.s32 	%p33, %r850, 0;
	@%p33 bra 	$L__BB0_53;
	ld.global.u32 	%r851, [%rd12+60];
	xor.b32  	%r1438, %r1438, %r851;
	ld.global.u32 	%r852, [%rd12+64];
	xor.b32  	%r1437, %r1437, %r852;
	ld.global.u32 	%r853, [%rd12+68];
	xor.b32  	%r1436, %r1436, %r853;
	ld.global.u32 	%r854, [%rd12+72];
	xor.b32  	%r1435, %r1435, %r854;
	ld.global.u32 	%r855, [%rd12+76];
	xor.b32  	%r1434, %r1434, %r855;
$L__BB0_53:
	and.b32  	%r857, %r826, 16;
	setp.eq.s32 	%p34, %r857, 0;
	@%p34 bra 	$L__BB0_55;
	ld.global.u32 	%r858, [%rd12+80];
	xor.b32  	%r1438, %r1438, %r858;
	ld.global.u32 	%r859, [%rd12+84];
	xor.b32  	%r1437, %r1437, %r859;
	ld.global.u32 	%r860, [%rd12+88];
	xor.b32  	%r1436, %r1436, %r860;
	ld.global.u32 	%r861, [%rd12+92];
	xor.b32  	%r1435, %r1435, %r861;
	ld.global.u32 	%r862, [%rd12+96];
	xor.b32  	%r1434, %r1434, %r862;
$L__BB0_55:
	and.b32  	%r864, %r826, 32;
	setp.eq.s32 	%p35, %r864, 0;
	@%p35 bra 	$L__BB0_57;
	ld.global.u32 	%r865, [%rd12+100];
	xor.b32  	%r1438, %r1438, %r865;
	ld.global.u32 	%r866, [%rd12+104];
	xor.b32  	%r1437, %r1437, %r866;
	ld.global.u32 	%r867, [%rd12+108];
	xor.b32  	%r1436, %r1436, %r867;
	ld.global.u32 	%r868, [%rd12+112];
	xor.b32  	%r1435, %r1435, %r868;
	ld.global.u32 	%r869, [%rd12+116];
	xor.b32  	%r1434, %r1434, %r869;
$L__BB0_57:
	and.b32  	%r871, %r826, 64;
	setp.eq.s32 	%p36, %r871, 0;
	@%p36 bra 	$L__BB0_59;
	ld.global.u32 	%r872, [%rd12+120];
	xor.b32  	%r1438, %r1438, %r872;
	ld.global.u32 	%r873, [%rd12+124];
	xor.b32  	%r1437, %r1437, %r873;
	ld.global.u32 	%r874, [%rd12+128];
	xor.b32  	%r1436, %r1436, %r874;
	ld.global.u32 	%r875, [%rd12+132];
	xor.b32  	%r1435, %r1435, %r875;
	ld.global.u32 	%r876, [%rd12+136];
	xor.b32  	%r1434, %r1434, %r876;
$L__BB0_59:
	and.b32  	%r878, %r826, 128;
	setp.eq.s32 	%p37, %r878, 0;
	@%p37 bra 	$L__BB0_61;
	ld.global.u32 	%r879, [%rd12+140];
	xor.b32  	%r1438, %r1438, %r879;
	ld.global.u32 	%r880, [%rd12+144];
	xor.b32  	%r1437, %r1437, %r880;
	ld.global.u32 	%r881, [%rd12+148];
	xor.b32  	%r1436, %r1436, %r881;
	ld.global.u32 	%r882, [%rd12+152];
	xor.b32  	%r1435, %r1435, %r882;
	ld.global.u32 	%r883, [%rd12+156];
	xor.b32  	%r1434, %r1434, %r883;
$L__BB0_61:
	and.b32  	%r885, %r826, 256;
	setp.eq.s32 	%p38, %r885, 0;
	@%p38 bra 	$L__BB0_63;
	ld.global.u32 	%r886, [%rd12+160];
	xor.b32  	%r1438, %r1438, %r886;
	ld.global.u32 	%r887, [%rd12+164];
	xor.b32  	%r1437, %r1437, %r887;
	ld.global.u32 	%r888, [%rd12+168];
	xor.b32  	%r1436, %r1436, %r888;
	ld.global.u32 	%r889, [%rd12+172];
	xor.b32  	%r1435, %r1435, %r889;
	ld.global.u32 	%r890, [%rd12+176];
	xor.b32  	%r1434, %r1434, %r890;
$L__BB0_63:
	and.b32  	%r892, %r826, 512;
	setp.eq.s32 	%p39, %r892, 0;
	@%p39 bra 	$L__BB0_65;
	ld.global.u32 	%r893, [%rd12+180];
	xor.b32  	%r1438, %r1438, %r893;
	ld.global.u32 	%r894, [%rd12+184];
	xor.b32  	%r1437, %r1437, %r894;
	ld.global.u32 	%r895, [%rd12+188];
	xor.b32  	%r1436, %r1436, %r895;
	ld.global.u32 	%r896, [%rd12+192];
	xor.b32  	%r1435, %r1435, %r896;
	ld.global.u32 	%r897, [%rd12+196];
	xor.b32  	%r1434, %r1434, %r897;
$L__BB0_65:
	and.b32  	%r899, %r826, 1024;
	setp.eq.s32 	%p40, %r899, 0;
	@%p40 bra 	$L__BB0_67;
	ld.global.u32 	%r900, [%rd12+200];
	xor.b32  	%r1438, %r1438, %r900;
	ld.global.u32 	%r901, [%rd12+204];
	xor.b32  	%r1437, %r1437, %r901;
	ld.global.u32 	%r902, [%rd12+208];
	xor.b32  	%r1436, %r1436, %r902;
	ld.global.u32 	%r903, [%rd12+212];
	xor.b32  	%r1435, %r1435, %r903;
	ld.global.u32 	%r904, [%rd12+216];
	xor.b32  	%r1434, %r1434, %r904;
$L__BB0_67:
	and.b32  	%r906, %r826, 2048;
	setp.eq.s32 	%p41, %r906, 0;
	@%p41 bra 	$L__BB0_69;
	ld.global.u32 	%r907, [%rd12+220];
	xor.b32  	%r1438, %r1438, %r907;
	ld.global.u32 	%r908, [%rd12+224];
	xor.b32  	%r1437, %r1437, %r908;
	ld.global.u32 	%r909, [%rd12+228];
	xor.b32  	%r1436, %r1436, %r909;
	ld.global.u32 	%r910, [%rd12+232];
	xor.b32  	%r1435, %r1435, %r910;
	ld.global.u32 	%r911, [%rd12+236];
	xor.b32  	%r1434, %r1434, %r911;
$L__BB0_69:
	and.b32  	%r913, %r826, 4096;
	setp.eq.s32 	%p42, %r913, 0;
	@%p42 bra 	$L__BB0_71;
	ld.global.u32 	%r914, [%rd12+240];
	xor.b32  	%r1438, %r1438, %r914;
	ld.global.u32 	%r915, [%rd12+244];
	xor.b32  	%r1437, %r1437, %r915;
	ld.global.u32 	%r916, [%rd12+248];
	xor.b32  	%r1436, %r1436, %r916;
	ld.global.u32 	%r917, [%rd12+252];
	xor.b32  	%r1435, %r1435, %r917;
	ld.global.u32 	%r918, [%rd12+256];
	xor.b32  	%r1434, %r1434, %r918;
$L__BB0_71:
	and.b32  	%r920, %r826, 8192;
	setp.eq.s32 	%p43, %r920, 0;
	@%p43 bra 	$L__BB0_73;
	ld.global.u32 	%r921, [%rd12+260];
	xor.b32  	%r1438, %r1438, %r921;
	ld.global.u32 	%r922, [%rd12+264];
	xor.b32  	%r1437, %r1437, %r922;
	ld.global.u32 	%r923, [%rd12+268];
	xor.b32  	%r1436, %r1436, %r923;
	ld.global.u32 	%r924, [%rd12+272];
	xor.b32  	%r1435, %r1435, %r924;
	ld.global.u32 	%r925, [%rd12+276];
	xor.b32  	%r1434, %r1434, %r925;
$L__BB0_73:
	and.b32  	%r927, %r826, 16384;
	setp.eq.s32 	%p44, %r927, 0;
	@%p44 bra 	$L__BB0_75;
	ld.global.u32 	%r928, [%rd12+280];
	xor.b32  	%r1438, %r1438, %r928;
	ld.global.u32 	%r929, [%rd12+284];
	xor.b32  	%r1437, %r1437, %r929;
	ld.global.u32 	%r930, [%rd12+288];
	xor.b32  	%r1436, %r1436, %r930;
	ld.global.u32 	%r931, [%rd12+292];
	xor.b32  	%r1435, %r1435, %r931;
	ld.global.u32 	%r932, [%rd12+296];
	xor.b32  	%r1434, %r1434, %r932;
$L__BB0_75:
	and.b32  	%r934, %r826, 32768;
	setp.eq.s32 	%p45, %r934, 0;
	@%p45 bra 	$L__BB0_77;
	ld.global.u32 	%r935, [%rd12+300];
	xor.b32  	%r1438, %r1438, %r935;
	ld.global.u32 	%r936, [%rd12+304];
	xor.b32  	%r1437, %r1437, %r936;
	ld.global.u32 	%r937, [%rd12+308];
	xor.b32  	%r1436, %r1436, %r937;
	ld.global.u32 	%r938, [%rd12+312];
	xor.b32  	%r1435, %r1435, %r938;
	ld.global.u32 	%r939, [%rd12+316];
	xor.b32  	%r1434, %r1434, %r939;
$L__BB0_77:
	add.s32 	%r1525, %r1525, 16;
	setp.ne.s32 	%p46, %r1525, 32;
	@%p46 bra 	$L__BB0_45;
	mad.lo.s32 	%r940, %r1519, -31, %r198;
	add.s32 	%r1519, %r940, 1;
	setp.ne.s32 	%p47, %r1519, 5;
	@%p47 bra 	$L__BB0_44;
	st.local.u32 	[%rd3+4], %r1438;
	st.local.v2.u32 	[%rd3+8], {%r1437, %r1436};
	st.local.v2.u32 	[%rd3+16], {%r1435, %r1434};
	setp.ne.s64 	%p48, %rd9, 3;
	@%p48 bra 	$L__BB0_117;
	mov.b32 	%r1434, 0;
	mov.u32 	%r1435, %r1434;
	mov.u32 	%r1436, %r1434;
	mov.u32 	%r1437, %r1434;
	mov.u32 	%r1438, %r1434;
	mov.u32 	%r1611, %r1434;
$L__BB0_81:
	mul.wide.u32 	%rd101, %r1611, 4;
	add.s64 	%rd102, %rd3, %rd101;
	ld.local.u32 	%r373, [%rd102+4];
	shl.b32 	%r374, %r1611, 5;
	mov.b32 	%r1617, 0;
$L__BB0_82:
	.pragma "nounroll";
	shr.u32 	%r943, %r373, %r1617;
	and.b32  	%r944, %r943, 1;
	setp.eq.b32 	%p49, %r944, 1;
	not.pred 	%p50, %p49;
	add.s32 	%r945, %r374, %r1617;
	mul.lo.s32 	%r946, %r945, 5;
	mul.wide.u32 	%rd103, %r946, 4;
	add.s64 	%rd13, %rd10, %rd103;
	@%p50 bra 	$L__BB0_84;
	ld.global.u32 	%r947, [%rd13];
	xor.b32  	%r1438, %r1438, %r947;
	ld.global.u32 	%r948, [%rd13+4];
	xor.b32  	%r1437, %r1437, %r948;
	ld.global.u32 	%r949, [%rd13+8];
	xor.b32  	%r1436, %r1436, %r949;
	ld.global.u32 	%r950, [%rd13+12];
	xor.b32  	%r1435, %r1435, %r950;
	ld.global.u32 	%r951, [%rd13+16];
	xor.b32  	%r1434, %r1434, %r951;
$L__BB0_84:
	and.b32  	%r953, %r943, 2;
	setp.eq.s32 	%p51, %r953, 0;
	@%p51 bra 	$L__BB0_86;
	ld.global.u32 	%r954, [%rd13+20];
	xor.b32  	%r1438, %r1438, %r954;
	ld.global.u32 	%r955, [%rd13+24];
	xor.b32  	%r1437, %r1437, %r955;
	ld.global.u32 	%r956, [%rd13+28];
	xor.b32  	%r1436, %r1436, %r956;
	ld.global.u32 	%r957, [%rd13+32];
	xor.b32  	%r1435, %r1435, %r957;
	ld.global.u32 	%r958, [%rd13+36];
	xor.b32  	%r1434, %r1434, %r958;
$L__BB0_86:
	and.b32  	%r960, %r943, 4;
	setp.eq.s32 	%p52, %r960, 0;
	@%p52 bra 	$L__BB0_88;
	ld.global.u32 	%r961, [%rd13+40];
	xor.b32  	%r1438, %r1438, %r961;
	ld.global.u32 	%r962, [%rd13+44];
	xor.b32  	%r1437, %r1437, %r962;
	ld.global.u32 	%r963, [%rd13+48];
	xor.b32  	%r1436, %r1436, %r963;
	ld.global.u32 	%r964, [%rd13+52];
	xor.b32  	%r1435, %r1435, %r964;
	ld.global.u32 	%r965, [%rd13+56];
	xor.b32  	%r1434, %r1434, %r965;
$L__BB0_88:
	and.b32  	%r967, %r943, 8;
	setp.eq.s32 	%p53, %r967, 0;
	@%p53 bra 	$L__BB0_90;
	ld.global.u32 	%r968, [%rd13+60];
	xor.b32  	%r1438, %r1438, %r968;
	ld.global.u32 	%r969, [%rd13+64];
	xor.b32  	%r1437, %r1437, %r969;
	ld.global.u32 	%r970, [%rd13+68];
	xor.b32  	%r1436, %r1436, %r970;
	ld.global.u32 	%r971, [%rd13+72];
	xor.b32  	%r1435, %r1435, %r971;
	ld.global.u32 	%r972, [%rd13+76];
	xor.b32  	%r1434, %r1434, %r972;
$L__BB0_90:
	and.b32  	%r974, %r943, 16;
	setp.eq.s32 	%p54, %r974, 0;
	@%p54 bra 	$L__BB0_92;
	ld.global.u32 	%r975, [%rd13+80];
	xor.b32  	%r1438, %r1438, %r975;
	ld.global.u32 	%r976, [%rd13+84];
	xor.b32  	%r1437, %r1437, %r976;
	ld.global.u32 	%r977, [%rd13+88];
	xor.b32  	%r1436, %r1436, %r977;
	ld.global.u32 	%r978, [%rd13+92];
	xor.b32  	%r1435, %r1435, %r978;
	ld.global.u32 	%r979, [%rd13+96];
	xor.b32  	%r1434, %r1434, %r979;
$L__BB0_92:
	and.b32  	%r981, %r943, 32;
	setp.eq.s32 	%p55, %r981, 0;
	@%p55 bra 	$L__BB0_94;
	ld.global.u32 	%r982, [%rd13+100];
	xor.b32  	%r1438, %r1438, %r982;
	ld.global.u32 	%r983, [%rd13+104];
	xor.b32  	%r1437, %r1437, %r983;
	ld.global.u32 	%r984, [%rd13+108];
	xor.b32  	%r1436, %r1436, %r984;
	ld.global.u32 	%r985, [%rd13+112];
	xor.b32  	%r1435, %r1435, %r985;
	ld.global.u32 	%r986, [%rd13+116];
	xor.b32  	%r1434, %r1434, %r986;
$L__BB0_94:
	and.b32  	%r988, %r943, 64;
	setp.eq.s32 	%p56, %r988, 0;
	@%p56 bra 	$L__BB0_96;
	ld.global.u32 	%r989, [%rd13+120];
	xor.b32  	%r1438, %r1438, %r989;
	ld.global.u32 	%r990, [%rd13+124];
	xor.b32  	%r1437, %r1437, %r990;
	ld.global.u32 	%r991, [%rd13+128];
	xor.b32  	%r1436, %r1436, %r991;
	ld.global.u32 	%r992, [%rd13+132];
	xor.b32  	%r1435, %r1435, %r992;
	ld.global.u32 	%r993, [%rd13+136];
	xor.b32  	%r1434, %r1434, %r993;
$L__BB0_96:
	and.b32  	%r995, %r943, 128;
	setp.eq.s32 	%p57, %r995, 0;
	@%p57 bra 	$L__BB0_98;
	ld.global.u32 	%r996, [%rd13+140];
	xor.b32  	%r1438, %r1438, %r996;
	ld.global.u32 	%r997, [%rd13+144];
	xor.b32  	%r1437, %r1437, %r997;
	ld.global.u32 	%r998, [%rd13+148];
	xor.b32  	%r1436, %r1436, %r998;
	ld.global.u32 	%r999, [%rd13+152];
	xor.b32  	%r1435, %r1435, %r999;
	ld.global.u32 	%r1000, [%rd13+156];
	xor.b32  	%r1434, %r1434, %r1000;
$L__BB0_98:
	and.b32  	%r1002, %r943, 256;
	setp.eq.s32 	%p58, %r1002, 0;
	@%p58 bra 	$L__BB0_100;
	ld.global.u32 	%r1003, [%rd13+160];
	xor.b32  	%r1438, %r1438, %r1003;
	ld.global.u32 	%r1004, [%rd13+164];
	xor.b32  	%r1437, %r1437, %r1004;
	ld.global.u32 	%r1005, [%rd13+168];
	xor.b32  	%r1436, %r1436, %r1005;
	ld.global.u32 	%r1006, [%rd13+172];
	xor.b32  	%r1435, %r1435, %r1006;
	ld.global.u32 	%r1007, [%rd13+176];
	xor.b32  	%r1434, %r1434, %r1007;
$L__BB0_100:
	and.b32  	%r1009, %r943, 512;
	setp.eq.s32 	%p59, %r1009, 0;
	@%p59 bra 	$L__BB0_102;
	ld.global.u32 	%r1010, [%rd13+180];
	xor.b32  	%r1438, %r1438, %r1010;
	ld.global.u32 	%r1011, [%rd13+184];
	xor.b32  	%r1437, %r1437, %r1011;
	ld.global.u32 	%r1012, [%rd13+188];
	xor.b32  	%r1436, %r1436, %r1012;
	ld.global.u32 	%r1013, [%rd13+192];
	xor.b32  	%r1435, %r1435, %r1013;
	ld.global.u32 	%r1014, [%rd13+196];
	xor.b32  	%r1434, %r1434, %r1014;
$L__BB0_102:
	and.b32  	%r1016, %r943, 1024;
	setp.eq.s32 	%p60, %r1016, 0;
	@%p60 bra 	$L__BB0_104;
	ld.global.u32 	%r1017, [%rd13+200];
	xor.b32  	%r1438, %r1438, %r1017;
	ld.global.u32 	%r1018, [%rd13+204];
	xor.b32  	%r1437, %r1437, %r1018;
	ld.global.u32 	%r1019, [%rd13+208];
	xor.b32  	%r1436, %r1436, %r1019;
	ld.global.u32 	%r1020, [%rd13+212];
	xor.b32  	%r1435, %r1435, %r1020;
	ld.global.u32 	%r1021, [%rd13+216];
	xor.b32  	%r1434, %r1434, %r1021;
$L__BB0_104:
	and.b32  	%r1023, %r943, 2048;
	setp.eq.s32 	%p61, %r1023, 0;
	@%p61 bra 	$L__BB0_106;
	ld.global.u32 	%r1024, [%rd13+220];
	xor.b32  	%r1438, %r1438, %r1024;
	ld.global.u32 	%r1025, [%rd13+224];
	xor.b32  	%r1437, %r1437, %r1025;
	ld.global.u32 	%r1026, [%rd13+228];
	xor.b32  	%r1436, %r1436, %r1026;
	ld.global.u32 	%r1027, [%rd13+232];
	xor.b32  	%r1435, %r1435, %r1027;
	ld.global.u32 	%r1028, [%rd13+236];
	xor.b32  	%r1434, %r1434, %r1028;
$L__BB0_106:
	and.b32  	%r1030, %r943, 4096;
	setp.eq.s32 	%p62, %r1030, 0;
	@%p62 bra 	$L__BB0_108;
	ld.global.u32 	%r1031, [%rd13+240];
	xor.b32  	%r1438, %r1438, %r1031;
	ld.global.u32 	%r1032, [%rd13+244];
	xor.b32  	%r1437, %r1437, %r1032;
	ld.global.u32 	%r1033, [%rd13+248];
	xor.b32  	%r1436, %r1436, %r1033;
	ld.global.u32 	%r1034, [%rd13+252];
	xor.b32  	%r1435, %r1435, %r1034;
	ld.global.u32 	%r1035, [%rd13+256];
	xor.b32  	%r1434, %r1434, %r1035;
$L__BB0_108:
	and.b32  	%r1037, %r943, 8192;
	setp.eq.s32 	%p63, %r1037, 0;
	@%p63 bra 	$L__BB0_110;
	ld.global.u32 	%r1038, [%rd13+260];
	xor.b32  	%r1438, %r1438, %r1038;
	ld.global.u32 	%r1039, [%rd13+264];
	xor.b32  	%r1437, %r1437, %r1039;
	ld.global.u32 	%r1040, [%rd13+268];
	xor.b32  	%r1436, %r1436, %r1040;
	ld.global.u32 	%r1041, [%rd13+272];
	xor.b32  	%r1435, %r1435, %r1041;
	ld.global.u32 	%r1042, [%rd13+276];
	xor.b32  	%r1434, %r1434, %r1042;
$L__BB0_110:
	and.b32  	%r1044, %r943, 16384;
	setp.eq.s32 	%p64, %r1044, 0;
	@%p64 bra 	$L__BB0_112;
	ld.global.u32 	%r1045, [%rd13+280];
	xor.b32  	%r1438, %r1438, %r1045;
	ld.global.u32 	%r1046, [%rd13+284];
	xor.b32  	%r1437, %r1437, %r1046;
	ld.global.u32 	%r1047, [%rd13+288];
	xor.b32  	%r1436, %r1436, %r1047;
	ld.global.u32 	%r1048, [%rd13+292];
	xor.b32  	%r1435, %r1435, %r1048;
	ld.global.u32 	%r1049, [%rd13+296];
	xor.b32  	%r1434, %r1434, %r1049;
$L__BB0_112:
	and.b32  	%r1051, %r943, 32768;
	setp.eq.s32 	%p65, %r1051, 0;
	@%p65 bra 	$L__BB0_114;
	ld.global.u32 	%r1052, [%rd13+300];
	xor.b32  	%r1438, %r1438, %r1052;
	ld.global.u32 	%r1053, [%rd13+304];
	xor.b32  	%r1437, %r1437, %r1053;
	ld.global.u32 	%r1054, [%rd13+308];
	xor.b32  	%r1436, %r1436, %r1054;
	ld.global.u32 	%r1055, [%rd13+312];
	xor.b32  	%r1435, %r1435, %r1055;
	ld.global.u32 	%r1056, [%rd13+316];
	xor.b32  	%r1434, %r1434, %r1056;
$L__BB0_114:
	add.s32 	%r1617, %r1617, 16;
	setp.ne.s32 	%p66, %r1617, 32;
	@%p66 bra 	$L__BB0_82;
	mad.lo.s32 	%r1057, %r1611, -31, %r374;
	add.s32 	%r1611, %r1057, 1;
	setp.ne.s32 	%p67, %r1611, 5;
	@%p67 bra 	$L__BB0_81;
	st.local.u32 	[%rd3+4], %r1438;
	st.local.v2.u32 	[%rd3+8], {%r1437, %r1436};
	st.local.v2.u32 	[%rd3+16], {%r1435, %r1434};
$L__BB0_117:
	shr.u64 	%rd261, %rd8, 2;
	add.s32 	%r1421, %r1421, 1;
	setp.gt.u64 	%p68, %rd8, 3;
	@%p68 bra 	$L__BB0_5;
$L__BB0_118:
	mad.lo.s32 	%r554, %r1, 362437, %r3;
	shr.u32 	%r1058, %r1438, 2;
	xor.b32  	%r1059, %r1058, %r1438;
	shl.b32 	%r1060, %r1434, 4;
	shl.b32 	%r1061, %r1059, 1;
	xor.b32  	%r1062, %r1061, %r1060;
	xor.b32  	%r1063, %r1062, %r1059;
	xor.b32  	%r555, %r1063, %r1434;
	add.s32 	%r1064, %r554, %r555;
	add.s32 	%r1065, %r1064, 362437;
	shr.u32 	%r1066, %r1437, 2;
	xor.b32  	%r1067, %r1066, %r1437;
	shl.b32 	%r1068, %r555, 4;
	shl.b32 	%r1069, %r1067, 1;
	xor.b32  	%r1070, %r1069, %r1068;
	xor.b32  	%r1071, %r1070, %r1067;
	xor.b32  	%r556, %r1071, %r555;
	add.s32 	%r1072, %r554, %r556;
	add.s32 	%r1073, %r1072, 724874;
	cvt.u64.u32 	%rd104, %r1065;
	mul.wide.u32 	%rd105, %r1073, 2097152;
	xor.b64  	%rd106, %rd105, %rd104;
	cvt.rn.f64.u64 	%fd298, %rd106;
	fma.rn.f64 	%fd299, %fd298, 0d3CA0000000000000, 0d3C90000000000000;
	shr.u32 	%r1074, %r1436, 2;
	xor.b32  	%r1075, %r1074, %r1436;
	shl.b32 	%r1076, %r556, 4;
	shl.b32 	%r1077, %r1075, 1;
	xor.b32  	%r1078, %r1077, %r1076;
	xor.b32  	%r1079, %r1078, %r1075;
	xor.b32  	%r557, %r1079, %r556;
	add.s32 	%r1080, %r554, %r557;
	add.s32 	%r1081, %r1080, 1087311;
	shr.u32 	%r1082, %r1435, 2;
	xor.b32  	%r1083, %r1082, %r1435;
	shl.b32 	%r1084, %r557, 4;
	shl.b32 	%r1085, %r1083, 1;
	xor.b32  	%r1086, %r1085, %r1084;
	xor.b32  	%r1087, %r1086, %r1083;
	xor.b32  	%r558, %r1087, %r557;
	add.s32 	%r1088, %r554, %r558;
	add.s32 	%r1089, %r1088, 1449748;
	cvt.u64.u32 	%rd107, %r1081;
	mul.wide.u32 	%rd108, %r1089, 2097152;
	xor.b64  	%rd109, %rd108, %rd107;
	cvt.rn.f64.u64 	%fd300, %rd109;
	fma.rn.f64 	%fd10, %fd300, 0d3CA0000000000000, 0d3C90000000000000;
	setp.geu.f64 	%p69, %fd299, %fd7;
	@%p69 bra 	$L__BB0_288;
	setp.geu.f64 	%p70, %fd10, %fd8;
	@%p70 bra 	$L__BB0_181;
	shl.b64 	%rd190, %rd4, 3;
	add.s64 	%rd191, %rd2, %rd190;
	ld.global.f64 	%fd11, [%rd191];
	cvta.to.global.u64 	%rd15, %rd44;
	mov.b32 	%r1709, 181;
	mov.b32 	%r1708, 0;
	mov.u32 	%r1710, %r1708;
$L__BB0_121:
	mov.u32 	%r561, %r1710;
	mov.u32 	%r1711, %r1709;
	mov.u32 	%r559, %r1708;
	add.s32 	%r1710, %r561, 1;
	mul.wide.u32 	%rd192, %r561, 8;
	add.s64 	%rd16, %rd15, %rd192;
	ld.global.f64 	%fd12, [%rd16+8];
	setp.gt.f64 	%p210, %fd11, %fd12;
	add.s32 	%r1709, %r1711, 181;
	add.s32 	%r1708, %r559, 181;
	@%p210 bra 	$L__BB0_121;
	sub.f64 	%fd923, %fd12, %fd11;
	ld.global.f64 	%fd924, [%rd16];
	sub.f64 	%fd925, %fd12, %fd924;
	div.rn.f64 	%fd13, %fd923, %fd925;
	sub.f64 	%fd926, %fd11, %fd924;
	div.rn.f64 	%fd14, %fd926, %fd925;
	cvta.to.global.u64 	%rd193, %rd45;
	add.s64 	%rd195, %rd193, %rd192;
	ld.global.f64 	%fd927, [%rd195];
	ld.global.f64 	%fd928, [%rd195+8];
	mul.f64 	%fd929, %fd14, %fd928;
	fma.rn.f64 	%fd930, %fd13, %fd927, %fd929;
	add.f64 	%fd931, %fd930, %fd930;
	mul.lo.s32 	%r565, %r561, 181;
	rcp.rn.f64 	%fd15, %fd931;
	mov.f64 	%fd1335, 0d0000000000000000;
	mov.f64 	%fd932, 0d7FF0000000000000;
	mul.rn.f64 	%fd1350, %fd932, %fd1335;
	mul.wide.u32 	%rd196, %r559, 8;
	add.s64 	%rd262, %rd1, %rd196;
	mov.b32 	%r1712, 0;
	mov.u64 	%rd201, __cudart_sin_cos_coeffs;
	mov.f64 	%fd1336, %fd1335;
$L__BB0_123:
	mul.wide.s32 	%rd197, %r1711, 8;
	add.s64 	%rd198, %rd1, %rd197;
	ld.global.f64 	%fd933, [%rd262];
	ld.global.f64 	%fd934, [%rd198];
	mul.f64 	%fd935, %fd14, %fd934;
	fma.rn.f64 	%fd19, %fd13, %fd933, %fd935;
	fma.rn.f64 	%fd936, %fd19, 0d3FF71547652B82FE, 0d4338000000000000;
	{
	.reg .b32 %temp; 
	mov.b64 	{%r568, %temp}, %fd936;
	}
	mov.f64 	%fd937, 0dC338000000000000;
	add.rn.f64 	%fd938, %fd936, %fd937;
	fma.rn.f64 	%fd939, %fd938, 0dBFE62E42FEFA39EF, %fd19;
	fma.rn.f64 	%fd940, %fd938, 0dBC7ABC9E3B39803F, %fd939;
	fma.rn.f64 	%fd941, %fd940, 0d3E5ADE1569CE2BDF, 0d3E928AF3FCA213EA;
	fma.rn.f64 	%fd942, %fd941, %fd940, 0d3EC71DEE62401315;
	fma.rn.f64 	%fd943, %fd942, %fd940, 0d3EFA01997C89EB71;
	fma.rn.f64 	%fd944, %fd943, %fd940, 0d3F2A01A014761F65;
	fma.rn.f64 	%fd945, %fd944, %fd940, 0d3F56C16C1852B7AF;
	fma.rn.f64 	%fd946, %fd945, %fd940, 0d3F81111111122322;
	fma.rn.f64 	%fd947, %fd946, %fd940, 0d3FA55555555502A1;
	fma.rn.f64 	%fd948, %fd947, %fd940, 0d3FC5555555555511;
	fma.rn.f64 	%fd949, %fd948, %fd940, 0d3FE000000000000B;
	fma.rn.f64 	%fd950, %fd949, %fd940, 0d3FF0000000000000;
	fma.rn.f64 	%fd951, %fd950, %fd940, 0d3FF0000000000000;
	{
	.reg .b32 %temp; 
	mov.b64 	{%r569, %temp}, %fd951;
	}
	{
	.reg .b32 %temp; 
	mov.b64 	{%temp, %r570}, %fd951;
	}
	shl.b32 	%r1283, %r568, 20;
	add.s32 	%r1284, %r1283, %r570;
	mov.b64 	%fd1337, {%r569, %r1284};
	{
	.reg .b32 %temp; 
	mov.b64 	{%temp, %r1285}, %fd19;
	}
	mov.b32 	%f292, %r1285;
	abs.f32 	%f1, %f292;
	setp.lt.f32 	%p211, %f1, 0f4086232B;
	@%p211 bra 	$L__BB0_126;
	setp.lt.f64 	%p212, %fd19, 0d0000000000000000;
	add.f64 	%fd952, %fd19, 0d7FF0000000000000;
	selp.f64 	%fd1337, 0d0000000000000000, %fd952, %p212;
	setp.geu.f32 	%p213, %f1, 0f40874800;
	@%p213 bra 	$L__BB0_126;
	shr.u32 	%r1286, %r568, 31;
	add.s32 	%r1287, %r568, %r1286;
	shr.s32 	%r1288, %r1287, 1;
	shl.b32 	%r1289, %r1288, 20;
	add.s32 	%r1290, %r570, %r1289;
	mov.b64 	%fd953, {%r569, %r1290};
	sub.s32 	%r1291, %r568, %r1288;
	shl.b32 	%r1292, %r1291, 20;
	add.s32 	%r1293, %r1292, 1072693248;
	mov.b32 	%r1294, 0;
	mov.b64 	%fd954, {%r1294, %r1293};
	mul.f64 	%fd1337, %fd954, %fd953;
$L__BB0_126:
	mul.f64 	%fd955, %fd1335, 0d400921FB4D12D84A;
	div.rn.f64 	%fd24, %fd955, 0d4066800000000000;
	setp.eq.f64 	%p214, %fd24, 0d7FF0000000000000;
	mov.b32 	%r1713, 0;
	mov.f64 	%fd1338, %fd1350;
	@%p214 bra 	$L__BB0_129;
	mul.f64 	%fd956, %fd24, 0d3FE45F306DC9C883;
	cvt.rni.s32.f64 	%r1713, %fd956;
	cvt.rn.f64.s32 	%fd957, %r1713;
	fma.rn.f64 	%fd958, %fd957, 0dBFF921FB54442D18, %fd24;
	fma.rn.f64 	%fd959, %fd957, 0dBC91A62633145C00, %fd958;
	fma.rn.f64 	%fd1338, %fd957, 0dB97B839A252049C0, %fd959;
	setp.ltu.f64 	%p215, %fd24, 0d41E0000000000000;
	@%p215 bra 	$L__BB0_129;
	{ // callseq 13, 0
	.param .b64 param0;
	st.param.f64 	[param0], %fd24;
	.param .align 16 .b8 retval0[16];
	call.uni (retval0), 
	__internal_trig_reduction_slowpathd, 
	(
	param0
	);
	ld.param.f64 	%fd1338, [retval0];
	ld.param.b32 	%r1713, [retval0+8];
	} // callseq 13
$L__BB0_129:
	shl.b32 	%r1297, %r1713, 6;
	cvt.u64.u32 	%rd199, %r1297;
	and.b64  	%rd200, %rd199, 64;
	add.s64 	%rd202, %rd201, %rd200;
	mul.rn.f64 	%fd961, %fd1338, %fd1338;
	and.b32  	%r1298, %r1713, 1;
	setp.eq.b32 	%p216, %r1298, 1;
	selp.f64 	%fd962, 0dBDA8FF8320FD8164, 0d3DE5DB65F9785EBA, %p216;
	ld.global.nc.v2.f64 	{%fd963, %fd964}, [%rd202];
	fma.rn.f64 	%fd965, %fd962, %fd961, %fd963;
	fma.rn.f64 	%fd966, %fd965, %fd961, %fd964;
	ld.global.nc.v2.f64 	{%fd967, %fd968}, [%rd202+16];
	fma.rn.f64 	%fd969, %fd966, %fd961, %fd967;
	fma.rn.f64 	%fd970, %fd969, %fd961, %fd968;
	ld.global.nc.v2.f64 	{%fd971, %fd972}, [%rd202+32];
	fma.rn.f64 	%fd973, %fd970, %fd961, %fd971;
	fma.rn.f64 	%fd974, %fd973, %fd961, %fd972;
	fma.rn.f64 	%fd975, %fd974, %fd1338, %fd1338;
	fma.rn.f64 	%fd976, %fd974, %fd961, 0d3FF0000000000000;
	selp.f64 	%fd977, %fd976, %fd975, %p216;
	and.b32  	%r1299, %r1713, 2;
	setp.eq.s32 	%p217, %r1299, 0;
	mov.f64 	%fd978, 0d0000000000000000;
	sub.f64 	%fd979, %fd978, %fd977;
	selp.f64 	%fd980, %fd977, %fd979, %p217;
	mul.f64 	%fd981, %fd980, 0d401921FB4D12D84A;
	mul.f64 	%fd982, %fd1337, %fd981;
	fma.rn.f64 	%fd983, %fd1337, %fd981, %fd982;
	mul.f64 	%fd984, %fd15, %fd983;
	mul.f64 	%fd985, %fd984, 0d400921FB4D12D84A;
	div.rn.f64 	%fd986, %fd985, 0d4066800000000000;
	add.f64 	%fd1336, %fd1336, %fd986;
	add.f64 	%fd1335, %fd1335, 0d3FF0000000000000;
	add.s32 	%r1712, %r1712, 1;
	add.s32 	%r1711, %r1711, 1;
	add.s64 	%rd262, %rd262, 8;
	setp.ne.s32 	%p218, %r1712, 181;
	@%p218 bra 	$L__BB0_123;
	shr.u32 	%r1301, %r1434, 2;
	xor.b32  	%r1302, %r1301, %r1434;
	shl.b32 	%r1303, %r558, 4;
	shl.b32 	%r1304, %r1302, 1;
	xor.b32  	%r1305, %r1304, %r1303;
	xor.b32  	%r1306, %r1305, %r1302;
	xor.b32  	%r1307, %r1306, %r558;
	add.s32 	%r1308, %r554, %r1307;
	add.s32 	%r1309, %r1308, 1812185;
	shr.u32 	%r1310, %r555, 2;
	xor.b32  	%r1311, %r1310, %r555;
	shl.b32 	%r1312, %r1307, 4;
	shl.b32 	%r1313, %r1311, 1;
	xor.b32  	%r1314, %r1313, %r1312;
	xor.b32  	%r1315, %r1314, %r1311;
	xor.b32  	%r576, %r1315, %r1307;
	add.s32 	%r1316, %r554, %r576;
	add.s32 	%r1317, %r1316, 2174622;
	cvt.u64.u32 	%rd203, %r1309;
	mul.wide.u32 	%rd204, %r1317, 2097152;
	xor.b64  	%rd205, %rd204, %rd203;
	cvt.rn.f64.u64 	%fd988, %rd205;
	fma.rn.f64 	%fd989, %fd988, 0d3CA0000000000000, 0d3C90000000000000;
	mul.f64 	%fd30, %fd1336, %fd989;
	setp.leu.f64 	%p219, %fd30, 0d0000000000000000;
	mov.b32 	%r1716, 0;
	mov.f64 	%fd1342, 0d0000000000000000;
	@%p219 bra 	$L__BB0_139;
	mov.f64 	%fd1342, 0d0000000000000000;
	mov.b32 	%r1716, 0;
$L__BB0_132:
	mov.u32 	%r577, %r1716;
	add.s32 	%r1319, %r577, %r565;
	mul.wide.u32 	%rd206, %r1319, 8;
	add.s64 	%rd207, %rd1, %rd206;
	ld.global.f64 	%fd991, [%rd207];
	add.s32 	%r1320, %r1319, 181;
	mul.wide.s32 	%rd208, %r1320, 8;
	add.s64 	%rd209, %rd1, %rd208;
	ld.global.f64 	%fd992, [%rd209];
	mul.f64 	%fd993, %fd14, %fd992;
	fma.rn.f64 	%fd32, %fd13, %fd991, %fd993;
	fma.rn.f64 	%fd994, %fd32, 0d3FF71547652B82FE, 0d4338000000000000;
	{
	.reg .b32 %temp; 
	mov.b64 	{%r578, %temp}, %fd994;
	}
	mov.f64 	%fd995, 0dC338000000000000;
	add.rn.f64 	%fd996, %fd994, %fd995;
	fma.rn.f64 	%fd997, %fd996, 0dBFE62E42FEFA39EF, %fd32;
	fma.rn.f64 	%fd998, %fd996, 0dBC7ABC9E3B39803F, %fd997;
	fma.rn.f64 	%fd999, %fd998, 0d3E5ADE1569CE2BDF, 0d3E928AF3FCA213EA;
	fma.rn.f64 	%fd1000, %fd999, %fd998, 0d3EC71DEE62401315;
	fma.rn.f64 	%fd1001, %fd1000, %fd998, 0d3EFA01997C89EB71;
	fma.rn.f64 	%fd1002, %fd1001, %fd998, 0d3F2A01A014761F65;
	fma.rn.f64 	%fd1003, %fd1002, %fd998, 0d3F56C16C1852B7AF;
	fma.rn.f64 	%fd1004, %fd1003, %fd998, 0d3F81111111122322;
	fma.rn.f64 	%fd1005, %fd1004, %fd998, 0d3FA55555555502A1;
	fma.rn.f64 	%fd1006, %fd1005, %fd998, 0d3FC5555555555511;
	fma.rn.f64 	%fd1007, %fd1006, %fd998, 0d3FE000000000000B;
	fma.rn.f64 	%fd1008, %fd1007, %fd998, 0d3FF0000000000000;
	fma.rn.f64 	%fd1009, %fd1008, %fd998, 0d3FF0000000000000;
	{
	.reg .b32 %temp; 
	mov.b64 	{%r579, %temp}, %fd1009;
	}
	{
	.reg .b32 %temp; 
	mov.b64 	{%temp, %r580}, %fd1009;
	}
	shl.b32 	%r1321, %r578, 20;
	add.s32 	%r1322, %r1321, %r580;
	mov.b64 	%fd1340, {%r579, %r1322};
	{
	.reg .b32 %temp; 
	mov.b64 	{%temp, %r1323}, %fd32;
	}
	mov.b32 	%f293, %r1323;
	abs.f32 	%f2, %f293;
	setp.lt.f32 	%p220, %f2, 0f4086232B;
	@%p220 bra 	$L__BB0_135;
	setp.lt.f64 	%p221, %fd32, 0d0000000000000000;
	add.f64 	%fd1010, %fd32, 0d7FF0000000000000;
	selp.f64 	%fd1340, 0d0000000000000000, %fd1010, %p221;
	setp.geu.f32 	%p222, %f2, 0f40874800;
	@%p222 bra 	$L__BB0_135;
	shr.u32 	%r1324, %r578, 31;
	add.s32 	%r1325, %r578, %r1324;
	shr.s32 	%r1326, %r1325, 1;
	shl.b32 	%r1327, %r1326, 20;
	add.s32 	%r1328, %r580, %r1327;
	mov.b64 	%fd1011, {%r579, %r1328};
	sub.s32 	%r1329, %r578, %r1326;
	shl.b32 	%r1330, %r1329, 20;
	add.s32 	%r1331, %r1330, 1072693248;
	mov.b32 	%r1332, 0;
	mov.b64 	%fd1012, {%r1332, %r1331};
	mul.f64 	%fd1340, %fd1012, %fd1011;
$L__BB0_135:
	cvt.rn.f64.u32 	%fd1013, %r577;
	mul.f64 	%fd1014, %fd1013, 0d400921FB4D12D84A;
	div.rn.f64 	%fd37, %fd1014, 0d4066800000000000;
	setp.eq.f64 	%p223, %fd37, 0d7FF0000000000000;
	mov.b32 	%r1715, 0;
	mov.f64 	%fd1341, %fd1350;
	@%p223 bra 	$L__BB0_138;
	mul.f64 	%fd1015, %fd37, 0d3FE45F306DC9C883;
	cvt.rni.s32.f64 	%r1715, %fd1015;
	cvt.rn.f64.s32 	%fd1016, %r1715;
	fma.rn.f64 	%fd1017, %fd1016, 0dBFF921FB54442D18, %fd37;
	fma.rn.f64 	%fd1018, %fd1016, 0dBC91A62633145C00, %fd1017;
	fma.rn.f64 	%fd1341, %fd1016, 0dB97B839A252049C0, %fd1018;
	setp.ltu.f64 	%p224, %fd37, 0d41E0000000000000;
	@%p224 bra 	$L__BB0_138;
	{ // callseq 14, 0
	.param .b64 param0;
	st.param.f64 	[param0], %fd37;
	.param .align 16 .b8 retval0[16];
	call.uni (retval0), 
	__internal_trig_reduction_slowpathd, 
	(
	param0
	);
	ld.param.f64 	%fd1341, [retval0];
	ld.param.b32 	%r1715, [retval0+8];
	} // callseq 14
$L__BB0_138:
	shl.b32 	%r1335, %r1715, 6;
	cvt.u64.u32 	%rd210, %r1335;
	and.b64  	%rd211, %rd210, 64;
	add.s64 	%rd213, %rd201, %rd211;
	mul.rn.f64 	%fd1020, %fd1341, %fd1341;
	and.b32  	%r1336, %r1715, 1;
	setp.eq.b32 	%p225, %r1336, 1;
	selp.f64 	%fd1021, 0dBDA8FF8320FD8164, 0d3DE5DB65F9785EBA, %p225;
	ld.global.nc.v2.f64 	{%fd1022, %fd1023}, [%rd213];
	fma.rn.f64 	%fd1024, %fd1021, %fd1020, %fd1022;
	fma.rn.f64 	%fd1025, %fd1024, %fd1020, %fd1023;
	ld.global.nc.v2.f64 	{%fd1026, %fd1027}, [%rd213+16];
	fma.rn.f64 	%fd1028, %fd1025, %fd1020, %fd1026;
	fma.rn.f64 	%fd1029, %fd1028, %fd1020, %fd1027;
	ld.global.nc.v2.f64 	{%fd1030, %fd1031}, [%rd213+32];
	fma.rn.f64 	%fd1032, %fd1029, %fd1020, %fd1030;
	fma.rn.f64 	%fd1033, %fd1032, %fd1020, %fd1031;
	fma.rn.f64 	%fd1034, %fd1033, %fd1341, %fd1341;
	fma.rn.f64 	%fd1035, %fd1033, %fd1020, 0d3FF0000000000000;
	selp.f64 	%fd1036, %fd1035, %fd1034, %p225;
	and.b32  	%r1337, %r1715, 2;
	setp.eq.s32 	%p226, %r1337, 0;
	mov.f64 	%fd1037, 0d0000000000000000;
	sub.f64 	%fd1038, %fd1037, %fd1036;
	selp.f64 	%fd1039, %fd1036, %fd1038, %p226;
	mul.f64 	%fd1040, %fd1039, 0d401921FB4D12D84A;
	mul.f64 	%fd1041, %fd1340, %fd1040;
	fma.rn.f64 	%fd1042, %fd1340, %fd1040, %fd1041;
	mul.f64 	%fd1043, %fd15, %fd1042;
	mul.f64 	%fd1044, %fd1043, 0d400921FB4D12D84A;
	div.rn.f64 	%fd1045, %fd1044, 0d4066800000000000;
	add.f64 	%fd1342, %fd1342, %fd1045;
	add.s32 	%r1716, %r577, 1;
	setp.gt.f64 	%p227, %fd30, %fd1342;
	setp.lt.u32 	%p228, %r577, 180;
	and.pred  	%p229, %p227, %p228;
	@%p229 bra 	$L__BB0_132;
$L__BB0_139:
	add.s32 	%r1338, %r1716, %r565;
	mul.wide.u32 	%rd214, %r1338, 8;
	add.s64 	%rd215, %rd1, %rd214;
	ld.global.f64 	%fd1046, [%rd215];
	add.s32 	%r1339, %r1338, 181;
	mul.wide.s32 	%rd216, %r1339, 8;
	add.s64 	%rd217, %rd1, %rd216;
	ld.global.f64 	%fd1047, [%rd217];
	mul.f64 	%fd1048, %fd14, %fd1047;
	fma.rn.f64 	%fd43, %fd13, %fd1046, %fd1048;
	fma.rn.f64 	%fd1049, %fd43, 0d3FF71547652B82FE, 0d4338000000000000;
	{
	.reg .b32 %temp; 
	mov.b64 	{%r586, %temp}, %fd1049;
	}
	mov.f64 	%fd1050, 0dC338000000000000;
	add.rn.f64 	%fd1051, %fd1049, %fd1050;
	fma.rn.f64 	%fd1052, %fd1051, 0dBFE62E42FEFA39EF, %fd43;
	fma.rn.f64 	%fd1053, %fd1051, 0dBC7ABC9E3B39803F, %fd1052;
	fma.rn.f64 	%fd1054, %fd1053, 0d3E5ADE1569CE2BDF, 0d3E928AF3FCA213EA;
	fma.rn.f64 	%fd1055, %fd1054, %fd1053, 0d3EC71DEE62401315;
	fma.rn.f64 	%fd1056, %fd1055, %fd1053, 0d3EFA01997C89EB71;
	fma.rn.f64 	%fd1057, %fd1056, %fd1053, 0d3F2A01A014761F65;
	fma.rn.f64 	%fd1058, %fd1057, %fd1053, 0d3F56C16C1852B7AF;
	fma.rn.f64 	%fd1059, %fd1058, %fd1053, 0d3F81111111122322;
	fma.rn.f64 	%fd1060, %fd1059, %fd1053, 0d3FA55555555502A1;
	fma.rn.f64 	%fd1061, %fd1060, %fd1053, 0d3FC5555555555511;
	fma.rn.f64 	%fd1062, %fd1061, %fd1053, 0d3FE000000000000B;
	fma.rn.f64 	%fd1063, %fd1062, %fd1053, 0d3FF0000000000000;
	fma.rn.f64 	%fd1064, %fd1063, %fd1053, 0d3FF0000000000000;
	{
	.reg .b32 %temp; 
	mov.b64 	{%r587, %temp}, %fd1064;
	}
	{
	.reg .b32 %temp; 
	mov.b64 	{%temp, %r588}, %fd1064;
	}
	shl.b32 	%r1340, %r586, 20;
	add.s32 	%r1341, %r1340, %r588;
	mov.b64 	%fd1343, {%r587, %r1341};
	{
	.reg .b32 %temp; 
	mov.b64 	{%temp, %r1342}, %fd43;
	}
	mov.b32 	%f294, %r1342;
	abs.f32 	%f3, %f294;
	setp.lt.f32 	%p230, %f3, 0f4086232B;
	@%p230 bra 	$L__BB0_142;
	setp.lt.f64 	%p231, %fd43, 0d0000000000000000;
	add.f64 	%fd1065, %fd43, 0d7FF0000000000000;
	selp.f64 	%fd1343, 0d0000000000000000, %fd1065, %p231;
	setp.geu.f32 	%p232, %f3, 0f40874800;
	@%p232 bra 	$L__BB0_142;
	shr.u32 	%r1343, %r586, 31;
	add.s32 	%r1344, %r586, %r1343;
	shr.s32 	%r1345, %r1344, 1;
	shl.b32 	%r1346, %r1345, 20;
	add.s32 	%r1347, %r588, %r1346;
	mov.b64 	%fd1066, {%r587, %r1347};
	sub.s32 	%r1348, %r586, %r1345;
	shl.b32 	%r1349, %r1348, 20;
	add.s32 	%r1350, %r1349, 1072693248;
	mov.b32 	%r1351, 0;
	mov.b64 	%fd1067, {%r1351, %r1350};
	mul.f64 	%fd1343, %fd1067, %fd1066;
$L__BB0_142:
	cvt.rn.f64.u32 	%fd48, %r1716;
	mul.f64 	%fd1068, %fd48, 0d400921FB4D12D84A;
	div.rn.f64 	%fd49, %fd1068, 0d4066800000000000;
	setp.eq.f64 	%p233, %fd49, 0d7FF0000000000000;
	mov.b32 	%r1717, 0;
	mov.f64 	%fd1344, %fd1350;
	@%p233 bra 	$L__BB0_145;
	mul.f64 	%fd1069, %fd49, 0d3FE45F306DC9C883;
	cvt.rni.s32.f64 	%r1717, %fd1069;
	cvt.rn.f64.s32 	%fd1070, %r1717;
	fma.rn.f64 	%fd1071, %fd1070, 0dBFF921FB54442D18, %fd49;
	fma.rn.f64 	%fd1072, %fd1070, 0dBC91A62633145C00, %fd1071;
	fma.rn.f64 	%fd1344, %fd1070, 0dB97B839A252049C0, %fd1072;
	setp.ltu.f64 	%p234, %fd49, 0d41E0000000000000;
	@%p234 bra 	$L__BB0_145;
	{ // callseq 15, 0
	.param .b64 param0;
	st.param.f64 	[param0], %fd49;
	.param .align 16 .b8 retval0[16];
	call.uni (retval0), 
	__internal_trig_reduction_slowpathd, 
	(
	param0
	);
	ld.param.f64 	%fd1344, [retval0];
	ld.param.b32 	%r1717, [retval0+8];
	} // callseq 15
$L__BB0_145:
	shl.b32 	%r1354, %r1717, 6;
	cvt.u64.u32 	%rd218, %r1354;
	and.b64  	%rd219, %rd218, 64;
	add.s64 	%rd221, %rd201, %rd219;
	mul.rn.f64 	%fd1074, %fd1344, %fd1344;
	and.b32  	%r1355, %r1717, 1;
	setp.eq.b32 	%p235, %r1355, 1;
	selp.f64 	%fd1075, 0dBDA8FF8320FD8164, 0d3DE5DB65F9785EBA, %p235;
	ld.global.nc.v2.f64 	{%fd1076, %fd1077}, [%rd221];
	fma.rn.f64 	%fd1078, %fd1075, %fd1074, %fd1076;
	fma.rn.f64 	%fd1079, %fd1078, %fd1074, %fd1077;
	ld.global.nc.v2.f64 	{%fd1080, %fd1081}, [%rd221+16];
	fma.rn.f64 	%fd1082, %fd1079, %fd1074, %fd1080;
	fma.rn.f64 	%fd1083, %fd1082, %fd1074, %fd1081;
	ld.global.nc.v2.f64 	{%fd1084, %fd1085}, [%rd221+32];
	fma.rn.f64 	%fd1086, %fd1083, %fd1074, %fd1084;
	fma.rn.f64 	%fd1087, %fd1086, %fd1074, %fd1085;
	fma.rn.f64 	%fd1088, %fd1087, %fd1344, %fd1344;
	fma.rn.f64 	%fd1089, %fd1087, %fd1074, 0d3FF0000000000000;
	selp.f64 	%fd1090, %fd1089, %fd1088, %p235;
	and.b32  	%r1356, %r1717, 2;
	setp.eq.s32 	%p236, %r1356, 0;
	mov.f64 	%fd1091, 0d0000000000000000;
	sub.f64 	%fd1092, %fd1091, %fd1090;
	selp.f64 	%fd1093, %fd1090, %fd1092, %p236;
	mul.f64 	%fd1094, %fd1093, 0d401921FB4D12D84A;
	mul.f64 	%fd1095, %fd1343, %fd1094;
	fma.rn.f64 	%fd1096, %fd1343, %fd1094, %fd1095;
	mul.f64 	%fd1097, %fd15, %fd1096;
	mul.f64 	%fd1098, %fd1097, 0d400921FB4D12D84A;
	div.rn.f64 	%fd1099, %fd1098, 0d4066800000000000;
	add.f64 	%fd1100, %fd1342, %fd1099;
	sub.f64 	%fd1101, %fd1100, %fd30;
	sub.f64 	%fd1102, %fd1100, %fd1342;
	div.rn.f64 	%fd1103, %fd1101, %fd1102;
	sub.f64 	%fd1104, %fd30, %fd1342;
	div.rn.f64 	%fd1105, %fd1104, %fd1102;
	add.s32 	%r1357, %r1716, -1;
	cvt.rn.f64.s32 	%fd1106, %r1357;
	mul.f64 	%fd1107, %fd1105, %fd48;
	fma.rn.f64 	%fd1108, %fd1103, %fd1106, %fd1107;
	mul.f64 	%fd1109, %fd1108, 0d400921FB4D12D84A;
	div.rn.f64 	%fd53, %fd1109, 0d4066800000000000;
	shr.u32 	%r1358, %r556, 2;
	xor.b32  	%r1359, %r1358, %r556;
	shl.b32 	%r1360, %r576, 4;
	shl.b32 	%r1361, %r1359, 1;
	xor.b32  	%r1362, %r1361, %r1360;
	xor.b32  	%r1363, %r1362, %r1359;
	xor.b32  	%r1364, %r1363, %r576;
	add.s32 	%r1365, %r554, %r1364;
	add.s32 	%r1366, %r1365, 2537059;
	shr.u32 	%r1367, %r557, 2;
	xor.b32  	%r1368, %r1367, %r557;
	shl.b32 	%r1369, %r1364, 4;
	shl.b32 	%r1370, %r1368, 1;
	xor.b32  	%r1371, %r1370, %r1369;
	xor.b32  	%r1372, %r1371, %r1368;
	xor.b32  	%r1373, %r1372, %r1364;
	add.s32 	%r1374, %r554, %r1373;
	add.s32 	%r1375, %r1374, 2899496;
	cvt.u64.u32 	%rd222, %r1366;
	mul.wide.u32 	%rd223, %r1375, 2097152;
	xor.b64  	%rd224, %rd223, %rd222;
	cvt.rn.f64.u64 	%fd1110, %rd224;
	fma.rn.f64 	%fd1111, %fd1110, 0d3CA0000000000000, 0d3C90000000000000;
	mul.f64 	%fd54, %fd1111, 0d401921FB4D12D84A;
	ld.global.f64 	%fd55, [%rd5];
	ld.global.f64 	%fd56, [%rd6];
	mul.f64 	%fd1112, %fd56, %fd56;
	fma.rn.f64 	%fd1113, %fd55, %fd55, %fd1112;
	ld.global.f64 	%fd57, [%rd7];
	mul.f64 	%fd1114, %fd57, %fd57;
	add.f64 	%fd1115, %fd1113, %fd1114;
	sqrt.rn.f64 	%fd58, %fd1115;
	mul.f64 	%fd1116, %fd58, %fd58;
	sub.f64 	%fd59, %fd1116, %fd1114;
	setp.leu.f64 	%p237, %fd59, 0d3F1A36E2EB1C432D;
	@%p237 bra 	$L__BB0_163;
	abs.f64 	%fd60, %fd53;
	setp.neu.f64 	%p254, %fd60, 0d7FF0000000000000;
	@%p254 bra 	$L__BB0_148;
	mov.f64 	%fd1223, 0d0000000000000000;
	mul.rn.f64 	%fd1346, %fd53, %fd1223;
	mov.b32 	%r1719, 1;
	bra.uni 	$L__BB0_151;
$L__BB0_148:
	mul.f64 	%fd1218, %fd53, 0d3FE45F306DC9C883;
	cvt.rni.s32.f64 	%r1718, %fd1218;
	cvt.rn.f64.s32 	%fd1219, %r1718;
	fma.rn.f64 	%fd1220, %fd1219, 0dBFF921FB54442D18, %fd53;
	fma.rn.f64 	%fd1221, %fd1219, 0dBC91A62633145C00, %fd1220;
	fma.rn.f64 	%fd1346, %fd1219, 0dB97B839A252049C0, %fd1221;
	setp.ltu.f64 	%p255, %fd60, 0d41E0000000000000;
	@%p255 bra 	$L__BB0_150;
	{ // callseq 20, 0
	.param .b64 param0;
	st.param.f64 	[param0], %fd53;
	.param .align 16 .b8 retval0[16];
	call.uni (retval0), 
	__internal_trig_reduction_slowpathd, 
	(
	param0
	);
	ld.param.f64 	%fd1346, [retval0];
	ld.param.b32 	%r1718, [retval0+8];
	} // callseq 20
$L__BB0_150:
	add.s32 	%r1719, %r1718, 1;
$L__BB0_151:
	setp.neu.f64 	%p256, %fd60, 0d7FF0000000000000;
	shl.b32 	%r1398, %r1719, 6;
	cvt.u64.u32 	%rd241, %r1398;
	and.b64  	%rd242, %rd241, 64;
	add.s64 	%rd244, %rd201, %rd242;
	mul.rn.f64 	%fd1224, %fd1346, %fd1346;
	and.b32  	%r1399, %r1719, 1;
	setp.eq.b32 	%p257, %r1399, 1;
	selp.f64 	%fd1225, 0dBDA8FF8320FD8164, 0d3DE5DB65F9785EBA, %p257;
	ld.global.nc.v2.f64 	{%fd1226, %fd1227}, [%rd244];
	fma.rn.f64 	%fd1228, %fd1225, %fd1224, %fd1226;
	fma.rn.f64 	%fd1229, %fd1228, %fd1224, %fd1227;
	ld.global.nc.v2.f64 	{%fd1230, %fd1231}, [%rd244+16];
	fma.rn.f64 	%fd1232, %fd1229, %fd1224, %fd1230;
	fma.rn.f64 	%fd1233, %fd1232, %fd1224, %fd1231;
	ld.global.nc.v2.f64 	{%fd1234, %fd1235}, [%rd244+32];
	fma.rn.f64 	%fd1236, %fd1233, %fd1224, %fd1234;
	fma.rn.f64 	%fd1237, %fd1236, %fd1224, %fd1235;
	fma.rn.f64 	%fd1238, %fd1237, %fd1346, %fd1346;
	fma.rn.f64 	%fd1239, %fd1237, %fd1224, 0d3FF0000000000000;
	selp.f64 	%fd1240, %fd1239, %fd1238, %p257;
	and.b32  	%r1400, %r1719, 2;
	setp.eq.s32 	%p258, %r1400, 0;
	mov.f64 	%fd1241, 0d0000000000000000;
	sub.f64 	%fd1242, %fd1241, %fd1240;
	selp.f64 	%fd66, %fd1240, %fd1242, %p258;
	@%p256 bra 	$L__BB0_153;
	mov.f64 	%fd1248, 0d0000000000000000;
	mul.rn.f64 	%fd1347, %fd53, %fd1248;
	mov.b32 	%r1720, 0;
	bra.uni 	$L__BB0_155;
$L__BB0_153:
	mul.f64 	%fd1243, %fd53, 0d3FE45F306DC9C883;
	cvt.rni.s32.f64 	%r1720, %fd1243;
	cvt.rn.f64.s32 	%fd1244, %r1720;
	fma.rn.f64 	%fd1245, %fd1244, 0dBFF921FB54442D18, %fd53;
	fma.rn.f64 	%fd1246, %fd1244, 0dBC91A62633145C00, %fd1245;
	fma.rn.f64 	%fd1347, %fd1244, 0dB97B839A252049C0, %fd1246;
	setp.ltu.f64 	%p259, %fd60, 0d41E0000000000000;
	@%p259 bra 	$L__BB0_155;
	{ // callseq 21, 0
	.param .b64 param0;
	st.param.f64 	[param0], %fd53;
	.param .align 16 .b8 retval0[16];
	call.uni (retval0), 
	__internal_trig_reduction_slowpathd, 
	(
	param0
	);
	ld.param.f64 	%fd1347, [retval0];
	ld.param.b32 	%r1720, [retval0+8];
	} // callseq 21
$L__BB0_155:
	shl.b32 	%r1404, %r1720, 6;
	cvt.u64.u32 	%rd245, %r1404;
	and.b64  	%rd246, %rd245, 64;
	add.s64 	%rd248, %rd201, %rd246;
	mul.rn.f64 	%fd1249, %fd1347, %fd1347;
	and.b32  	%r1405, %r1720, 1;
	setp.eq.b32 	%p260, %r1405, 1;
	selp.f64 	%fd1250, 0dBDA8FF8320FD8164, 0d3DE5DB65F9785EBA, %p260;
	ld.global.nc.v2.f64 	{%fd1251, %fd1252}, [%rd248];
	fma.rn.f64 	%fd1253, %fd1250, %fd1249, %fd1251;
	fma.rn.f64 	%fd1254, %fd1253, %fd1249, %fd1252;
	ld.global.nc.v2.f64 	{%fd1255, %fd1256}, [%rd248+16];
	fma.rn.f64 	%fd1257, %fd1254, %fd1249, %fd1255;
	fma.rn.f64 	%fd1258, %fd1257, %fd1249, %fd1256;
	ld.global.nc.v2.f64 	{%fd1259, %fd1260}, [%rd248+32];
	fma.rn.f64 	%fd1261, %fd1258, %fd1249, %fd1259;
	fma.rn.f64 	%fd1262, %fd1261, %fd1249, %fd1260;
	fma.rn.f64 	%fd1263, %fd1262, %fd1347, %fd1347;
	fma.rn.f64 	%fd1264, %fd1262, %fd1249, 0d3FF0000000000000;
	selp.f64 	%fd1265, %fd1264, %fd1263, %p260;
	and.b32  	%r1406, %r1720, 2;
	setp.eq.s32 	%p261, %r1406, 0;
	mov.f64 	%fd1266, 0d0000000000000000;
	sub.f64 	%fd1267, %fd1266, %fd1265;
	selp.f64 	%fd71, %fd1265, %fd1267, %p261;
	setp.eq.f64 	%p262, %fd54, 0d7FF0000000000000;
	mov.b32 	%r1722, 1;
	mov.f64 	%fd1349, %fd1350;
	@%p262 bra 	$L__BB0_159;
	mul.f64 	%fd1268, %fd54, 0d3FE45F306DC9C883;
	cvt.rni.s32.f64 	%r1721, %fd1268;
	cvt.rn.f64.s32 	%fd1269, %r1721;
	fma.rn.f64 	%fd1270, %fd1269, 0dBFF921FB54442D18, %fd54;
	fma.rn.f64 	%fd1271, %fd1269, 0dBC91A62633145C00, %fd1270;
	fma.rn.f64 	%fd1349, %fd1269, 0dB97B839A252049C0, %fd1271;
	setp.ltu.f64 	%p263, %fd54, 0d41E0000000000000;
	@%p263 bra 	$L__BB0_158;
	{ // callseq 22, 0
	.param .b64 param0;
	st.param.f64 	[param0], %fd54;
	.param .align 16 .b8 retval0[16];
	call.uni (retval0), 
	__internal_trig_reduction_slowpathd, 
	(
	param0
	);
	ld.param.f64 	%fd1349, [retval0];
	ld.param.b32 	%r1721, [retval0+8];
	} // callseq 22
$L__BB0_158:
	add.s32 	%r1722, %r1721, 1;
$L__BB0_159:
	setp.eq.f64 	%p264, %fd54, 0d7FF0000000000000;
	shl.b32 	%r1409, %r1722, 6;
	cvt.u64.u32 	%rd249, %r1409;
	and.b64  	%rd250, %rd249, 64;
	add.s64 	%rd252, %rd201, %rd250;
	mul.rn.f64 	%fd1273, %fd1349, %fd1349;
	and.b32  	%r1410, %r1722, 1;
	setp.eq.b32 	%p265, %r1410, 1;
	selp.f64 	%fd1274, 0dBDA8FF8320FD8164, 0d3DE5DB65F9785EBA, %p265;
	ld.global.nc.v2.f64 	{%fd1275, %fd1276}, [%rd252];
	fma.rn.f64 	%fd1277, %fd1274, %fd1273, %fd1275;
	fma.rn.f64 	%fd1278, %fd1277, %fd1273, %fd1276;
	ld.global.nc.v2.f64 	{%fd1279, %fd1280}, [%rd252+16];
	fma.rn.f64 	%fd1281, %fd1278, %fd1273, %fd1279;
	fma.rn.f64 	%fd1282, %fd1281, %fd1273, %fd1280;
	ld.global.nc.v2.f64 	{%fd1283, %fd1284}, [%rd252+32];
	fma.rn.f64 	%fd1285, %fd1282, %fd1273, %fd1283;
	fma.rn.f64 	%fd1286, %fd1285, %fd1273, %fd1284;
	fma.rn.f64 	%fd1287, %fd1286, %fd1349, %fd1349;
	fma.rn.f64 	%fd1288, %fd1286, %fd1273, 0d3FF0000000000000;
	selp.f64 	%fd1289, %fd1288, %fd1287, %p265;
	and.b32  	%r1411, %r1722, 2;
	setp.eq.s32 	%p266, %r1411, 0;
	mov.f64 	%fd1290, 0d0000000000000000;
	sub.f64 	%fd1291, %fd1290, %fd1289;
	selp.f64 	%fd76, %fd1289, %fd1291, %p266;
	mov.b32 	%r1723, 0;
	@%p264 bra 	$L__BB0_162;
	mul.f64 	%fd1292, %fd54, 0d3FE45F306DC9C883;
	cvt.rni.s32.f64 	%r1723, %fd1292;
	cvt.rn.f64.s32 	%fd1293, %r1723;
	fma.rn.f64 	%fd1294, %fd1293, 0dBFF921FB54442D18, %fd54;
	fma.rn.f64 	%fd1295, %fd1293, 0dBC91A62633145C00, %fd1294;
	fma.rn.f64 	%fd1350, %fd1293, 0dB97B839A252049C0, %fd1295;
	setp.ltu.f64 	%p267, %fd54, 0d41E0000000000000;
	@%p267 bra 	$L__BB0_162;
	{ // callseq 23, 0
	.param .b64 param0;
	st.param.f64 	[param0], %fd54;
	.param .align 16 .b8 retval0[16];
	call.uni (retval0), 
	__internal_trig_reduction_slowpathd, 
	(
	param0
	);
	ld.param.f64 	%fd1350, [retval0];
	ld.param.b32 	%r1723, [retval0+8];
	} // callseq 23
$L__BB0_162:
	sqrt.rn.f64 	%fd1297, %fd59;
	div.rn.f64 	%fd1298, %fd71, %fd1297;
	shl.b32 	%r1413, %r1723, 6;
	cvt.u64.u32 	%rd253, %r1413;
	and.b64  	%rd254, %rd253, 64;
	add.s64 	%rd256, %rd201, %rd254;
	mul.rn.f64 	%fd1299, %fd1350, %fd1350;
	and.b32  	%r1414, %r1723, 1;
	setp.eq.b32 	%p268, %r1414, 1;
	selp.f64 	%fd1300, 0dBDA8FF8320FD8164, 0d3DE5DB65F9785EBA, %p268;
	ld.global.nc.v2.f64 	{%fd1301, %fd1302}, [%rd256];
	fma.rn.f64 	%fd1303, %fd1300, %fd1299, %fd1301;
	fma.rn.f64 	%fd1304, %fd1303, %fd1299, %fd1302;
	ld.global.nc.v2.f64 	{%fd1305, %fd1306}, [%rd256+16];
	fma.rn.f64 	%fd1307, %fd1304, %fd1299, %fd1305;
	fma.rn.f64 	%fd1308, %fd1307, %fd1299, %fd1306;
	ld.global.nc.v2.f64 	{%fd1309, %fd1310}, [%rd256+32];
	fma.rn.f64 	%fd1311, %fd1308, %fd1299, %fd1309;
	fma.rn.f64 	%fd1312, %fd1311, %fd1299, %fd1310;
	fma.rn.f64 	%fd1313, %fd1312, %fd1350, %fd1350;
	fma.rn.f64 	%fd1314, %fd1312, %fd1299, 0d3FF0000000000000;
	selp.f64 	%fd1315, %fd1314, %fd1313, %p268;
	and.b32  	%r1415, %r1723, 2;
	setp.eq.s32 	%p269, %r1415, 0;
	mov.f64 	%fd1316, 0d0000000000000000;
	sub.f64 	%fd1317, %fd1316, %fd1315;
	selp.f64 	%fd1318, %fd1315, %fd1317, %p269;
	mul.f64 	%fd1319, %fd58, %fd56;
	mul.f64 	%fd1320, %fd1319, %fd1318;
	mul.f64 	%fd1321, %fd57, %fd55;
	mul.f64 	%fd1322, %fd1321, %fd76;
	sub.f64 	%fd1323, %fd1322, %fd1320;
	mul.f64 	%fd1324, %fd1298, %fd1323;
	fma.rn.f64 	%fd1357, %fd55, %fd66, %fd1324;
	mul.f64 	%fd1325, %fd57, %fd56;
	mul.f64 	%fd1326, %fd58, %fd55;
	mul.f64 	%fd1327, %fd1326, %fd1318;
	fma.rn.f64 	%fd1328, %fd76, %fd1325, %fd1327;
	mul.f64 	%fd1329, %fd1298, %fd1328;
	fma.rn.f64 	%fd1358, %fd66, %fd56, %fd1329;
	mul.f64 	%fd1330, %fd66, %fd57;
	mul.f64 	%fd1331, %fd71, %fd1297;
	mul.f64 	%fd1332, %fd76, %fd1331;
	sub.f64 	%fd1359, %fd1330, %fd1332;
	bra.uni 	$L__BB0_180;
$L__BB0_163:
	abs.f64 	%fd83, %fd53;
	setp.neu.f64 	%p238, %fd83, 0d7FF0000000000000;
	@%p238 bra 	$L__BB0_165;
	mov.f64 	%fd1122, 0d0000000000000000;
	mul.rn.f64 	%fd1351, %fd53, %fd1122;
	mov.b32 	%r1724, 0;
	bra.uni 	$L__BB0_167;
$L__BB0_165:
	mul.f64 	%fd1117, %fd53, 0d3FE45F306DC9C883;
	cvt.rni.s32.f64 	%r1724, %fd1117;
	cvt.rn.f64.s32 	%fd1118, %r1724;
	fma.rn.f64 	%fd1119, %fd1118, 0dBFF921FB54442D18, %fd53;
	fma.rn.f64 	%fd1120, %fd1118, 0dBC91A62633145C00, %fd1119;
	fma.rn.f64 	%fd1351, %fd1118, 0dB97B839A252049C0, %fd1120;
	setp.ltu.f64 	%p239, %fd83, 0d41E0000000000000;
	@%p239 bra 	$L__BB0_167;
	{ // callseq 16, 0
	.param .b64 param0;
	st.param.f64 	[param0], %fd53;
	.param .align 16 .b8 retval0[16];
	call.uni (retval0), 
	__internal_trig_reduction_slowpathd, 
	(
	param0
	);
	ld.param.f64 	%fd1351, [retval0];
	ld.param.b32 	%r1724, [retval0+8];
	} // callseq 16
$L__BB0_167:
	shl.b32 	%r1379, %r1724, 6;
	cvt.u64.u32 	%rd225, %r1379;
	and.b64  	%rd226, %rd225, 64;
	add.s64 	%rd228, %rd201, %rd226;
	mul.rn.f64 	%fd1123, %fd1351, %fd1351;
	and.b32  	%r1380, %r1724, 1;
	setp.eq.b32 	%p240, %r1380, 1;
	selp.f64 	%fd1124, 0dBDA8FF8320FD8164, 0d3DE5DB65F9785EBA, %p240;
	ld.global.nc.v2.f64 	{%fd1125, %fd1126}, [%rd228];
	fma.rn.f64 	%fd1127, %fd1124, %fd1123, %fd1125;
	fma.rn.f64 	%fd1128, %fd1127, %fd1123, %fd1126;
	ld.global.nc.v2.f64 	{%fd1129, %fd1130}, [%rd228+16];
	fma.rn.f64 	%fd1131, %fd1128, %fd1123, %fd1129;
	fma.rn.f64 	%fd1132, %fd1131, %fd1123, %fd1130;
	ld.global.nc.v2.f64 	{%fd1133, %fd1134}, [%rd228+32];
	fma.rn.f64 	%fd1135, %fd1132, %fd1123, %fd1133;
	fma.rn.f64 	%fd1136, %fd1135, %fd1123, %fd1134;
	fma.rn.f64 	%fd1137, %fd1136, %fd1351, %fd1351;
	fma.rn.f64 	%fd1138, %fd1136, %fd1123, 0d3FF0000000000000;
	selp.f64 	%fd1139, %fd1138, %fd1137, %p240;
	and.b32  	%r1381, %r1724, 2;
	setp.eq.s32 	%p241, %r1381, 0;
	mov.f64 	%fd1140, 0d0000000000000000;
	sub.f64 	%fd1141, %fd1140, %fd1139;
	selp.f64 	%fd1142, %fd1139, %fd1141, %p241;
	mul.f64 	%fd88, %fd58, %fd1142;
	setp.eq.f64 	%p242, %fd54, 0d7FF0000000000000;
	mov.b32 	%r1726, 1;
	mov.f64 	%fd1353, %fd1350;
	@%p242 bra 	$L__BB0_171;
	mul.f64 	%fd1143, %fd54, 0d3FE45F306DC9C883;
	cvt.rni.s32.f64 	%r1725, %fd1143;
	cvt.rn.f64.s32 	%fd1144, %r1725;
	fma.rn.f64 	%fd1145, %fd1144, 0dBFF921FB54442D18, %fd54;
	fma.rn.f64 	%fd1146, %fd1144, 0dBC91A62633145C00, %fd1145;
	fma.rn.f64 	%fd1353, %fd1144, 0dB97B839A252049C0, %fd1146;
	setp.ltu.f64 	%p243, %fd54, 0d41E0000000000000;
	@%p243 bra 	$L__BB0_170;
	{ // callseq 17, 0
	.param .b64 param0;
	st.param.f64 	[param0], %fd54;
	.param .align 16 .b8 retval0[16];
	call.uni (retval0), 
	__internal_trig_reduction_slowpathd, 
	(
	param0
	);
	ld.param.f64 	%fd1353, [retval0];
	ld.param.b32 	%r1725, [retval0+8];
	} // callseq 17
$L__BB0_170:
	add.s32 	%r1726, %r1725, 1;
$L__BB0_171:
	setp.eq.f64 	%p244, %fd54, 0d7FF0000000000000;
	shl.b32 	%r1384, %r1726, 6;
	cvt.u64.u32 	%rd229, %r1384;
	and.b64  	%rd230, %rd229, 64;
	add.s64 	%rd232, %rd201, %rd230;
	mul.rn.f64 	%fd1148, %fd1353, %fd1353;
	and.b32  	%r1385, %r1726, 1;
	setp.eq.b32 	%p245, %r1385, 1;
	selp.f64 	%fd1149, 0dBDA8FF8320FD8164, 0d3DE5DB65F9785EBA, %p245;
	ld.global.nc.v2.f64 	{%fd1150, %fd1151}, [%rd232];
	fma.rn.f64 	%fd1152, %fd1149, %fd1148, %fd1150;
	fma.rn.f64 	%fd1153, %fd1152, %fd1148, %fd1151;
	ld.global.nc.v2.f64 	{%fd1154, %fd1155}, [%rd232+16];
	fma.rn.f64 	%fd1156, %fd1153, %fd1148, %fd1154;
	fma.rn.f64 	%fd1157, %fd1156, %fd1148, %fd1155;
	ld.global.nc.v2.f64 	{%fd1158, %fd1159}, [%rd232+32];
	fma.rn.f64 	%fd1160, %fd1157, %fd1148, %fd1158;
	fma.rn.f64 	%fd1161, %fd1160, %fd1148, %fd1159;
	fma.rn.f64 	%fd1162, %fd1161, %fd1353, %fd1353;
	fma.rn.f64 	%fd1163, %fd1161, %fd1148, 0d3FF0000000000000;
	selp.f64 	%fd1164, %fd1163, %fd1162, %p245;
	and.b32  	%r1386, %r1726, 2;
	setp.eq.s32 	%p246, %r1386, 0;
	mov.f64 	%fd1165, 0d0000000000000000;
	sub.f64 	%fd1166, %fd1165, %fd1164;
	selp.f64 	%fd93, %fd1164, %fd1166, %p246;
	mov.b32 	%r1727, 0;
	@%p244 bra 	$L__BB0_174;
	mul.f64 	%fd1167, %fd54, 0d3FE45F306DC9C883;
	cvt.rni.s32.f64 	%r1727, %fd1167;
	cvt.rn.f64.s32 	%fd1168, %r1727;
	fma.rn.f64 	%fd1169, %fd1168, 0dBFF921FB54442D18, %fd54;
	fma.rn.f64 	%fd1170, %fd1168, 0dBC91A62633145C00, %fd1169;
	fma.rn.f64 	%fd1350, %fd1168, 0dB97B839A252049C0, %fd1170;
	setp.ltu.f64 	%p247, %fd54, 0d41E0000000000000;
	@%p247 bra 	$L__BB0_174;
	{ // callseq 18, 0
	.param .b64 param0;
	st.param.f64 	[param0], %fd54;
	.param .align 16 .b8 retval0[16];
	call.uni (retval0), 
	__internal_trig_reduction_slowpathd, 
	(
	param0
	);
	ld.param.f64 	%fd1350, [retval0];
	ld.param.b32 	%r1727, [retval0+8];
	} // callseq 18
$L__BB0_174:
	setp.neu.f64 	%p248, %fd83, 0d7FF0000000000000;
	shl.b32 	%r1388, %r1727, 6;
	cvt.u64.u32 	%rd233, %r1388;
	and.b64  	%rd234, %rd233, 64;
	add.s64 	%rd236, %rd201, %rd234;
	mul.rn.f64 	%fd1172, %fd1350, %fd1350;
	and.b32  	%r1389, %r1727, 1;
	setp.eq.b32 	%p249, %r1389, 1;
	selp.f64 	%fd1173, 0dBDA8FF8320FD8164, 0d3DE5DB65F9785EBA, %p249;
	ld.global.nc.v2.f64 	{%fd1174, %fd1175}, [%rd236];
	fma.rn.f64 	%fd1176, %fd1173, %fd1172, %fd1174;
	fma.rn.f64 	%fd1177, %fd1176, %fd1172, %fd1175;
	ld.global.nc.v2.f64 	{%fd1178, %fd1179}, [%rd236+16];
	fma.rn.f64 	%fd1180, %fd1177, %fd1172, %fd1178;
	fma.rn.f64 	%fd1181, %fd1180, %fd1172, %fd1179;
	ld.global.nc.v2.f64 	{%fd1182, %fd1183}, [%rd236+32];
	fma.rn.f64 	%fd1184, %fd1181, %fd1172, %fd1182;
	fma.rn.f64 	%fd1185, %fd1184, %fd1172, %fd1183;
	fma.rn.f64 	%fd1186, %fd1185, %fd1350, %fd1350;
	fma.rn.f64 	%fd1187, %fd1185, %fd1172, 0d3FF0000000000000;
	selp.f64 	%fd1188, %fd1187, %fd1186, %p249;
	and.b32  	%r1390, %r1727, 2;
	setp.eq.s32 	%p250, %r1390, 0;
	mov.f64 	%fd1189, 0d0000000000000000;
	sub.f64 	%fd1190, %fd1189, %fd1188;
	selp.f64 	%fd1191, %fd1188, %fd1190, %p250;
	mul.f64 	%fd1358, %fd88, %fd1191;
	@%p248 bra 	$L__BB0_176;
	mov.f64 	%fd1197, 0d0000000000000000;
	mul.rn.f64 	%fd1356, %fd53, %fd1197;
	mov.b32 	%r1729, 1;
	bra.uni 	$L__BB0_179;
$L__BB0_176:
	mul.f64 	%fd1192, %fd53, 0d3FE45F306DC9C883;
	cvt.rni.s32.f64 	%r1728, %fd1192;
	cvt.rn.f64.s32 	%fd1193, %r1728;
	fma.rn.f64 	%fd1194, %fd1193, 0dBFF921FB54442D18, %fd53;
	fma.rn.f64 	%fd1195, %fd1193, 0dBC91A62633145C00, %fd1194;
	fma.rn.f64 	%fd1356, %fd1193, 0dB97B839A252049C0, %fd1195;
	setp.ltu.f64 	%p251, %fd83, 0d41E0000000000000;
	@%p251 bra 	$L__BB0_178;
	{ // callseq 19, 0
	.param .b64 param0;
	st.param.f64 	[param0], %fd53;
	.param .align 16 .b8 retval0[16];
	call.uni (retval0), 
	__internal_trig_reduction_slowpathd, 
	(
	param0
	);
	ld.param.f64 	%fd1356, [retval0];
	ld.param.b32 	%r1728, [retval0+8];
	} // callseq 19
$L__BB0_178:
	add.s32 	%r1729, %r1728, 1;
$L__BB0_179:
	shl.b32 	%r1393, %r1729, 6;
	cvt.u64.u32 	%rd237, %r1393;
	and.b64  	%rd238, %rd237, 64;
	add.s64 	%rd240, %rd201, %rd238;
	mul.rn.f64 	%fd1198, %fd1356, %fd1356;
	and.b32  	%r1394, %r1729, 1;
	setp.eq.b32 	%p252, %r1394, 1;
	selp.f64 	%fd1199, 0dBDA8FF8320FD8164, 0d3DE5DB65F9785EBA, %p252;
	ld.global.nc.v2.f64 	{%fd1200, %fd1201}, [%rd240];
	fma.rn.f64 	%fd1202, %fd1199, %fd1198, %fd1200;
	fma.rn.f64 	%fd1203, %fd1202, %fd1198, %fd1201;
	ld.global.nc.v2.f64 	{%fd1204, %fd1205}, [%rd240+16];
	fma.rn.f64 	%fd1206, %fd1203, %fd1198, %fd1204;
	fma.rn.f64 	%fd1207, %fd1206, %fd1198, %fd1205;
	ld.global.nc.v2.f64 	{%fd1208, %fd1209}, [%rd240+32];
	fma.rn.f64 	%fd1210, %fd1207, %fd1198, %fd1208;
	fma.rn.f64 	%fd1211, %fd1210, %fd1198, %fd1209;
	fma.rn.f64 	%fd1212, %fd1211, %fd1356, %fd1356;
	fma.rn.f64 	%fd1213, %fd1211, %fd1198, 0d3FF0000000000000;
	selp.f64 	%fd1214, %fd1213, %fd1212, %p252;
	and.b32  	%r1395, %r1729, 2;
	setp.eq.s32 	%p253, %r1395, 0;
	mov.f64 	%fd1215, 0d0000000000000000;
	sub.f64 	%fd1216, %fd1215, %fd1214;
	selp.f64 	%fd1217, %fd1214, %fd1216, %p253;
	mul.f64 	%fd1359, %fd58, %fd1217;
	mul.f64 	%fd1357, %fd88, %fd93;
$L__BB0_180:
	st.global.f64 	[%rd5], %fd1357;
	st.global.f64 	[%rd6], %fd1358;
	st.global.f64 	[%rd7], %fd1359;
	bra.uni 	$L__BB0_288;
$L__BB0_181:
	add.f64 	%fd301, %fd8, %fd9;
	setp.lt.f64 	%p71, %fd10, %fd301;
	@%p71 bra 	$L__BB0_188;
	shl.b64 	%rd110, %rd4, 3;
	add.s64 	%rd111, %rd2, %rd110;
	ld.global.f64 	%fd1388, [%rd111];
$L__BB0_183:
	mul.f64 	%fd228, %fd1388, 0d408F400000000000;
	setp.lt.s32 	%p73, %r682, 1;
	mov.f64 	%fd1391, 0d7FF8000000000000;
	@%p73 bra 	$L__BB0_287;
	neg.s32 	%r1749, %r682;
	cvta.to.global.u64 	%rd263, %rd50;
	cvta.to.global.u64 	%rd264, %rd49;
	cvta.to.global.u64 	%rd265, %rd51;
	cvta.to.global.u64 	%rd266, %rd53;
	cvta.to.global.u64 	%rd267, %rd52;
	mov.f64 	%fd1389, 0d0000000000000000;
	mov.f64 	%fd1390, %fd1389;
$L__BB0_185:
	ld.global.f64 	%fd304, [%rd263];
	mul.f64 	%fd231, %fd304, 0d3D3255D4E8B1B26B;
	ld.global.f64 	%fd232, [%rd264];
	div.rn.f64 	%fd233, %fd232, %fd228;
	cvt.rn.f32.f64 	%f4, %fd233;
	ld.global.f64 	%fd305, [%rd265];
	cvt.rn.f32.f64 	%f34, %fd305;
	mul.f32 	%f35, %f34, 0f3F000000;
	cvt.rzi.f32.f32 	%f36, %f35;
	add.f32 	%f37, %f36, %f36;
	sub.f32 	%f38, %f34, %f37;
	abs.f32 	%f6, %f38;
	abs.f32 	%f7, %f4;
	setp.lt.f32 	%p74, %f7, 0f00800000;
	mul.f32 	%f39, %f7, 0f4B800000;
	selp.f32 	%f40, %f39, %f7, %p74;
	selp.f32 	%f41, 0fC1C00000, 0f00000000, %p74;
	mov.b32 	%r1090, %f40;
	add.s32 	%r1091, %r1090, -1060439283;
	and.b32  	%r1092, %r1091, -8388608;
	sub.s32 	%r1093, %r1090, %r1092;
	mov.b32 	%f42, %r1093;
	cvt.rn.f32.s32 	%f43, %r1092;
	fma.rn.f32 	%f44, %f43, 0f34000000, %f41;
	add.f32 	%f45, %f42, 0fBF800000;
	add.f32 	%f46, %f42, 0f3F800000;
	rcp.approx.ftz.f32 	%f47, %f46;
	add.f32 	%f48, %f45, %f45;
	mul.f32 	%f49, %f48, %f47;
	mul.f32 	%f50, %f49, %f49;
	sub.f32 	%f51, %f45, %f49;
	add.f32 	%f52, %f51, %f51;
	neg.f32 	%f53, %f49;
	fma.rn.f32 	%f54, %f53, %f45, %f52;
	mul.rn.f32 	%f55, %f47, %f54;
	fma.rn.f32 	%f56, %f50, 0f3A2C32E4, 0f3B52E7DB;
	fma.rn.f32 	%f57, %f56, %f50, 0f3C93BB73;
	fma.rn.f32 	%f58, %f57, %f50, 0f3DF6384F;
	mul.rn.f32 	%f59, %f58, %f50;
	fma.rn.f32 	%f60, %f49, 0f3FB8AA3B, %f44;
	sub.f32 	%f61, %f44, %f60;
	fma.rn.f32 	%f62, %f49, 0f3FB8AA3B, %f61;
	fma.rn.f32 	%f63, %f55, 0f3FB8AA3B, %f62;
	fma.rn.f32 	%f64, %f49, 0f32A55E34, %f63;
	mul.f32 	%f65, %f59, 0f40400000;
	fma.rn.f32 	%f66, %f65, %f55, %f64;
	fma.rn.f32 	%f67, %f59, %f49, %f66;
	add.rn.f32 	%f68, %f60, %f67;
	neg.f32 	%f69, %f60;
	add.rn.f32 	%f70, %f68, %f69;
	neg.f32 	%f71, %f70;
	add.rn.f32 	%f72, %f67, %f71;
	mul.rn.f32 	%f73, %f68, %f34;
	neg.f32 	%f74, %f73;
	fma.rn.f32 	%f75, %f68, %f34, %f74;
	fma.rn.f32 	%f76, %f72, %f34, %f75;
	cvt.rni.f32.f32 	%f77, %f73;
	sub.f32 	%f78, %f73, %f77;
	add.f32 	%f79, %f78, %f76;
	fma.rn.f32 	%f80, %f79, 0f391FCB8E, 0f3AAF85ED;
	fma.rn.f32 	%f81, %f80, %f79, 0f3C1D9856;
	fma.rn.f32 	%f82, %f81, %f79, 0f3D6357BB;
	fma.rn.f32 	%f83, %f82, %f79, 0f3E75FDEC;
	fma.rn.f32 	%f84, %f83, %f79, 0f3F317218;
	fma.rn.f32 	%f85, %f84, %f79, 0f3F800000;
	cvt.rzi.s32.f32 	%r1094, %f77;
	setp.gt.f32 	%p75, %f77, 0f00000000;
	selp.b32 	%r1095, 0, -2097152000, %p75;
	add.s32 	%r1096, %r1095, 2130706432;
	mov.b32 	%f86, %r1096;
	mul.f32 	%f87, %f85, %f86;
	shl.b32 	%r1097, %r1094, 23;
	sub.s32 	%r1098, %r1097, %r1095;
	mov.b32 	%f88, %r1098;
	mul.f32 	%f89, %f87, %f88;
	abs.f32 	%f90, %f73;
	setp.gt.f32 	%p76, %f90, 0f43180000;
	setp.lt.f32 	%p77, %f73, 0f00000000;
	selp.f32 	%f91, 0f00000000, 0f7F800000, %p77;
	selp.f32 	%f8, %f91, %f89, %p76;
	setp.eq.f32 	%p78, %f4, 0f3F800000;
	setp.eq.f32 	%p79, %f34, 0f00000000;
	or.pred  	%p80, %p78, %p79;
	mov.f32 	%f295, 0f3F800000;
	@%p80 bra 	$L__BB0_269;
	setp.num.f32 	%p81, %f7, %f7;
	abs.f32 	%f92, %f34;
	setp.num.f32 	%p82, %f92, %f92;
	and.pred  	%p83, %p81, %p82;
	@%p83 bra 	$L__BB0_264;
	add.rn.f32 	%f295, %f4, %f34;
	bra.uni 	$L__BB0_269;
$L__BB0_188:
	shl.b64 	%rd112, %rd4, 3;
	add.s64 	%rd113, %rd2, %rd112;
	ld.global.f64 	%fd1388, [%rd113];
	setp.leu.f64 	%p72, %fd1388, 0d3F8FF2E48E8A71DE;
	@%p72 bra 	$L__BB0_183;
	mul.f64 	%fd110, %fd1388, 0d408F400000000000;
	add.f64 	%fd333, %fd110, 0d403F333333333333;
	mov.f64 	%fd334, 0d408F400000000000;
	div.rn.f64 	%fd335, %fd334, %fd333;
	mov.f64 	%fd336, 0d4010AE147AE147AE;
	sub.f64 	%fd111, %fd336, %fd335;
	mul.f64 	%fd337, %fd110, 0d402B99999999999A;
	add.f64 	%fd338, %fd110, 0d402F333333333333;
	div.rn.f64 	%fd112, %fd337, %fd338;
	add.f64 	%fd339, %fd110, 0dC02F333333333333;
	mul.f64 	%fd340, %fd339, 0d3FE0000000000000;
	shr.u32 	%r1132, %r1434, 2;
	xor.b32  	%r1133, %r1132, %r1434;
	shl.b32 	%r1134, %r558, 4;
	shl.b32 	%r1135, %r1133, 1;
	xor.b32  	%r1136, %r1135, %r1134;
	xor.b32  	%r1137, %r1136, %r1133;
	xor.b32  	%r624, %r1137, %r558;
	add.s32 	%r1138, %r554, %r624;
	add.s32 	%r1139, %r1138, 1812185;
	shr.u32 	%r1140, %r555, 2;
	xor.b32  	%r1141, %r1140, %r555;
	shl.b32 	%r1142, %r624, 4;
	shl.b32 	%r1143, %r1141, 1;
	xor.b32  	%r1144, %r1143, %r1142;
	xor.b32  	%r1145, %r1144, %r1141;
	xor.b32  	%r625, %r1145, %r624;
	add.s32 	%r1146, %r554, %r625;
	add.s32 	%r1147, %r1146, 2174622;
	cvt.u64.u32 	%rd114, %r1139;
	mul.wide.u32 	%rd115, %r1147, 2097152;
	xor.b64  	%rd116, %rd115, %rd114;
	cvt.rn.f64.u64 	%fd341, %rd116;
	fma.rn.f64 	%fd113, %fd341, 0d3CA0000000000000, 0d3C90000000000000;
	sub.f64 	%fd342, %fd340, %fd111;
	div.rn.f64 	%fd114, %fd342, %fd112;
	abs.f64 	%fd115, %fd114;
	setp.leu.f64 	%p138, %fd115, 0d3FF0000000000000;
	mov.f64 	%fd1360, %fd115;
	@%p138 bra 	$L__BB0_191;
	rcp.approx.ftz.f64 	%fd343, %fd115;
	neg.f64 	%fd344, %fd115;
	fma.rn.f64 	%fd345, %fd344, %fd343, 0d3FF0000000000000;
	fma.rn.f64 	%fd346, %fd345, %fd345, %fd345;
	fma.rn.f64 	%fd347, %fd346, %fd343, %fd343;
	setp.eq.f64 	%p139, %fd115, 0d7FF0000000000000;
	selp.f64 	%fd1360, 0d0000000000000000, %fd347, %p139;
$L__BB0_191:
	setp.gt.f64 	%p140, %fd115, 0d3FF0000000000000;
	mul.f64 	%fd348, %fd1360, %fd1360;
	fma.rn.f64 	%fd349, %fd348, 0dBEF53E1D2A25FF7E, 0d3F2D3B63DBB65B49;
	fma.rn.f64 	%fd350, %fd349, %fd348, 0dBF5312788DDE082E;
	fma.rn.f64 	%fd351, %fd350, %fd348, 0d3F6F9690C8249315;
	fma.rn.f64 	%fd352, %fd351, %fd348, 0dBF82CF5AABC7CF0D;
	fma.rn.f64 	%fd353, %fd352, %fd348, 0d3F9162B0B2A3BFDE;
	fma.rn.f64 	%fd354, %fd353, %fd348, 0dBF9A7256FEB6FC6B;
	fma.rn.f64 	%fd355, %fd354, %fd348, 0d3FA171560CE4A489;
	fma.rn.f64 	%fd356, %fd355, %fd348, 0dBFA4F44D841450E4;
	fma.rn.f64 	%fd357, %fd356, %fd348, 0d3FA7EE3D3F36BB95;
	fma.rn.f64 	%fd358, %fd357, %fd348, 0dBFAAD32AE04A9FD1;
	fma.rn.f64 	%fd359, %fd358, %fd348, 0d3FAE17813D66954F;
	fma.rn.f64 	%fd360, %fd359, %fd348, 0dBFB11089CA9A5BCD;
	fma.rn.f64 	%fd361, %fd360, %fd348, 0d3FB3B12B2DB51738;
	fma.rn.f64 	%fd362, %fd361, %fd348, 0dBFB745D022F8DC5C;
	fma.rn.f64 	%fd363, %fd362, %fd348, 0d3FBC71C709DFE927;
	fma.rn.f64 	%fd364, %fd363, %fd348, 0dBFC2492491FA1744;
	fma.rn.f64 	%fd365, %fd364, %fd348, 0d3FC99999999840D2;
	fma.rn.f64 	%fd366, %fd365, %fd348, 0dBFD555555555544C;
	mul.f64 	%fd367, %fd348, %fd366;
	fma.rn.f64 	%fd368, %fd367, %fd1360, %fd1360;
	mov.f64 	%fd369, 0d3FF921FB54442D18;
	sub.f64 	%fd370, %fd369, %fd368;
	selp.f64 	%fd371, %fd370, %fd368, %p140;
	copysign.f64 	%fd118, %fd114, %fd371;
	div.rn.f64 	%fd119, %fd111, %fd112;
	abs.f64 	%fd120, %fd119;
	setp.leu.f64 	%p141, %fd120, 0d3FF0000000000000;
	mov.f64 	%fd1361, %fd120;
	@%p141 bra 	$L__BB0_193;
	rcp.approx.ftz.f64 	%fd372, %fd120;
	neg.f64 	%fd373, %fd120;
	fma.rn.f64 	%fd374, %fd373, %fd372, 0d3FF0000000000000;
	fma.rn.f64 	%fd375, %fd374, %fd374, %fd374;
	fma.rn.f64 	%fd376, %fd375, %fd372, %fd372;
	setp.eq.f64 	%p142, %fd120, 0d7FF0000000000000;
	selp.f64 	%fd1361, 0d0000000000000000, %fd376, %p142;
$L__BB0_193:
	setp.gt.f64 	%p143, %fd120, 0d3FF0000000000000;
	mul.f64 	%fd377, %fd1361, %fd1361;
	fma.rn.f64 	%fd378, %fd377, 0dBEF53E1D2A25FF7E, 0d3F2D3B63DBB65B49;
	fma.rn.f64 	%fd379, %fd378, %fd377, 0dBF5312788DDE082E;
	fma.rn.f64 	%fd380, %fd379, %fd377, 0d3F6F9690C8249315;
	fma.rn.f64 	%fd381, %fd380, %fd377, 0dBF82CF5AABC7CF0D;
	fma.rn.f64 	%fd382, %fd381, %fd377, 0d3F9162B0B2A3BFDE;
	fma.rn.f64 	%fd383, %fd382, %fd377, 0dBF9A7256FEB6FC6B;
	fma.rn.f64 	%fd384, %fd383, %fd377, 0d3FA171560CE4A489;
	fma.rn.f64 	%fd385, %fd384, %fd377, 0dBFA4F44D841450E4;
	fma.rn.f64 	%fd386, %fd385, %fd377, 0d3FA7EE3D3F36BB95;
	fma.rn.f64 	%fd387, %fd386, %fd377, 0dBFAAD32AE04A9FD1;
	fma.rn.f64 	%fd388, %fd387, %fd377, 0d3FAE17813D66954F;
	fma.rn.f64 	%fd389, %fd388, %fd377, 0dBFB11089CA9A5BCD;
	fma.rn.f64 	%fd390, %fd389, %fd377, 0d3FB3B12B2DB51738;
	fma.rn.f64 	%fd391, %fd390, %fd377, 0dBFB745D022F8DC5C;
	fma.rn.f64 	%fd392, %fd391, %fd377, 0d3FBC71C709DFE927;
	fma.rn.f64 	%fd393, %fd392, %fd377, 0dBFC2492491FA1744;
	fma.rn.f64 	%fd394, %fd393, %fd377, 0d3FC99999999840D2;
	fma.rn.f64 	%fd395, %fd394, %fd377, 0dBFD555555555544C;
	mul.f64 	%fd396, %fd377, %fd395;
	fma.rn.f64 	%fd397, %fd396, %fd1361, %fd1361;
	mov.f64 	%fd398, 0d3FF921FB54442D18;
	sub.f64 	%fd399, %fd398, %fd397;
	selp.f64 	%fd400, %fd399, %fd397, %p143;
	copysign.f64 	%fd401, %fd119, %fd400;
	add.f64 	%fd402, %fd118, %fd401;
	mul.f64 	%fd403, %fd113, %fd402;
	sub.f64 	%fd123, %fd403, %fd401;
	abs.f64 	%fd124, %fd123;
	setp.neu.f64 	%p144, %fd124, 0d7FF0000000000000;
	@%p144 bra 	$L__BB0_195;
	mov.f64 	%fd409, 0d0000000000000000;
	mul.rn.f64 	%fd1363, %fd123, %fd409;
	mov.pred 	%p270, -1;
	bra.uni 	$L__BB0_198;
$L__BB0_195:
	mul.f64 	%fd404, %fd123, 0d3FE45F306DC9C883;
	cvt.rni.s32.f64 	%r1730, %fd404;
	cvt.rn.f64.s32 	%fd405, %r1730;
	fma.rn.f64 	%fd406, %fd405, 0dBFF921FB54442D18, %fd123;
	fma.rn.f64 	%fd407, %fd405, 0dBC91A62633145C00, %fd406;
	fma.rn.f64 	%fd1363, %fd405, 0dB97B839A252049C0, %fd407;
	setp.ltu.f64 	%p145, %fd124, 0d41E0000000000000;
	@%p145 bra 	$L__BB0_197;
	{ // callseq 0, 0
	.param .b64 param0;
	st.param.f64 	[param0], %fd123;
	.param .align 16 .b8 retval0[16];
	call.uni (retval0), 
	__internal_trig_reduction_slowpathd, 
	(
	param0
	);
	ld.param.f64 	%fd1363, [retval0];
	ld.param.b32 	%r1730, [retval0+8];
	} // callseq 0
$L__BB0_197:
	and.b32  	%r1149, %r1730, 1;
	setp.eq.b32 	%p146, %r1149, 1;
	not.pred 	%p270, %p146;
$L__BB0_198:
	mul.f64 	%fd410, %fd1363, %fd1363;
	fma.rn.f64 	%fd411, %fd410, 0d3EE48DAC2799BCB9, 0dBEF9757C5B27EBB1;
	fma.rn.f64 	%fd412, %fd411, %fd410, 0d3F0980E90FD91E04;
	fma.rn.f64 	%fd413, %fd412, %fd410, 0dBEFAE2B0417D7E1D;
	fma.rn.f64 	%fd414, %fd413, %fd410, 0d3F119F5341BFBA57;
	fma.rn.f64 	%fd415, %fd414, %fd410, 0d3F15E791A00F6919;
	fma.rn.f64 	%fd416, %fd415, %fd410, 0d3F2FF2E7FADEC73A;
	fma.rn.f64 	%fd417, %fd416, %fd410, 0d3F434BC1B206DA62;
	fma.rn.f64 	%fd418, %fd417, %fd410, 0d3F57DB18EF2F83F9;
	fma.rn.f64 	%fd419, %fd418, %fd410, 0d3F6D6D2E7AE49FBC;
	fma.rn.f64 	%fd420, %fd419, %fd410, 0d3F8226E3A816A776;
	fma.rn.f64 	%fd421, %fd420, %fd410, 0d3F9664F485D25660;
	fma.rn.f64 	%fd422, %fd421, %fd410, 0d3FABA1BA1BABF31D;
	fma.rn.f64 	%fd423, %fd422, %fd410, 0d3FC11111111105D2;
	fma.rn.f64 	%fd424, %fd423, %fd410, 0d3FD555555555555E;
	mul.f64 	%fd130, %fd410, %fd424;
	fma.rn.f64 	%fd1364, %fd130, %fd1363, %fd1363;
	@%p270 bra 	$L__BB0_200;
	sub.f64 	%fd425, %fd1364, %fd1363;
	neg.f64 	%fd426, %fd425;
	fma.rn.f64 	%fd427, %fd130, %fd1363, %fd426;
	rcp.approx.ftz.f64 	%fd428, %fd1364;
	neg.f64 	%fd429, %fd1364;
	fma.rn.f64 	%fd430, %fd429, %fd428, 0d3FF0000000000000;
	fma.rn.f64 	%fd431, %fd430, %fd430, %fd430;
	fma.rn.f64 	%fd432, %fd431, %fd428, %fd428;
	neg.f64 	%fd433, %fd432;
	fma.rn.f64 	%fd434, %fd1364, %fd433, 0d3FF0000000000000;
	fma.rn.f64 	%fd435, %fd433, %fd427, %fd434;
	fma.rn.f64 	%fd1364, %fd435, %fd433, %fd433;
$L__BB0_200:
	fma.rn.f64 	%fd134, %fd112, %fd1364, %fd111;
	sub.f64 	%fd436, %fd110, %fd134;
	add.f64 	%fd437, %fd436, 0dC02F333333333333;
	setp.gt.f64 	%p148, %fd437, %fd134;
	selp.f64 	%fd135, %fd437, %fd134, %p148;
	selp.f64 	%fd136, %fd134, %fd437, %p148;
	shr.u32 	%r1150, %r556, 2;
	xor.b32  	%r1151, %r1150, %r556;
	shl.b32 	%r1152, %r625, 4;
	shl.b32 	%r1153, %r1151, 1;
	xor.b32  	%r1154, %r1153, %r1152;
	xor.b32  	%r1155, %r1154, %r1151;
	xor.b32  	%r629, %r1155, %r625;
	add.s32 	%r1156, %r554, %r629;
	add.s32 	%r1157, %r1156, 2537059;
	shr.u32 	%r1158, %r557, 2;
	xor.b32  	%r1159, %r1158, %r557;
	shl.b32 	%r1160, %r629, 4;
	shl.b32 	%r1161, %r1159, 1;
	xor.b32  	%r1162, %r1161, %r1160;
	xor.b32  	%r1163, %r1162, %r1159;
	xor.b32  	%r630, %r1163, %r629;
	add.s32 	%r1164, %r554, %r630;
	add.s32 	%r1165, %r1164, 2899496;
	cvt.u64.u32 	%rd117, %r1157;
	mul.wide.u32 	%rd118, %r1165, 2097152;
	xor.b64  	%rd119, %rd118, %rd117;
	cvt.rn.f64.u64 	%fd438, %rd119;
	fma.rn.f64 	%fd439, %fd438, 0d3CA0000000000000, 0d3C90000000000000;
	mul.f64 	%fd137, %fd439, 0d401921FB4D12D84A;
	add.f64 	%fd138, %fd137, 0dC00921FB4D12D84A;
	div.rn.f64 	%fd440, %fd134, %fd110;
	mov.f64 	%fd441, 0d3FF0000000000000;
	sub.f64 	%fd139, %fd441, %fd440;
	mul.f64 	%fd442, %fd110, %fd139;
	div.rn.f64 	%fd443, %fd442, 0d412F3AF6C5CEDA00;
	add.f64 	%fd444, %fd443, 0d3FF0000000000000;
	div.rn.f64 	%fd445, %fd440, %fd444;
	sqrt.rn.f64 	%fd140, %fd445;
	{
	.reg .b32 %temp; 
	mov.b64 	{%temp, %r1166}, %fd140;
	}
	mov.b32 	%f228, %r1166;
	abs.f32 	%f229, %f228;
	setp.geu.f32 	%p149, %f229, 0f3FE26666;
	@%p149 bra 	$L__BB0_202;
	mul.f64 	%fd479, %fd140, %fd140;
	fma.rn.f64 	%fd480, %fd479, 0d3FB0066BDC1895E9, 0dBFB3823B180754AF;
	fma.rn.f64 	%fd481, %fd480, %fd479, 0d3FB11E52CC2F79AE;
	fma.rn.f64 	%fd482, %fd481, %fd479, 0dBF924EAF3526861B;
	fma.rn.f64 	%fd483, %fd482, %fd479, 0d3F91DF02A31E6CB7;
	fma.rn.f64 	%fd484, %fd483, %fd479, 0d3F847D18B0EEC6CC;
	fma.rn.f64 	%fd485, %fd484, %fd479, 0d3F8D0AF961BA53B0;
	fma.rn.f64 	%fd486, %fd485, %fd479, 0d3F91BF7734CF1C48;
	fma.rn.f64 	%fd487, %fd486, %fd479, 0d3F96E91483144EF7;
	fma.rn.f64 	%fd488, %fd487, %fd479, 0d3F9F1C6E0A4F9F81;
	fma.rn.f64 	%fd489, %fd488, %fd479, 0d3FA6DB6DC27FA92B;
	fma.rn.f64 	%fd490, %fd489, %fd479, 0d3FB333333320F91B;
	fma.rn.f64 	%fd491, %fd490, %fd479, 0d3FC5555555555F4D;
	mul.f64 	%fd492, %fd479, %fd491;
	fma.rn.f64 	%fd143, %fd492, %fd140, %fd140;
	bra.uni 	$L__BB0_203;
$L__BB0_202:
	abs.f64 	%fd446, %fd140;
	fma.rn.f64 	%fd447, %fd446, 0dBFE0000000000000, 0d3FE0000000000000;
	rsqrt.approx.ftz.f64 	%fd448, %fd447;
	{
	.reg .b32 %temp; 
	mov.b64 	{%r1167, %temp}, %fd448;
	}
	{
	.reg .b32 %temp; 
	mov.b64 	{%temp, %r1168}, %fd448;
	}
	add.s32 	%r1169, %r1168, -1048576;
	mov.b64 	%fd449, {%r1167, %r1169};
	mul.f64 	%fd450, %fd447, %fd448;
	neg.f64 	%fd451, %fd450;
	fma.rn.f64 	%fd452, %fd450, %fd451, %fd447;
	fma.rn.f64 	%fd453, %fd452, %fd449, %fd450;
	neg.f64 	%fd454, %fd453;
	fma.rn.f64 	%fd455, %fd448, %fd454, 0d3FF0000000000000;
	fma.rn.f64 	%fd456, %fd455, %fd449, %fd449;
	fma.rn.f64 	%fd457, %fd453, %fd454, %fd447;
	fma.rn.f64 	%fd458, %fd457, %fd456, %fd453;
	{
	.reg .b32 %temp; 
	mov.b64 	{%temp, %r1170}, %fd447;
	}
	setp.lt.s32 	%p150, %r1170, 0;
	selp.f64 	%fd459, 0dFFF8000000000000, %fd458, %p150;
	setp.ne.f64 	%p151, %fd447, 0d0000000000000000;
	selp.f64 	%fd460, %fd459, %fd447, %p151;
	fma.rn.f64 	%fd461, %fd447, 0d3FB0066BDC1895E9, 0dBFB3823B180754AF;
	fma.rn.f64 	%fd462, %fd461, %fd447, 0d3FB11E52CC2F79AE;
	fma.rn.f64 	%fd463, %fd462, %fd447, 0dBF924EAF3526861B;
	fma.rn.f64 	%fd464, %fd463, %fd447, 0d3F91DF02A31E6CB7;
	fma.rn.f64 	%fd465, %fd464, %fd447, 0d3F847D18B0EEC6CC;
	fma.rn.f64 	%fd466, %fd465, %fd447, 0d3F8D0AF961BA53B0;
	fma.rn.f64 	%fd467, %fd466, %fd447, 0d3F91BF7734CF1C48;
	fma.rn.f64 	%fd468, %fd467, %fd447, 0d3F96E91483144EF7;
	fma.rn.f64 	%fd469, %fd468, %fd447, 0d3F9F1C6E0A4F9F81;
	fma.rn.f64 	%fd470, %fd469, %fd447, 0d3FA6DB6DC27FA92B;
	fma.rn.f64 	%fd471, %fd470, %fd447, 0d3FB333333320F91B;
	fma.rn.f64 	%fd472, %fd471, %fd447, 0d3FC5555555555F4D;
	mul.f64 	%fd473, %fd447, %fd472;
	mul.f64 	%fd474, %fd460, 0dC000000000000000;
	fma.rn.f64 	%fd475, %fd474, %fd473, 0d3C91A62633145C07;
	add.f64 	%fd476, %fd474, 0d3FE921FB54442D18;
	add.f64 	%fd477, %fd476, %fd475;
	add.f64 	%fd478, %fd477, 0d3FE921FB54442D18;
	copysign.f64 	%fd143, %fd140, %fd478;
$L__BB0_203:
	div.rn.f64 	%fd493, %fd134, 0d412F3AF6C5CEDA00;
	add.f64 	%fd494, %fd493, 0d3FF0000000000000;
	div.rn.f64 	%fd495, %fd139, %fd494;
	sqrt.rn.f64 	%fd144, %fd495;
	{
	.reg .b32 %temp; 
	mov.b64 	{%temp, %r1171}, %fd144;
	}
	mov.b32 	%f230, %r1171;
	abs.f32 	%f231, %f230;
	setp.geu.f32 	%p152, %f231, 0f3FE26666;
	@%p152 bra 	$L__BB0_205;
	mul.f64 	%fd529, %fd144, %fd144;
	fma.rn.f64 	%fd530, %fd529, 0d3FB0066BDC1895E9, 0dBFB3823B180754AF;
	fma.rn.f64 	%fd531, %fd530, %fd529, 0d3FB11E52CC2F79AE;
	fma.rn.f64 	%fd532, %fd531, %fd529, 0dBF924EAF3526861B;
	fma.rn.f64 	%fd533, %fd532, %fd529, 0d3F91DF02A31E6CB7;
	fma.rn.f64 	%fd534, %fd533, %fd529, 0d3F847D18B0EEC6CC;
	fma.rn.f64 	%fd535, %fd534, %fd529, 0d3F8D0AF961BA53B0;
	fma.rn.f64 	%fd536, %fd535, %fd529, 0d3F91BF7734CF1C48;
	fma.rn.f64 	%fd537, %fd536, %fd529, 0d3F96E91483144EF7;
	fma.rn.f64 	%fd538, %fd537, %fd529, 0d3F9F1C6E0A4F9F81;
	fma.rn.f64 	%fd539, %fd538, %fd529, 0d3FA6DB6DC27FA92B;
	fma.rn.f64 	%fd540, %fd539, %fd529, 0d3FB333333320F91B;
	fma.rn.f64 	%fd541, %fd540, %fd529, 0d3FC5555555555F4D;
	mul.f64 	%fd542, %fd529, %fd541;
	fma.rn.f64 	%fd1366, %fd542, %fd144, %fd144;
	bra.uni 	$L__BB0_206;
$L__BB0_205:
	abs.f64 	%fd496, %fd144;
	fma.rn.f64 	%fd497, %fd496, 0dBFE0000000000000, 0d3FE0000000000000;
	rsqrt.approx.ftz.f64 	%fd498, %fd497;
	{
	.reg .b32 %temp; 
	mov.b64 	{%r1172, %temp}, %fd498;
	}
	{
	.reg .b32 %temp; 
	mov.b64 	{%temp, %r1173}, %fd498;
	}
	add.s32 	%r1174, %r1173, -1048576;
	mov.b64 	%fd499, {%r1172, %r1174};
	mul.f64 	%fd500, %fd497, %fd498;
	neg.f64 	%fd501, %fd500;
	fma.rn.f64 	%fd502, %fd500, %fd501, %fd497;
	fma.rn.f64 	%fd503, %fd502, %fd499, %fd500;
	neg.f64 	%fd504, %fd503;
	fma.rn.f64 	%fd505, %fd498, %fd504, 0d3FF0000000000000;
	fma.rn.f64 	%fd506, %fd505, %fd499, %fd499;
	fma.rn.f64 	%fd507, %fd503, %fd504, %fd497;
	fma.rn.f64 	%fd508, %fd507, %fd506, %fd503;
	{
	.reg .b32 %temp; 
	mov.b64 	{%temp, %r1175}, %fd497;
	}
	setp.lt.s32 	%p153, %r1175, 0;
	selp.f64 	%fd509, 0dFFF8000000000000, %fd508, %p153;
	setp.ne.f64 	%p154, %fd497, 0d0000000000000000;
	selp.f64 	%fd510, %fd509, %fd497, %p154;
	fma.rn.f64 	%fd511, %fd497, 0d3FB0066BDC1895E9, 0dBFB3823B180754AF;
	fma.rn.f64 	%fd512, %fd511, %fd497, 0d3FB11E52CC2F79AE;
	fma.rn.f64 	%fd513, %fd512, %fd497, 0dBF924EAF3526861B;
	fma.rn.f64 	%fd514, %fd513, %fd497, 0d3F91DF02A31E6CB7;
	fma.rn.f64 	%fd515, %fd514, %fd497, 0d3F847D18B0EEC6CC;
	fma.rn.f64 	%fd516, %fd515, %fd497, 0d3F8D0AF961BA53B0;
	fma.rn.f64 	%fd517, %fd516, %fd497, 0d3F91BF7734CF1C48;
	fma.rn.f64 	%fd518, %fd517, %fd497, 0d3F96E91483144EF7;
	fma.rn.f64 	%fd519, %fd518, %fd497, 0d3F9F1C6E0A4F9F81;
	fma.rn.f64 	%fd520, %fd519, %fd497, 0d3FA6DB6DC27FA92B;
	fma.rn.f64 	%fd521, %fd520, %fd497, 0d3FB333333320F91B;
	fma.rn.f64 	%fd522, %fd521, %fd497, 0d3FC5555555555F4D;
	mul.f64 	%fd523, %fd497, %fd522;
	mul.f64 	%fd524, %fd510, 0dC000000000000000;
	fma.rn.f64 	%fd525, %fd524, %fd523, 0d3C91A62633145C07;
	add.f64 	%fd526, %fd524, 0d3FE921FB54442D18;
	add.f64 	%fd527, %fd526, %fd525;
	add.f64 	%fd528, %fd527, 0d3FE921FB54442D18;
	copysign.f64 	%fd1366, %fd144, %fd528;
$L__BB0_206:
	mul.f64 	%fd543, %fd135, 0d3C07A4F0C2304891;
	div.rn.f64 	%fd544, %fd543, 0d3D37135A86A1D3B0;
	add.f64 	%fd545, %fd544, 0d3FF0000000000000;
	mul.f64 	%fd546, %fd545, %fd545;
	rcp.rn.f64 	%fd547, %fd546;
	mov.f64 	%fd548, 0d3FF0000000000000;
	sub.f64 	%fd549, %fd548, %fd547;
	sqrt.rn.f64 	%fd550, %fd549;
	mul.f64 	%fd551, %fd550, 0d41B1E1A300000000;
	div.rn.f64 	%fd552, %fd551, %fd1;
	ld.global.f64 	%fd553, [%rd5];
	mul.f64 	%fd554, %fd552, %fd553;
	st.global.f64 	[%rd5], %fd554;
	ld.global.f64 	%fd555, [%rd6];
	mul.f64 	%fd556, %fd552, %fd555;
	st.global.f64 	[%rd6], %fd556;
	ld.global.f64 	%fd557, [%rd7];
	mul.f64 	%fd148, %fd552, %fd557;
	st.global.f64 	[%rd7], %fd148;
	ld.global.f64 	%fd149, [%rd5];
	ld.global.f64 	%fd150, [%rd6];
	mul.f64 	%fd558, %fd150, %fd150;
	fma.rn.f64 	%fd559, %fd149, %fd149, %fd558;
	mul.f64 	%fd560, %fd148, %fd148;
	add.f64 	%fd561, %fd560, %fd559;
	sqrt.rn.f64 	%fd151, %fd561;
	mul.f64 	%fd562, %fd151, %fd151;
	sub.f64 	%fd152, %fd562, %fd560;
	setp.leu.f64 	%p155, %fd152, 0d3F1A36E2EB1C432D;
	@%p155 bra 	$L__BB0_226;
	abs.f64 	%fd153, %fd143;
	setp.neu.f64 	%p172, %fd153, 0d7FF0000000000000;
	@%p172 bra 	$L__BB0_209;
	mov.f64 	%fd673, 0d0000000000000000;
	mul.rn.f64 	%fd1368, %fd143, %fd673;
	mov.b32 	%r1732, 1;
	bra.uni 	$L__BB0_212;
$L__BB0_209:
	mul.f64 	%fd668, %fd143, 0d3FE45F306DC9C883;
	cvt.rni.s32.f64 	%r1731, %fd668;
	cvt.rn.f64.s32 	%fd669, %r1731;
	fma.rn.f64 	%fd670, %fd669, 0dBFF921FB54442D18, %fd143;
	fma.rn.f64 	%fd671, %fd669, 0dBC91A62633145C00, %fd670;
	fma.rn.f64 	%fd1368, %fd669, 0dB97B839A252049C0, %fd671;
	setp.ltu.f64 	%p173, %fd153, 0d41E0000000000000;
	@%p173 bra 	$L__BB0_211;
	{ // callseq 5, 0
	.param .b64 param0;
	st.param.f64 	[param0], %fd143;
	.param .align 16 .b8 retval0[16];
	call.uni (retval0), 
	__internal_trig_reduction_slowpathd, 
	(
	param0
	);
	ld.param.f64 	%fd1368, [retval0];
	ld.param.b32 	%r1731, [retval0+8];
	} // callseq 5
$L__BB0_211:
	add.s32 	%r1732, %r1731, 1;
$L__BB0_212:
	shl.b32 	%r1198, %r1732, 6;
	cvt.u64.u32 	%rd136, %r1198;
	and.b64  	%rd137, %rd136, 64;
	mov.u64 	%rd138, __cudart_sin_cos_coeffs;
	add.s64 	%rd139, %rd138, %rd137;
	mul.rn.f64 	%fd674, %fd1368, %fd1368;
	and.b32  	%r1199, %r1732, 1;
	setp.eq.b32 	%p175, %r1199, 1;
	selp.f64 	%fd675, 0dBDA8FF8320FD8164, 0d3DE5DB65F9785EBA, %p175;
	ld.global.nc.v2.f64 	{%fd676, %fd677}, [%rd139];
	fma.rn.f64 	%fd678, %fd675, %fd674, %fd676;
	fma.rn.f64 	%fd679, %fd678, %fd674, %fd677;
	ld.global.nc.v2.f64 	{%fd680, %fd681}, [%rd139+16];
	fma.rn.f64 	%fd682, %fd679, %fd674, %fd680;
	fma.rn.f64 	%fd683, %fd682, %fd674, %fd681;
	ld.global.nc.v2.f64 	{%fd684, %fd685}, [%rd139+32];
	fma.rn.f64 	%fd686, %fd683, %fd674, %fd684;
	fma.rn.f64 	%fd687, %fd686, %fd674, %fd685;
	fma.rn.f64 	%fd688, %fd687, %fd1368, %fd1368;
	fma.rn.f64 	%fd689, %fd687, %fd674, 0d3FF0000000000000;
	selp.f64 	%fd690, %fd689, %fd688, %p175;
	and.b32  	%r1200, %r1732, 2;
	setp.eq.s32 	%p176, %r1200, 0;
	mov.f64 	%fd691, 0d0000000000000000;
	sub.f64 	%fd692, %fd691, %fd690;
	selp.f64 	%fd159, %fd690, %fd692, %p176;
	@%p172 bra 	$L__BB0_214;
	mov.f64 	%fd698, 0d0000000000000000;
	mul.rn.f64 	%fd1369, %fd143, %fd698;
	mov.b32 	%r1733, 0;
	bra.uni 	$L__BB0_216;
$L__BB0_214:
	mul.f64 	%fd693, %fd143, 0d3FE45F306DC9C883;
	cvt.rni.s32.f64 	%r1733, %fd693;
	cvt.rn.f64.s32 	%fd694, %r1733;
	fma.rn.f64 	%fd695, %fd694, 0dBFF921FB54442D18, %fd143;
	fma.rn.f64 	%fd696, %fd694, 0dBC91A62633145C00, %fd695;
	fma.rn.f64 	%fd1369, %fd694, 0dB97B839A252049C0, %fd696;
	setp.ltu.f64 	%p177, %fd153, 0d41E0000000000000;
	@%p177 bra 	$L__BB0_216;
	{ // callseq 6, 0
	.param .b64 param0;
	st.param.f64 	[param0], %fd143;
	.param .align 16 .b8 retval0[16];
	call.uni (retval0), 
	__internal_trig_reduction_slowpathd, 
	(
	param0
	);
	ld.param.f64 	%fd1369, [retval0];
	ld.param.b32 	%r1733, [retval0+8];
	} // callseq 6
$L__BB0_216:
	shl.b32 	%r1203, %r1733, 6;
	cvt.u64.u32 	%rd140, %r1203;
	and.b64  	%rd141, %rd140, 64;
	mov.u64 	%rd142, __cudart_sin_cos_coeffs;
	add.s64 	%rd143, %rd142, %rd141;
	mul.rn.f64 	%fd699, %fd1369, %fd1369;
	and.b32  	%r1204, %r1733, 1;
	setp.eq.b32 	%p178, %r1204, 1;
	selp.f64 	%fd700, 0dBDA8FF8320FD8164, 0d3DE5DB65F9785EBA, %p178;
	ld.global.nc.v2.f64 	{%fd701, %fd702}, [%rd143];
	fma.rn.f64 	%fd703, %fd700, %fd699, %fd701;
	fma.rn.f64 	%fd704, %fd703, %fd699, %fd702;
	ld.global.nc.v2.f64 	{%fd705, %fd706}, [%rd143+16];
	fma.rn.f64 	%fd707, %fd704, %fd699, %fd705;
	fma.rn.f64 	%fd708, %fd707, %fd699, %fd706;
	ld.global.nc.v2.f64 	{%fd709, %fd710}, [%rd143+32];
	fma.rn.f64 	%fd711, %fd708, %fd699, %fd709;
	fma.rn.f64 	%fd712, %fd711, %fd699, %fd710;
	fma.rn.f64 	%fd713, %fd712, %fd1369, %fd1369;
	fma.rn.f64 	%fd714, %fd712, %fd699, 0d3FF0000000000000;
	selp.f64 	%fd715, %fd714, %fd713, %p178;
	and.b32  	%r1205, %r1733, 2;
	setp.eq.s32 	%p179, %r1205, 0;
	mov.f64 	%fd716, 0d0000000000000000;
	sub.f64 	%fd717, %fd716, %fd715;
	selp.f64 	%fd164, %fd715, %fd717, %p179;
	setp.neu.f64 	%p180, %fd137, 0d7FF0000000000000;
	@%p180 bra 	$L__BB0_218;
	mov.f64 	%fd723, 0d0000000000000000;
	mov.f64 	%fd724, 0d7FF0000000000000;
	mul.rn.f64 	%fd1371, %fd724, %fd723;
	mov.b32 	%r1735, 1;
	bra.uni 	$L__BB0_221;
$L__BB0_218:
	mul.f64 	%fd718, %fd137, 0d3FE45F306DC9C883;
	cvt.rni.s32.f64 	%r1734, %fd718;
	cvt.rn.f64.s32 	%fd719, %r1734;
	fma.rn.f64 	%fd720, %fd719, 0dBFF921FB54442D18, %fd137;
	fma.rn.f64 	%fd721, %fd719, 0dBC91A62633145C00, %fd720;
	fma.rn.f64 	%fd1371, %fd719, 0dB97B839A252049C0, %fd721;
	setp.ltu.f64 	%p181, %fd137, 0d41E0000000000000;
	@%p181 bra 	$L__BB0_220;
	{ // callseq 7, 0
	.param .b64 param0;
	st.param.f64 	[param0], %fd137;
	.param .align 16 .b8 retval0[16];
	call.uni (retval0), 
	__internal_trig_reduction_slowpathd, 
	(
	param0
	);
	ld.param.f64 	%fd1371, [retval0];
	ld.param.b32 	%r1734, [retval0+8];
	} // callseq 7
$L__BB0_220:
	add.s32 	%r1735, %r1734, 1;
$L__BB0_221:
	shl.b32 	%r1208, %r1735, 6;
	cvt.u64.u32 	%rd144, %r1208;
	and.b64  	%rd145, %rd144, 64;
	mov.u64 	%rd146, __cudart_sin_cos_coeffs;
	add.s64 	%rd147, %rd146, %rd145;
	mul.rn.f64 	%fd725, %fd1371, %fd1371;
	and.b32  	%r1209, %r1735, 1;
	setp.eq.b32 	%p183, %r1209, 1;
	selp.f64 	%fd726, 0dBDA8FF8320FD8164, 0d3DE5DB65F9785EBA, %p183;
	ld.global.nc.v2.f64 	{%fd727, %fd728}, [%rd147];
	fma.rn.f64 	%fd729, %fd726, %fd725, %fd727;
	fma.rn.f64 	%fd730, %fd729, %fd725, %fd728;
	ld.global.nc.v2.f64 	{%fd731, %fd732}, [%rd147+16];
	fma.rn.f64 	%fd733, %fd730, %fd725, %fd731;
	fma.rn.f64 	%fd734, %fd733, %fd725, %fd732;
	ld.global.nc.v2.f64 	{%fd735, %fd736}, [%rd147+32];
	fma.rn.f64 	%fd737, %fd734, %fd725, %fd735;
	fma.rn.f64 	%fd738, %fd737, %fd725, %fd736;
	fma.rn.f64 	%fd739, %fd738, %fd1371, %fd1371;
	fma.rn.f64 	%fd740, %fd738, %fd725, 0d3FF0000000000000;
	selp.f64 	%fd741, %fd740, %fd739, %p183;
	and.b32  	%r1210, %r1735, 2;
	setp.eq.s32 	%p184, %r1210, 0;
	mov.f64 	%fd742, 0d0000000000000000;
	sub.f64 	%fd743, %fd742, %fd741;
	selp.f64 	%fd170, %fd741, %fd743, %p184;
	@%p180 bra 	$L__BB0_223;
	mov.f64 	%fd749, 0d0000000000000000;
	mov.f64 	%fd750, 0d7FF0000000000000;
	mul.rn.f64 	%fd1372, %fd750, %fd749;
	mov.b32 	%r1736, 0;
	bra.uni 	$L__BB0_225;
$L__BB0_223:
	mul.f64 	%fd744, %fd137, 0d3FE45F306DC9C883;
	cvt.rni.s32.f64 	%r1736, %fd744;
	cvt.rn.f64.s32 	%fd745, %r1736;
	fma.rn.f64 	%fd746, %fd745, 0dBFF921FB54442D18, %fd137;
	fma.rn.f64 	%fd747, %fd745, 0dBC91A62633145C00, %fd746;
	fma.rn.f64 	%fd1372, %fd745, 0dB97B839A252049C0, %fd747;
	setp.ltu.f64 	%p185, %fd137, 0d41E0000000000000;
	@%p185 bra 	$L__BB0_225;
	{ // callseq 8, 0
	.param .b64 param0;
	st.param.f64 	[param0], %fd137;
	.param .align 16 .b8 retval0[16];
	call.uni (retval0), 
	__internal_trig_reduction_slowpathd, 
	(
	param0
	);
	ld.param.f64 	%fd1372, [retval0];
	ld.param.b32 	%r1736, [retval0+8];
	} // callseq 8
$L__BB0_225:
	sqrt.rn.f64 	%fd751, %fd152;
	div.rn.f64 	%fd752, %fd164, %fd751;
	shl.b32 	%r1213, %r1736, 6;
	cvt.u64.u32 	%rd148, %r1213;
	and.b64  	%rd149, %rd148, 64;
	mov.u64 	%rd150, __cudart_sin_cos_coeffs;
	add.s64 	%rd151, %rd150, %rd149;
	mul.rn.f64 	%fd753, %fd1372, %fd1372;
	and.b32  	%r1214, %r1736, 1;
	setp.eq.b32 	%p186, %r1214, 1;
	selp.f64 	%fd754, 0dBDA8FF8320FD8164, 0d3DE5DB65F9785EBA, %p186;
	ld.global.nc.v2.f64 	{%fd755, %fd756}, [%rd151];
	fma.rn.f64 	%fd757, %fd754, %fd753, %fd755;
	fma.rn.f64 	%fd758, %fd757, %fd753, %fd756;
	ld.global.nc.v2.f64 	{%fd759, %fd760}, [%rd151+16];
	fma.rn.f64 	%fd761, %fd758, %fd753, %fd759;
	fma.rn.f64 	%fd762, %fd761, %fd753, %fd760;
	ld.global.nc.v2.f64 	{%fd763, %fd764}, [%rd151+32];
	fma.rn.f64 	%fd765, %fd762, %fd753, %fd763;
	fma.rn.f64 	%fd766, %fd765, %fd753, %fd764;
	fma.rn.f64 	%fd767, %fd766, %fd1372, %fd1372;
	fma.rn.f64 	%fd768, %fd766, %fd753, 0d3FF0000000000000;
	selp.f64 	%fd769, %fd768, %fd767, %p186;
	and.b32  	%r1215, %r1736, 2;
	setp.eq.s32 	%p187, %r1215, 0;
	mov.f64 	%fd770, 0d0000000000000000;
	sub.f64 	%fd771, %fd770, %fd769;
	selp.f64 	%fd772, %fd769, %fd771, %p187;
	mul.f64 	%fd773, %fd151, %fd150;
	mul.f64 	%fd774, %fd773, %fd772;
	mul.f64 	%fd775, %fd148, %fd149;
	mul.f64 	%fd776, %fd775, %fd170;
	sub.f64 	%fd777, %fd776, %fd774;
	mul.f64 	%fd778, %fd752, %fd777;
	fma.rn.f64 	%fd1379, %fd149, %fd159, %fd778;
	mul.f64 	%fd779, %fd148, %fd150;
	mul.f64 	%fd780, %fd151, %fd149;
	mul.f64 	%fd781, %fd780, %fd772;
	fma.rn.f64 	%fd782, %fd170, %fd779, %fd781;
	mul.f64 	%fd783, %fd752, %fd782;
	fma.rn.f64 	%fd1380, %fd159, %fd150, %fd783;
	mul.f64 	%fd784, %fd159, %fd148;
	mul.f64 	%fd785, %fd164, %fd751;
	mul.f64 	%fd786, %fd170, %fd785;
	sub.f64 	%fd1381, %fd784, %fd786;
	bra.uni 	$L__BB0_245;
$L__BB0_226:
	abs.f64 	%fd178, %fd143;
	setp.neu.f64 	%p156, %fd178, 0d7FF0000000000000;
	@%p156 bra 	$L__BB0_228;
	mov.f64 	%fd568, 0d0000000000000000;
	mul.rn.f64 	%fd1373, %fd143, %fd568;
	mov.b32 	%r1737, 0;
	bra.uni 	$L__BB0_230;
$L__BB0_228:
	mul.f64 	%fd563, %fd143, 0d3FE45F306DC9C883;
	cvt.rni.s32.f64 	%r1737, %fd563;
	cvt.rn.f64.s32 	%fd564, %r1737;
	fma.rn.f64 	%fd565, %fd564, 0dBFF921FB54442D18, %fd143;
	fma.rn.f64 	%fd566, %fd564, 0dBC91A62633145C00, %fd565;
	fma.rn.f64 	%fd1373, %fd564, 0dB97B839A252049C0, %fd566;
	setp.ltu.f64 	%p157, %fd178, 0d41E0000000000000;
	@%p157 bra 	$L__BB0_230;
	{ // callseq 1, 0
	.param .b64 param0;
	st.param.f64 	[param0], %fd143;
	.param .align 16 .b8 retval0[16];
	call.uni (retval0), 
	__internal_trig_reduction_slowpathd, 
	(
	param0
	);
	ld.param.f64 	%fd1373, [retval0];
	ld.param.b32 	%r1737, [retval0+8];
	} // callseq 1
$L__BB0_230:
	shl.b32 	%r1178, %r1737, 6;
	cvt.u64.u32 	%rd120, %r1178;
	and.b64  	%rd121, %rd120, 64;
	mov.u64 	%rd122, __cudart_sin_cos_coeffs;
	add.s64 	%rd123, %rd122, %rd121;
	mul.rn.f64 	%fd569, %fd1373, %fd1373;
	and.b32  	%r1179, %r1737, 1;
	setp.eq.b32 	%p158, %r1179, 1;
	selp.f64 	%fd570, 0dBDA8FF8320FD8164, 0d3DE5DB65F9785EBA, %p158;
	ld.global.nc.v2.f64 	{%fd571, %fd572}, [%rd123];
	fma.rn.f64 	%fd573, %fd570, %fd569, %fd571;
	fma.rn.f64 	%fd574, %fd573, %fd569, %fd572;
	ld.global.nc.v2.f64 	{%fd575, %fd576}, [%rd123+16];
	fma.rn.f64 	%fd577, %fd574, %fd569, %fd575;
	fma.rn.f64 	%fd578, %fd577, %fd569, %fd576;
	ld.global.nc.v2.f64 	{%fd579, %fd580}, [%rd123+32];
	fma.rn.f64 	%fd581, %fd578, %fd569, %fd579;
	fma.rn.f64 	%fd582, %fd581, %fd569, %fd580;
	fma.rn.f64 	%fd583, %fd582, %fd1373, %fd1373;
	fma.rn.f64 	%fd584, %fd582, %fd569, 0d3FF0000000000000;
	selp.f64 	%fd585, %fd584, %fd583, %p158;
	and.b32  	%r1180, %r1737, 2;
	setp.eq.s32 	%p159, %r1180, 0;
	mov.f64 	%fd586, 0d0000000000000000;
	sub.f64 	%fd587, %fd586, %fd585;
	selp.f64 	%fd588, %fd585, %fd587, %p159;
	mul.f64 	%fd183, %fd151, %fd588;
	setp.neu.f64 	%p160, %fd137, 0d7FF0000000000000;
	@%p160 bra 	$L__BB0_232;
	mov.f64 	%fd594, 0d0000000000000000;
	mov.f64 	%fd595, 0d7FF0000000000000;
	mul.rn.f64 	%fd1375, %fd595, %fd594;
	mov.b32 	%r1739, 1;
	bra.uni 	$L__BB0_235;
$L__BB0_232:
	mul.f64 	%fd589, %fd137, 0d3FE45F306DC9C883;
	cvt.rni.s32.f64 	%r1738, %fd589;
	cvt.rn.f64.s32 	%fd590, %r1738;
	fma.rn.f64 	%fd591, %fd590, 0dBFF921FB54442D18, %fd137;
	fma.rn.f64 	%fd592, %fd590, 0dBC91A62633145C00, %fd591;
	fma.rn.f64 	%fd1375, %fd590, 0dB97B839A252049C0, %fd592;
	setp.ltu.f64 	%p161, %fd137, 0d41E0000000000000;
	@%p161 bra 	$L__BB0_234;
	{ // callseq 2, 0
	.param .b64 param0;
	st.param.f64 	[param0], %fd137;
	.param .align 16 .b8 retval0[16];
	call.uni (retval0), 
	__internal_trig_reduction_slowpathd, 
	(
	param0
	);
	ld.param.f64 	%fd1375, [retval0];
	ld.param.b32 	%r1738, [retval0+8];
	} // callseq 2
$L__BB0_234:
	add.s32 	%r1739, %r1738, 1;
$L__BB0_235:
	setp.neu.f64 	%p162, %fd137, 0d7FF0000000000000;
	shl.b32 	%r1183, %r1739, 6;
	cvt.u64.u32 	%rd124, %r1183;
	and.b64  	%rd125, %rd124, 64;
	add.s64 	%rd127, %rd122, %rd125;
	mul.rn.f64 	%fd596, %fd1375, %fd1375;
	and.b32  	%r1184, %r1739, 1;
	setp.eq.b32 	%p163, %r1184, 1;
	selp.f64 	%fd597, 0dBDA8FF8320FD8164, 0d3DE5DB65F9785EBA, %p163;
	ld.global.nc.v2.f64 	{%fd598, %fd599}, [%rd127];
	fma.rn.f64 	%fd600, %fd597, %fd596, %fd598;
	fma.rn.f64 	%fd601, %fd600, %fd596, %fd599;
	ld.global.nc.v2.f64 	{%fd602, %fd603}, [%rd127+16];
	fma.rn.f64 	%fd604, %fd601, %fd596, %fd602;
	fma.rn.f64 	%fd605, %fd604, %fd596, %fd603;
	ld.global.nc.v2.f64 	{%fd606, %fd607}, [%rd127+32];
	fma.rn.f64 	%fd608, %fd605, %fd596, %fd606;
	fma.rn.f64 	%fd609, %fd608, %fd596, %fd607;
	fma.rn.f64 	%fd610, %fd609, %fd1375, %fd1375;
	fma.rn.f64 	%fd611, %fd609, %fd596, 0d3FF0000000000000;
	selp.f64 	%fd612, %fd611, %fd610, %p163;
	and.b32  	%r1185, %r1739, 2;
	setp.eq.s32 	%p164, %r1185, 0;
	mov.f64 	%fd613, 0d0000000000000000;
	sub.f64 	%fd614, %fd613, %fd612;
	selp.f64 	%fd189, %fd612, %fd614, %p164;
	@%p162 bra 	$L__BB0_237;
	mov.f64 	%fd620, 0d0000000000000000;
	mov.f64 	%fd621, 0d7FF0000000000000;
	mul.rn.f64 	%fd1376, %fd621, %fd620;
	mov.b32 	%r1740, 0;
	bra.uni 	$L__BB0_239;
$L__BB0_237:
	mul.f64 	%fd615, %fd137, 0d3FE45F306DC9C883;
	cvt.rni.s32.f64 	%r1740, %fd615;
	cvt.rn.f64.s32 	%fd616, %r1740;
	fma.rn.f64 	%fd617, %fd616, 0dBFF921FB54442D18, %fd137;
	fma.rn.f64 	%fd618, %fd616, 0dBC91A62633145C00, %fd617;
	fma.rn.f64 	%fd1376, %fd616, 0dB97B839A252049C0, %fd618;
	setp.ltu.f64 	%p165, %fd137, 0d41E0000000000000;
	@%p165 bra 	$L__BB0_239;
	{ // callseq 3, 0
	.param .b64 param0;
	st.param.f64 	[param0], %fd137;
	.param .align 16 .b8 retval0[16];
	call.uni (retval0), 
	__internal_trig_reduction_slowpathd, 
	(
	param0
	);
	ld.param.f64 	%fd1376, [retval0];
	ld.param.b32 	%r1740, [retval0+8];
	} // callseq 3
$L__BB0_239:
	setp.neu.f64 	%p166, %fd178, 0d7FF0000000000000;
	shl.b32 	%r1188, %r1740, 6;
	cvt.u64.u32 	%rd128, %r1188;
	and.b64  	%rd129, %rd128, 64;
	add.s64 	%rd131, %rd122, %rd129;
	mul.rn.f64 	%fd622, %fd1376, %fd1376;
	and.b32  	%r1189, %r1740, 1;
	setp.eq.b32 	%p167, %r1189, 1;
	selp.f64 	%fd623, 0dBDA8FF8320FD8164, 0d3DE5DB65F9785EBA, %p167;
	ld.global.nc.v2.f64 	{%fd624, %fd625}, [%rd131];
	fma.rn.f64 	%fd626, %fd623, %fd622, %fd624;
	fma.rn.f64 	%fd627, %fd626, %fd622, %fd625;
	ld.global.nc.v2.f64 	{%fd628, %fd629}, [%rd131+16];
	fma.rn.f64 	%fd630, %fd627, %fd622, %fd628;
	fma.rn.f64 	%fd631, %fd630, %fd622, %fd629;
	ld.global.nc.v2.f64 	{%fd632, %fd633}, [%rd131+32];
	fma.rn.f64 	%fd634, %fd631, %fd622, %fd632;
	fma.rn.f64 	%fd635, %fd634, %fd622, %fd633;
	fma.rn.f64 	%fd636, %fd635, %fd1376, %fd1376;
	fma.rn.f64 	%fd637, %fd635, %fd622, 0d3FF0000000000000;
	selp.f64 	%fd638, %fd637, %fd636, %p167;
	and.b32  	%r1190, %r1740, 2;
	setp.eq.s32 	%p168, %r1190, 0;
	mov.f64 	%fd639, 0d0000000000000000;
	sub.f64 	%fd640, %fd639, %fd638;
	selp.f64 	%fd641, %fd638, %fd640, %p168;
	mul.f64 	%fd1380, %fd183, %fd641;
	@%p166 bra 	$L__BB0_241;
	mov.f64 	%fd647, 0d0000000000000000;
	mul.rn.f64 	%fd1378, %fd143, %fd647;
	mov.b32 	%r1742, 1;
	bra.uni 	$L__BB0_244;
$L__BB0_241:
	mul.f64 	%fd642, %fd143, 0d3FE45F306DC9C883;
	cvt.rni.s32.f64 	%r1741, %fd642;
	cvt.rn.f64.s32 	%fd643, %r1741;
	fma.rn.f64 	%fd644, %fd643, 0dBFF921FB54442D18, %fd143;
	fma.rn.f64 	%fd645, %fd643, 0dBC91A62633145C00, %fd644;
	fma.rn.f64 	%fd1378, %fd643, 0dB97B839A252049C0, %fd645;
	setp.ltu.f64 	%p169, %fd178, 0d41E0000000000000;
	@%p169 bra 	$L__BB0_243;
	{ // callseq 4, 0
	.param .b64 param0;
	st.param.f64 	[param0], %fd143;
	.param .align 16 .b8 retval0[16];
	call.uni (retval0), 
	__internal_trig_reduction_slowpathd, 
	(
	param0
	);
	ld.param.f64 	%fd1378, [retval0];
	ld.param.b32 	%r1741, [retval0+8];
	} // callseq 4
$L__BB0_243:
	add.s32 	%r1742, %r1741, 1;
$L__BB0_244:
	shl.b32 	%r1193, %r1742, 6;
	cvt.u64.u32 	%rd132, %r1193;
	and.b64  	%rd133, %rd132, 64;
	add.s64 	%rd135, %rd122, %rd133;
	mul.rn.f64 	%fd648, %fd1378, %fd1378;
	and.b32  	%r1194, %r1742, 1;
	setp.eq.b32 	%p170, %r1194, 1;
	selp.f64 	%fd649, 0dBDA8FF8320FD8164, 0d3DE5DB65F9785EBA, %p170;
	ld.global.nc.v2.f64 	{%fd650, %fd651}, [%rd135];
	fma.rn.f64 	%fd652, %fd649, %fd648, %fd650;
	fma.rn.f64 	%fd653, %fd652, %fd648, %fd651;
	ld.global.nc.v2.f64 	{%fd654, %fd655}, [%rd135+16];
	fma.rn.f64 	%fd656, %fd653, %fd648, %fd654;
	fma.rn.f64 	%fd657, %fd656, %fd648, %fd655;
	ld.global.nc.v2.f64 	{%fd658, %fd659}, [%rd135+32];
	fma.rn.f64 	%fd660, %fd657, %fd648, %fd658;
	fma.rn.f64 	%fd661, %fd660, %fd648, %fd659;
	fma.rn.f64 	%fd662, %fd661, %fd1378, %fd1378;
	fma.rn.f64 	%fd663, %fd661, %fd648, 0d3FF0000000000000;
	selp.f64 	%fd664, %fd663, %fd662, %p170;
	and.b32  	%r1195, %r1742, 2;
	setp.eq.s32 	%p171, %r1195, 0;
	mov.f64 	%fd665, 0d0000000000000000;
	sub.f64 	%fd666, %fd665, %fd664;
	selp.f64 	%fd667, %fd664, %fd666, %p171;
	mul.f64 	%fd1381, %fd151, %fd667;
	mul.f64 	%fd1379, %fd183, %fd189;
$L__BB0_245:
	st.global.f64 	[%rd5], %fd1379;
	st.global.f64 	[%rd6], %fd1380;
	st.global.f64 	[%rd7], %fd1381;
	mul.f64 	%fd787, %fd136, 0d3C07A4F0C2304891;
	div.rn.f64 	%fd788, %fd787, 0d3D37135A86A1D3B0;
	add.f64 	%fd789, %fd788, 0d3FF0000000000000;
	mul.f64 	%fd790, %fd789, %fd789;
	rcp.rn.f64 	%fd791, %fd790;
	mov.f64 	%fd792, 0d3FF0000000000000;
	sub.f64 	%fd793, %fd792, %fd791;
	sqrt.rn.f64 	%fd794, %fd793;
	mul.f64 	%fd205, %fd794, 0d41B1E1A300000000;
	cvta.to.global.u64 	%rd152, %rd54;
	add.s64 	%rd153, %rd152, %rd4;
	mov.b16 	%rs1, 1;
	st.global.u8 	[%rd153], %rs1;
	abs.f64 	%fd206, %fd1366;
	setp.neu.f64 	%p188, %fd206, 0d7FF0000000000000;
	@%p188 bra 	$L__BB0_247;
	mov.f64 	%fd800, 0d0000000000000000;
	mul.rn.f64 	%fd1382, %fd1366, %fd800;
	mov.b32 	%r1743, 0;
	bra.uni 	$L__BB0_249;
$L__BB0_247:
	mul.f64 	%fd795, %fd1366, 0d3FE45F306DC9C883;
	cvt.rni.s32.f64 	%r1743, %fd795;
	cvt.rn.f64.s32 	%fd796, %r1743;
	fma.rn.f64 	%fd797, %fd796, 0dBFF921FB54442D18, %fd1366;
	fma.rn.f64 	%fd798, %fd796, 0dBC91A62633145C00, %fd797;
	fma.rn.f64 	%fd1382, %fd796, 0dB97B839A252049C0, %fd798;
	setp.ltu.f64 	%p189, %fd206, 0d41E0000000000000;
	@%p189 bra 	$L__BB0_249;
	{ // callseq 9, 0
	.param .b64 param0;
	st.param.f64 	[param0], %fd1366;
	.param .align 16 .b8 retval0[16];
	call.uni (retval0), 
	__internal_trig_reduction_slowpathd, 
	(
	param0
	);
	ld.param.f64 	%fd1382, [retval0];
	ld.param.b32 	%r1743, [retval0+8];
	} // callseq 9
$L__BB0_249:
	shl.b32 	%r1218, %r1743, 6;
	cvt.u64.u32 	%rd154, %r1218;
	and.b64  	%rd155, %rd154, 64;
	mov.u64 	%rd156, __cudart_sin_cos_coeffs;
	add.s64 	%rd157, %rd156, %rd155;
	mul.rn.f64 	%fd801, %fd1382, %fd1382;
	and.b32  	%r1219, %r1743, 1;
	setp.eq.b32 	%p190, %r1219, 1;
	selp.f64 	%fd802, 0dBDA8FF8320FD8164, 0d3DE5DB65F9785EBA, %p190;
	ld.global.nc.v2.f64 	{%fd803, %fd804}, [%rd157];
	fma.rn.f64 	%fd805, %fd802, %fd801, %fd803;
	fma.rn.f64 	%fd806, %fd805, %fd801, %fd804;
	ld.global.nc.v2.f64 	{%fd807, %fd808}, [%rd157+16];
	fma.rn.f64 	%fd809, %fd806, %fd801, %fd807;
	fma.rn.f64 	%fd810, %fd809, %fd801, %fd808;
	ld.global.nc.v2.f64 	{%fd811, %fd812}, [%rd157+32];
	fma.rn.f64 	%fd813, %fd810, %fd801, %fd811;
	fma.rn.f64 	%fd814, %fd813, %fd801, %fd812;
	fma.rn.f64 	%fd815, %fd814, %fd1382, %fd1382;
	fma.rn.f64 	%fd816, %fd814, %fd801, 0d3FF0000000000000;
	selp.f64 	%fd817, %fd816, %fd815, %p190;
	and.b32  	%r1220, %r1743, 2;
	setp.eq.s32 	%p191, %r1220, 0;
	mov.f64 	%fd818, 0d0000000000000000;
	sub.f64 	%fd819, %fd818, %fd817;
	selp.f64 	%fd820, %fd817, %fd819, %p191;
	mul.f64 	%fd211, %fd205, %fd820;
	abs.f64 	%fd212, %fd138;
	setp.neu.f64 	%p192, %fd212, 0d7FF0000000000000;
	@%p192 bra 	$L__BB0_251;
	mov.f64 	%fd826, 0d0000000000000000;
	mul.rn.f64 	%fd1384, %fd138, %fd826;
	mov.b32 	%r1745, 1;
	bra.uni 	$L__BB0_254;
$L__BB0_251:
	mul.f64 	%fd821, %fd138, 0d3FE45F306DC9C883;
	cvt.rni.s32.f64 	%r1744, %fd821;
	cvt.rn.f64.s32 	%fd822, %r1744;
	fma.rn.f64 	%fd823, %fd822, 0dBFF921FB54442D18, %fd138;
	fma.rn.f64 	%fd824, %fd822, 0dBC91A62633145C00, %fd823;
	fma.rn.f64 	%fd1384, %fd822, 0dB97B839A252049C0, %fd824;
	setp.ltu.f64 	%p193, %fd212, 0d41E0000000000000;
	@%p193 bra 	$L__BB0_253;
	{ // callseq 10, 0
	.param .b64 param0;
	st.param.f64 	[param0], %fd138;
	.param .align 16 .b8 retval0[16];
	call.uni (retval0), 
	__internal_trig_reduction_slowpathd, 
	(
	param0
	);
	ld.param.f64 	%fd1384, [retval0];
	ld.param.b32 	%r1744, [retval0+8];
	} // callseq 10
$L__BB0_253:
	add.s32 	%r1745, %r1744, 1;
$L__BB0_254:
	setp.neu.f64 	%p194, %fd212, 0d7FF0000000000000;
	shl.b32 	%r1223, %r1745, 6;
	cvt.u64.u32 	%rd158, %r1223;
	and.b64  	%rd159, %rd158, 64;
	add.s64 	%rd161, %rd156, %rd159;
	mul.rn.f64 	%fd827, %fd1384, %fd1384;
	and.b32  	%r1224, %r1745, 1;
	setp.eq.b32 	%p195, %r1224, 1;
	selp.f64 	%fd828, 0dBDA8FF8320FD8164, 0d3DE5DB65F9785EBA, %p195;
	ld.global.nc.v2.f64 	{%fd829, %fd830}, [%rd161];
	fma.rn.f64 	%fd831, %fd828, %fd827, %fd829;
	fma.rn.f64 	%fd832, %fd831, %fd827, %fd830;
	ld.global.nc.v2.f64 	{%fd833, %fd834}, [%rd161+16];
	fma.rn.f64 	%fd835, %fd832, %fd827, %fd833;
	fma.rn.f64 	%fd836, %fd835, %fd827, %fd834;
	ld.global.nc.v2.f64 	{%fd837, %fd838}, [%rd161+32];
	fma.rn.f64 	%fd839, %fd836, %fd827, %fd837;
	fma.rn.f64 	%fd840, %fd839, %fd827, %fd838;
	fma.rn.f64 	%fd841, %fd840, %fd1384, %fd1384;
	fma.rn.f64 	%fd842, %fd840, %fd827, 0d3FF0000000000000;
	selp.f64 	%fd843, %fd842, %fd841, %p195;
	and.b32  	%r1225, %r1745, 2;
	setp.eq.s32 	%p196, %r1225, 0;
	mov.f64 	%fd844, 0d0000000000000000;
	sub.f64 	%fd845, %fd844, %fd843;
	selp.f64 	%fd846, %fd843, %fd845, %p196;
	mul.f64 	%fd847, %fd211, %fd846;
	cvta.to.global.u64 	%rd162, %rd55;
	shl.b64 	%rd163, %rd4, 3;
	add.s64 	%rd164, %rd162, %rd163;
	st.global.f64 	[%rd164], %fd847;
	@%p194 bra 	$L__BB0_256;
	mov.f64 	%fd853, 0d0000000000000000;
	mul.rn.f64 	%fd1385, %fd138, %fd853;
	mov.b32 	%r1746, 0;
	bra.uni 	$L__BB0_258;
$L__BB0_256:
	mul.f64 	%fd848, %fd138, 0d3FE45F306DC9C883;
	cvt.rni.s32.f64 	%r1746, %fd848;
	cvt.rn.f64.s32 	%fd849, %r1746;
	fma.rn.f64 	%fd850, %fd849, 0dBFF921FB54442D18, %fd138;
	fma.rn.f64 	%fd851, %fd849, 0dBC91A62633145C00, %fd850;
	fma.rn.f64 	%fd1385, %fd849, 0dB97B839A252049C0, %fd851;
	setp.ltu.f64 	%p197, %fd212, 0d41E0000000000000;
	@%p197 bra 	$L__BB0_258;
	{ // callseq 11, 0
	.param .b64 param0;
	st.param.f64 	[param0], %fd138;
	.param .align 16 .b8 retval0[16];
	call.uni (retval0), 
	__internal_trig_reduction_slowpathd, 
	(
	param0
	);
	ld.param.f64 	%fd1385, [retval0];
	ld.param.b32 	%r1746, [retval0+8];
	} // callseq 11
$L__BB0_258:
	setp.neu.f64 	%p198, %fd206, 0d7FF0000000000000;
	shl.b32 	%r1228, %r1746, 6;
	cvt.u64.u32 	%rd165, %r1228;
	and.b64  	%rd166, %rd165, 64;
	add.s64 	%rd168, %rd156, %rd166;
	mul.rn.f64 	%fd854, %fd1385, %fd1385;
	and.b32  	%r1229, %r1746, 1;
	setp.eq.b32 	%p199, %r1229, 1;
	selp.f64 	%fd855, 0dBDA8FF8320FD8164, 0d3DE5DB65F9785EBA, %p199;
	ld.global.nc.v2.f64 	{%fd856, %fd857}, [%rd168];
	fma.rn.f64 	%fd858, %fd855, %fd854, %fd856;
	fma.rn.f64 	%fd859, %fd858, %fd854, %fd857;
	ld.global.nc.v2.f64 	{%fd860, %fd861}, [%rd168+16];
	fma.rn.f64 	%fd862, %fd859, %fd854, %fd860;
	fma.rn.f64 	%fd863, %fd862, %fd854, %fd861;
	ld.global.nc.v2.f64 	{%fd864, %fd865}, [%rd168+32];
	fma.rn.f64 	%fd866, %fd863, %fd854, %fd864;
	fma.rn.f64 	%fd867, %fd866, %fd854, %fd865;
	fma.rn.f64 	%fd868, %fd867, %fd1385, %fd1385;
	fma.rn.f64 	%fd869, %fd867, %fd854, 0d3FF0000000000000;
	selp.f64 	%fd870, %fd869, %fd868, %p199;
	and.b32  	%r1230, %r1746, 2;
	setp.eq.s32 	%p200, %r1230, 0;
	mov.f64 	%fd871, 0d0000000000000000;
	sub.f64 	%fd872, %fd871, %fd870;
	selp.f64 	%fd873, %fd870, %fd872, %p200;
	mul.f64 	%fd874, %fd211, %fd873;
	cvta.to.global.u64 	%rd169, %rd56;
	add.s64 	%rd171, %rd169, %rd163;
	st.global.f64 	[%rd171], %fd874;
	@%p198 bra 	$L__BB0_260;
	mov.f64 	%fd880, 0d0000000000000000;
	mul.rn.f64 	%fd1387, %fd1366, %fd880;
	mov.b32 	%r1748, 1;
	bra.uni 	$L__BB0_263;
$L__BB0_260:
	mul.f64 	%fd875, %fd1366, 0d3FE45F306DC9C883;
	cvt.rni.s32.f64 	%r1747, %fd875;
	cvt.rn.f64.s32 	%fd876, %r1747;
	fma.rn.f64 	%fd877, %fd876, 0dBFF921FB54442D18, %fd1366;
	fma.rn.f64 	%fd878, %fd876, 0dBC91A62633145C00, %fd877;
	fma.rn.f64 	%fd1387, %fd876, 0dB97B839A252049C0, %fd878;
	setp.ltu.f64 	%p201, %fd206, 0d41E0000000000000;
	@%p201 bra 	$L__BB0_262;
	{ // callseq 12, 0
	.param .b64 param0;
	st.param.f64 	[param0], %fd1366;
	.param .align 16 .b8 retval0[16];
	call.uni (retval0), 
	__internal_trig_reduction_slowpathd, 
	(
	param0
	);
	ld.param.f64 	%fd1387, [retval0];
	ld.param.b32 	%r1747, [retval0+8];
	} // callseq 12
$L__BB0_262:
	add.s32 	%r1748, %r1747, 1;
$L__BB0_263:
	ld.param.u64 	%rd260, [_Z24processMandelbrotElementPdS_S_S_S_S_S_S_S_S_S_S_S_S_S_S_S_S_S_S_S_PbS_S_S_S_S_S_S_Piiidddi_param_14];
	shl.b32 	%r1233, %r1748, 6;
	cvt.u64.u32 	%rd172, %r1233;
	and.b64  	%rd173, %rd172, 64;
	add.s64 	%rd175, %rd156, %rd173;
	mul.rn.f64 	%fd881, %fd1387, %fd1387;
	and.b32  	%r1234, %r1748, 1;
	setp.eq.b32 	%p202, %r1234, 1;
	selp.f64 	%fd882, 0dBDA8FF8320FD8164, 0d3DE5DB65F9785EBA, %p202;
	ld.global.nc.v2.f64 	{%fd883, %fd884}, [%rd175];
	fma.rn.f64 	%fd885, %fd882, %fd881, %fd883;
	fma.rn.f64 	%fd886, %fd885, %fd881, %fd884;
	ld.global.nc.v2.f64 	{%fd887, %fd888}, [%rd175+16];
	fma.rn.f64 	%fd889, %fd886, %fd881, %fd887;
	fma.rn.f64 	%fd890, %fd889, %fd881, %fd888;
	ld.global.nc.v2.f64 	{%fd891, %fd892}, [%rd175+32];
	fma.rn.f64 	%fd893, %fd890, %fd881, %fd891;
	fma.rn.f64 	%fd894, %fd893, %fd881, %fd892;
	fma.rn.f64 	%fd895, %fd894, %fd1387, %fd1387;
	fma.rn.f64 	%fd896, %fd894, %fd881, 0d3FF0000000000000;
	selp.f64 	%fd897, %fd896, %fd895, %p202;
	and.b32  	%r1235, %r1748, 2;
	setp.eq.s32 	%p203, %r1235, 0;
	mov.f64 	%fd898, 0d0000000000000000;
	sub.f64 	%fd899, %fd898, %fd897;
	selp.f64 	%fd900, %fd897, %fd899, %p203;
	mul.f64 	%fd901, %fd205, %fd900;
	cvta.to.global.u64 	%rd176, %rd57;
	add.s64 	%rd178, %rd176, %rd163;
	st.global.f64 	[%rd178], %fd901;
	cvt.rn.f64.s32 	%fd902, %r2;
	cvta.to.global.u64 	%rd179, %rd58;
	add.s64 	%rd180, %rd179, %rd163;
	st.global.f64 	[%rd180], %fd902;
	shr.u32 	%r1236, %r558, 2;
	xor.b32  	%r1237, %r1236, %r558;
	shl.b32 	%r1238, %r630, 4;
	shl.b32 	%r1239, %r1237, 1;
	xor.b32  	%r1240, %r1239, %r1238;
	xor.b32  	%r1241, %r1240, %r1237;
	xor.b32  	%r1242, %r1241, %r630;
	add.s32 	%r1243, %r554, %r1242;
	add.s32 	%r1244, %r1243, 3261933;
	shr.u32 	%r1245, %r624, 2;
	xor.b32  	%r1246, %r1245, %r624;
	shl.b32 	%r1247, %r1242, 4;
	shl.b32 	%r1248, %r1246, 1;
	xor.b32  	%r1249, %r1248, %r1247;
	xor.b32  	%r1250, %r1249, %r1246;
	xor.b32  	%r1251, %r1250, %r1242;
	add.s32 	%r1252, %r554, %r1251;
	add.s32 	%r1253, %r1252, 3624370;
	cvt.rn.f32.u32 	%f232, %r1244;
	fma.rn.f32 	%f233, %f232, 0f2F800000, 0f2F000000;
	cvt.rn.f32.u32 	%f234, %r1253;
	fma.rn.f32 	%f235, %f234, 0f30C90FDB, 0f30490FDB;
	setp.lt.f32 	%p204, %f233, 0f00800000;
	mul.f32 	%f236, %f233, 0f4B000000;
	selp.f32 	%f237, %f236, %f233, %p204;
	selp.f32 	%f238, 0fC1B80000, 0f00000000, %p204;
	mov.b32 	%r1254, %f237;
	add.s32 	%r1255, %r1254, -1059760811;
	and.b32  	%r1256, %r1255, -8388608;
	sub.s32 	%r1257, %r1254, %r1256;
	mov.b32 	%f239, %r1257;
	cvt.rn.f32.s32 	%f240, %r1256;
	fma.rn.f32 	%f241, %f240, 0f34000000, %f238;
	add.f32 	%f242, %f239, 0fBF800000;
	fma.rn.f32 	%f243, %f242, 0fBE055027, 0f3E1039F6;
	fma.rn.f32 	%f244, %f243, %f242, 0fBDF8CDCC;
	fma.rn.f32 	%f245, %f244, %f242, 0f3E0F2955;
	fma.rn.f32 	%f246, %f245, %f242, 0fBE2AD8B9;
	fma.rn.f32 	%f247, %f246, %f242, 0f3E4CED0B;
	fma.rn.f32 	%f248, %f247, %f242, 0fBE7FFF22;
	fma.rn.f32 	%f249, %f248, %f242, 0f3EAAAA78;
	fma.rn.f32 	%f250, %f249, %f242, 0fBF000000;
	mul.f32 	%f251, %f242, %f250;
	fma.rn.f32 	%f252, %f251, %f242, %f242;
	fma.rn.f32 	%f253, %f241, 0f3F317218, %f252;
	setp.gt.u32 	%p205, %r1254, 2139095039;
	fma.rn.f32 	%f254, %f237, 0f7F800000, 0f7F800000;
	selp.f32 	%f255, %f254, %f253, %p205;
	setp.eq.f32 	%p206, %f237, 0f00000000;
	mul.f32 	%f256, %f255, 0fC0000000;
	selp.f32 	%f257, 0f7F800000, %f256, %p206;
	sqrt.rn.f32 	%f258, %f257;
	sin.approx.f32 	%f259, %f235;
	cos.approx.f32 	%f260, %f235;
	mul.f32 	%f261, %f258, %f259;
	mul.f32 	%f262, %f258, %f260;
	cvt.f64.f32 	%fd903, %f261;
	cvta.to.global.u64 	%rd181, %rd260;
	mul.wide.s32 	%rd182, %r2, 8;
	add.s64 	%rd183, %rd181, %rd182;
	ld.global.f64 	%fd904, [%rd183];
	mul.f64 	%fd905, %fd904, 0d3B30B0E6760A98E7;
	mov.f64 	%fd906, 0d3AACC83817D7FF47;
	div.rn.f64 	%fd907, %fd906, %fd905;
	sqrt.rn.f64 	%fd908, %fd907;
	div.rn.f64 	%fd909, %fd903, %fd908;
	cvta.to.global.u64 	%rd184, %rd59;
	add.s64 	%rd185, %rd184, %rd163;
	st.global.f64 	[%rd185], %fd909;
	cvt.f64.f32 	%fd910, %f262;
	ld.global.f64 	%fd911, [%rd183];
	mul.f64 	%fd912, %fd911, 0d3B30B0E6760A98E7;
	div.rn.f64 	%fd913, %fd906, %fd912;
	sqrt.rn.f64 	%fd914, %fd913;
	div.rn.f64 	%fd915, %fd910, %fd914;
	cvta.to.global.u64 	%rd186, %rd60;
	add.s64 	%rd187, %rd186, %rd163;
	st.global.f64 	[%rd187], %fd915;
	shr.u32 	%r1258, %r625, 2;
	xor.b32  	%r1259, %r1258, %r625;
	shl.b32 	%r1260, %r1251, 4;
	shl.b32 	%r1261, %r1259, 1;
	xor.b32  	%r1262, %r1261, %r1260;
	xor.b32  	%r1263, %r1262, %r1259;
	xor.b32  	%r1264, %r1263, %r1251;
	add.s32 	%r1265, %r554, %r1264;
	add.s32 	%r1266, %r1265, 3986807;
	shr.u32 	%r1267, %r629, 2;
	xor.b32  	%r1268, %r1267, %r629;
	shl.b32 	%r1269, %r1264, 4;
	shl.b32 	%r1270, %r1268, 1;
	xor.b32  	%r1271, %r1270, %r1269;
	xor.b32  	%r1272, %r1271, %r1268;
	xor.b32  	%r1273, %r1272, %r1264;
	add.s32 	%r1274, %r554, %r1273;
	add.s32 	%r1275, %r1274, 4349244;
	cvt.rn.f32.u32 	%f263, %r1266;
	fma.rn.f32 	%f264, %f263, 0f2F800000, 0f2F000000;
	cvt.rn.f32.u32 	%f265, %r1275;
	fma.rn.f32 	%f266, %f265, 0f30C90FDB, 0f30490FDB;
	setp.lt.f32 	%p207, %f264, 0f00800000;
	mul.f32 	%f267, %f264, 0f4B000000;
	selp.f32 	%f268, %f267, %f264, %p207;
	selp.f32 	%f269, 0fC1B80000, 0f00000000, %p207;
	mov.b32 	%r1276, %f268;
	add.s32 	%r1277, %r1276, -1059760811;
	and.b32  	%r1278, %r1277, -8388608;
	sub.s32 	%r1279, %r1276, %r1278;
	mov.b32 	%f270, %r1279;
	cvt.rn.f32.s32 	%f271, %r1278;
	fma.rn.f32 	%f272, %f271, 0f34000000, %f269;
	add.f32 	%f273, %f270, 0fBF800000;
	fma.rn.f32 	%f274, %f273, 0fBE055027, 0f3E1039F6;
	fma.rn.f32 	%f275, %f274, %f273, 0fBDF8CDCC;
	fma.rn.f32 	%f276, %f275, %f273, 0f3E0F2955;
	fma.rn.f32 	%f277, %f276, %f273, 0fBE2AD8B9;
	fma.rn.f32 	%f278, %f277, %f273, 0f3E4CED0B;
	fma.rn.f32 	%f279, %f278, %f273, 0fBE7FFF22;
	fma.rn.f32 	%f280, %f279, %f273, 0f3EAAAA78;
	fma.rn.f32 	%f281, %f280, %f273, 0fBF000000;
	mul.f32 	%f282, %f273, %f281;
	fma.rn.f32 	%f283, %f282, %f273, %f273;
	fma.rn.f32 	%f284, %f272, 0f3F317218, %f283;
	setp.gt.u32 	%p208, %r1276, 2139095039;
	fma.rn.f32 	%f285, %f268, 0f7F800000, 0f7F800000;
	selp.f32 	%f286, %f285, %f284, %p208;
	setp.eq.f32 	%p209, %f268, 0f00000000;
	mul.f32 	%f287, %f286, 0fC0000000;
	selp.f32 	%f288, 0f7F800000, %f287, %p209;
	sqrt.rn.f32 	%f289, %f288;
	sin.approx.f32 	%f290, %f266;
	mul.f32 	%f291, %f289, %f290;
	cvt.f64.f32 	%fd916, %f291;
	ld.global.f64 	%fd917, [%rd183];
	mul.f64 	%fd918, %fd917, 0d3B30B0E6760A98E7;
	div.rn.f64 	%fd919, %fd906, %fd918;
	sqrt.rn.f64 	%fd920, %fd919;
	div.rn.f64 	%fd921, %fd916, %fd920;
	cvta.to.global.u64 	%rd188, %rd61;
	add.s64 	%rd189, %rd188, %rd163;
	st.global.f64 	[%rd189], %fd921;
	bra.uni 	$L__BB0_288;
$L__BB0_264:
	setp.neu.f32 	%p84, %f4, 0f00000000;
	setp.neu.f32 	%p85, %f7, 0f7F800000;
	and.pred  	%p86, %p84, %p85;
	@%p86 bra 	$L__BB0_266;
	setp.neu.f32 	%p93, %f6, 0f3F800000;
	add.f32 	%f97, %f4, %f4;
	mov.b32 	%r1099, %f97;
	setp.lt.f32 	%p94, %f34, 0f00000000;
	xor.b32  	%r1100, %r1099, 2139095040;
	selp.b32 	%r1101, %r1100, %r1099, %p94;
	and.b32  	%r1102, %r1101, 2147483647;
	selp.b32 	%r1103, %r1102, %r1101, %p93;
	mov.b32 	%f295, %r1103;
	bra.uni 	$L__BB0_269;
$L__BB0_266:
	setp.eq.f32 	%p87, %f4, 0fBF800000;
	setp.eq.f32 	%p88, %f92, 0f7F800000;
	and.pred  	%p89, %p87, %p88;
	@%p89 bra 	$L__BB0_269;
	setp.geu.f32 	%p90, %f4, 0f00000000;
	mov.f32 	%f295, %f8;
	@%p90 bra 	$L__BB0_269;
	setp.neu.f32 	%p91, %f6, 0f3F800000;
	neg.f32 	%f94, %f8;
	selp.f32 	%f95, %f8, %f94, %p91;
	cvt.rmi.f32.f32 	%f96, %f34;
	setp.neu.f32 	%p92, %f96, %f34;
	selp.f32 	%f295, 0f7FFFFFFF, %f95, %p92;
$L__BB0_269:
	mov.f64 	%fd306, 0d3FF0000000000000;
	sub.f64 	%fd307, %fd306, %fd233;
	cvt.rn.f32.f64 	%f14, %fd307;
	ld.global.f64 	%fd308, [%rd266];
	cvt.rn.f32.f64 	%f99, %fd308;
	mul.f32 	%f100, %f99, 0f3F000000;
	cvt.rzi.f32.f32 	%f101, %f100;
	add.f32 	%f102, %f101, %f101;
	sub.f32 	%f103, %f99, %f102;
	abs.f32 	%f16, %f103;
	abs.f32 	%f17, %f14;
	setp.lt.f32 	%p95, %f17, 0f00800000;
	mul.f32 	%f104, %f17, 0f4B800000;
	selp.f32 	%f105, %f104, %f17, %p95;
	selp.f32 	%f106, 0fC1C00000, 0f00000000, %p95;
	mov.b32 	%r1104, %f105;
	add.s32 	%r1105, %r1104, -1060439283;
	and.b32  	%r1106, %r1105, -8388608;
	sub.s32 	%r1107, %r1104, %r1106;
	mov.b32 	%f107, %r1107;
	cvt.rn.f32.s32 	%f108, %r1106;
	fma.rn.f32 	%f109, %f108, 0f34000000, %f106;
	add.f32 	%f110, %f107, 0fBF800000;
	add.f32 	%f111, %f107, 0f3F800000;
	rcp.approx.ftz.f32 	%f112, %f111;
	add.f32 	%f113, %f110, %f110;
	mul.f32 	%f114, %f113, %f112;
	mul.f32 	%f115, %f114, %f114;
	sub.f32 	%f116, %f110, %f114;
	add.f32 	%f117, %f116, %f116;
	neg.f32 	%f118, %f114;
	fma.rn.f32 	%f119, %f118, %f110, %f117;
	mul.rn.f32 	%f120, %f112, %f119;
	fma.rn.f32 	%f121, %f115, 0f3A2C32E4, 0f3B52E7DB;
	fma.rn.f32 	%f122, %f121, %f115, 0f3C93BB73;
	fma.rn.f32 	%f123, %f122, %f115, 0f3DF6384F;
	mul.rn.f32 	%f124, %f123, %f115;
	fma.rn.f32 	%f125, %f114, 0f3FB8AA3B, %f109;
	sub.f32 	%f126, %f109, %f125;
	fma.rn.f32 	%f127, %f114, 0f3FB8AA3B, %f126;
	fma.rn.f32 	%f128, %f120, 0f3FB8AA3B, %f127;
	fma.rn.f32 	%f129, %f114, 0f32A55E34, %f128;
	mul.f32 	%f130, %f124, 0f40400000;
	fma.rn.f32 	%f131, %f130, %f120, %f129;
	fma.rn.f32 	%f132, %f124, %f114, %f131;
	add.rn.f32 	%f133, %f125, %f132;
	neg.f32 	%f134, %f125;
	add.rn.f32 	%f135, %f133, %f134;
	neg.f32 	%f136, %f135;
	add.rn.f32 	%f137, %f132, %f136;
	mul.rn.f32 	%f138, %f133, %f99;
	neg.f32 	%f139, %f138;
	fma.rn.f32 	%f140, %f133, %f99, %f139;
	fma.rn.f32 	%f141, %f137, %f99, %f140;
	cvt.rni.f32.f32 	%f142, %f138;
	sub.f32 	%f143, %f138, %f142;
	add.f32 	%f144, %f143, %f141;
	fma.rn.f32 	%f145, %f144, 0f391FCB8E, 0f3AAF85ED;
	fma.rn.f32 	%f146, %f145, %f144, 0f3C1D9856;
	fma.rn.f32 	%f147, %f146, %f144, 0f3D6357BB;
	fma.rn.f32 	%f148, %f147, %f144, 0f3E75FDEC;
	fma.rn.f32 	%f149, %f148, %f144, 0f3F317218;
	fma.rn.f32 	%f150, %f149, %f144, 0f3F800000;
	cvt.rzi.s32.f32 	%r1108, %f142;
	setp.gt.f32 	%p96, %f142, 0f00000000;
	selp.b32 	%r1109, 0, -2097152000, %p96;
	add.s32 	%r1110, %r1109, 2130706432;
	mov.b32 	%f151, %r1110;
	mul.f32 	%f152, %f150, %f151;
	shl.b32 	%r1111, %r1108, 23;
	sub.s32 	%r1112, %r1111, %r1109;
	mov.b32 	%f153, %r1112;
	mul.f32 	%f154, %f152, %f153;
	abs.f32 	%f155, %f138;
	setp.gt.f32 	%p97, %f155, 0f43180000;
	setp.lt.f32 	%p98, %f138, 0f00000000;
	selp.f32 	%f156, 0f00000000, 0f7F800000, %p98;
	selp.f32 	%f18, %f156, %f154, %p97;
	setp.eq.f32 	%p99, %f14, 0f3F800000;
	setp.eq.f32 	%p100, %f99, 0f00000000;
	or.pred  	%p101, %p99, %p100;
	mov.f32 	%f296, 0f3F800000;
	@%p101 bra 	$L__BB0_277;
	setp.num.f32 	%p102, %f17, %f17;
	abs.f32 	%f157, %f99;
	setp.num.f32 	%p103, %f157, %f157;
	and.pred  	%p104, %p102, %p103;
	@%p104 bra 	$L__BB0_272;
	add.rn.f32 	%f296, %f14, %f99;
	bra.uni 	$L__BB0_277;
$L__BB0_272:
	setp.neu.f32 	%p105, %f14, 0f00000000;
	setp.neu.f32 	%p106, %f17, 0f7F800000;
	and.pred  	%p107, %p105, %p106;
	@%p107 bra 	$L__BB0_274;
	setp.neu.f32 	%p114, %f16, 0f3F800000;
	add.f32 	%f162, %f14, %f14;
	mov.b32 	%r1113, %f162;
	setp.lt.f32 	%p115, %f99, 0f00000000;
	xor.b32  	%r1114, %r1113, 2139095040;
	selp.b32 	%r1115, %r1114, %r1113, %p115;
	and.b32  	%r1116, %r1115, 2147483647;
	selp.b32 	%r1117, %r1116, %r1115, %p114;
	mov.b32 	%f296, %r1117;
	bra.uni 	$L__BB0_277;
$L__BB0_274:
	setp.eq.f32 	%p108, %f14, 0fBF800000;
	setp.eq.f32 	%p109, %f157, 0f7F800000;
	and.pred  	%p110, %p108, %p109;
	@%p110 bra 	$L__BB0_277;
	setp.geu.f32 	%p111, %f14, 0f00000000;
	mov.f32 	%f296, %f18;
	@%p111 bra 	$L__BB0_277;
	setp.neu.f32 	%p112, %f16, 0f3F800000;
	neg.f32 	%f159, %f18;
	selp.f32 	%f160, %f18, %f159, %p112;
	cvt.rmi.f32.f32 	%f161, %f99;
	setp.neu.f32 	%p113, %f161, %f99;
	selp.f32 	%f296, 0f7FFFFFFF, %f160, %p113;
$L__BB0_277:
	ld.global.f64 	%fd309, [%rd267];
	cvt.rn.f32.f64 	%f164, %fd309;
	mul.f32 	%f165, %f164, 0f3F000000;
	cvt.rzi.f32.f32 	%f166, %f165;
	add.f32 	%f167, %f166, %f166;
	sub.f32 	%f168, %f164, %f167;
	abs.f32 	%f25, %f168;
	abs.f32 	%f26, %f296;
	setp.lt.f32 	%p116, %f26, 0f00800000;
	mul.f32 	%f169, %f26, 0f4B800000;
	selp.f32 	%f170, %f169, %f26, %p116;
	selp.f32 	%f171, 0fC1C00000, 0f00000000, %p116;
	mov.b32 	%r1118, %f170;
	add.s32 	%r1119, %r1118, -1060439283;
	and.b32  	%r1120, %r1119, -8388608;
	sub.s32 	%r1121, %r1118, %r1120;
	mov.b32 	%f172, %r1121;
	cvt.rn.f32.s32 	%f173, %r1120;
	fma.rn.f32 	%f174, %f173, 0f34000000, %f171;
	add.f32 	%f175, %f172, 0fBF800000;
	add.f32 	%f176, %f172, 0f3F800000;
	rcp.approx.ftz.f32 	%f177, %f176;
	add.f32 	%f178, %f175, %f175;
	mul.f32 	%f179, %f178, %f177;
	mul.f32 	%f180, %f179, %f179;
	sub.f32 	%f181, %f175, %f179;
	add.f32 	%f182, %f181, %f181;
	neg.f32 	%f183, %f179;
	fma.rn.f32 	%f184, %f183, %f175, %f182;
	mul.rn.f32 	%f185, %f177, %f184;
	fma.rn.f32 	%f186, %f180, 0f3A2C32E4, 0f3B52E7DB;
	fma.rn.f32 	%f187, %f186, %f180, 0f3C93BB73;
	fma.rn.f32 	%f188, %f187, %f180, 0f3DF6384F;
	mul.rn.f32 	%f189, %f188, %f180;
	fma.rn.f32 	%f190, %f179, 0f3FB8AA3B, %f174;
	sub.f32 	%f191, %f174, %f190;
	fma.rn.f32 	%f192, %f179, 0f3FB8AA3B, %f191;
	fma.rn.f32 	%f193, %f185, 0f3FB8AA3B, %f192;
	fma.rn.f32 	%f194, %f179, 0f32A55E34, %f193;
	mul.f32 	%f195, %f189, 0f40400000;
	fma.rn.f32 	%f196, %f195, %f185, %f194;
	fma.rn.f32 	%f197, %f189, %f179, %f196;
	add.rn.f32 	%f198, %f190, %f197;
	neg.f32 	%f199, %f190;
	add.rn.f32 	%f200, %f198, %f199;
	neg.f32 	%f201, %f200;
	add.rn.f32 	%f202, %f197, %f201;
	mul.rn.f32 	%f203, %f198, %f164;
	neg.f32 	%f204, %f203;
	fma.rn.f32 	%f205, %f198, %f164, %f204;
	fma.rn.f32 	%f206, %f202, %f164, %f205;
	cvt.rni.f32.f32 	%f207, %f203;
	sub.f32 	%f208, %f203, %f207;
	add.f32 	%f209, %f208, %f206;
	fma.rn.f32 	%f210, %f209, 0f391FCB8E, 0f3AAF85ED;
	fma.rn.f32 	%f211, %f210, %f209, 0f3C1D9856;
	fma.rn.f32 	%f212, %f211, %f209, 0f3D6357BB;
	fma.rn.f32 	%f213, %f212, %f209, 0f3E75FDEC;
	fma.rn.f32 	%f214, %f213, %f209, 0f3F317218;
	fma.rn.f32 	%f215, %f214, %f209, 0f3F800000;
	cvt.rzi.s32.f32 	%r1122, %f207;
	setp.gt.f32 	%p117, %f207, 0f00000000;
	selp.b32 	%r1123, 0, -2097152000, %p117;
	add.s32 	%r1124, %r1123, 2130706432;
	mov.b32 	%f216, %r1124;
	mul.f32 	%f217, %f215, %f216;
	shl.b32 	%r1125, %r1122, 23;
	sub.s32 	%r1126, %r1125, %r1123;
	mov.b32 	%f218, %r1126;
	mul.f32 	%f219, %f217, %f218;
	abs.f32 	%f220, %f203;
	setp.gt.f32 	%p118, %f220, 0f43180000;
	setp.lt.f32 	%p119, %f203, 0f00000000;
	selp.f32 	%f221, 0f00000000, 0f7F800000, %p119;
	selp.f32 	%f27, %f221, %f219, %p118;
	setp.eq.f32 	%p120, %f296, 0f3F800000;
	setp.eq.f32 	%p121, %f164, 0f00000000;
	or.pred  	%p122, %p120, %p121;
	mov.f32 	%f297, 0f3F800000;
	@%p122 bra 	$L__BB0_285;
	setp.num.f32 	%p123, %f26, %f26;
	abs.f32 	%f222, %f164;
	setp.num.f32 	%p124, %f222, %f222;
	and.pred  	%p125, %p123, %p124;
	@%p125 bra 	$L__BB0_280;
	add.rn.f32 	%f297, %f296, %f164;
	bra.uni 	$L__BB0_285;
$L__BB0_280:
	setp.neu.f32 	%p126, %f296, 0f00000000;
	setp.neu.f32 	%p127, %f26, 0f7F800000;
	and.pred  	%p128, %p126, %p127;
	@%p128 bra 	$L__BB0_282;
	setp.neu.f32 	%p135, %f25, 0f3F800000;
	add.f32 	%f227, %f296, %f296;
	mov.b32 	%r1127, %f227;
	setp.lt.f32 	%p136, %f164, 0f00000000;
	xor.b32  	%r1128, %r1127, 2139095040;
	selp.b32 	%r1129, %r1128, %r1127, %p136;
	and.b32  	%r1130, %r1129, 2147483647;
	selp.b32 	%r1131, %r1130, %r1129, %p135;
	mov.b32 	%f297, %r1131;
	bra.uni 	$L__BB0_285;
$L__BB0_282:
	setp.eq.f32 	%p129, %f296, 0fBF800000;
	setp.eq.f32 	%p130, %f222, 0f7F800000;
	and.pred  	%p131, %p129, %p130;
	@%p131 bra 	$L__BB0_285;
	setp.geu.f32 	%p132, %f296, 0f00000000;
	mov.f32 	%f297, %f27;
	@%p132 bra 	$L__BB0_285;
	setp.neu.f32 	%p133, %f25, 0f3F800000;
	neg.f32 	%f224, %f27;
	selp.f32 	%f225, %f27, %f224, %p133;
	cvt.rmi.f32.f32 	%f226, %f164;
	setp.neu.f32 	%p134, %f226, %f164;
	selp.f32 	%f297, 0f7FFFFFFF, %f225, %p134;
$L__BB0_285:
	cvt.f64.f32 	%fd310, %f297;
	mul.f64 	%fd311, %fd232, %fd232;
	div.rn.f64 	%fd312, %fd231, %fd311;
	cvt.f64.f32 	%fd313, %f295;
	mul.f64 	%fd314, %fd312, %fd313;
	mul.f64 	%fd315, %fd314, %fd310;
	fma.rn.f64 	%fd1390, %fd232, %fd315, %fd1390;
	add.f64 	%fd1389, %fd1389, %fd315;
	add.s32 	%r1749, %r1749, 1;
	setp.ne.s32 	%p137, %r1749, 0;
	add.s64 	%rd267, %rd267, 8;
	add.s64 	%rd266, %rd266, 8;
	add.s64 	%rd265, %rd265, 8;
	add.s64 	%rd264, %rd264, 8;
	add.s64 	%rd263, %rd263, 8;
	@%p137 bra 	$L__BB0_185;
	div.rn.f64 	%fd1391, %fd1390, %fd1389;
$L__BB0_287:
	sub.f64 	%fd316, %fd228, %fd1391;
	mul.f64 	%fd317, %fd316, 0d3C07A4F0C2304891;
	div.rn.f64 	%fd318, %fd317, 0d3D37135A86A1D3B0;
	add.f64 	%fd319, %fd318, 0d3FF0000000000000;
	mul.f64 	%fd320, %fd319, %fd319;
	rcp.rn.f64 	%fd321, %fd320;
	mov.f64 	%fd322, 0d3FF0000000000000;
	sub.f64 	%fd323, %fd322, %fd321;
	sqrt.rn.f64 	%fd324, %fd323;
	mul.f64 	%fd325, %fd324, 0d41B1E1A300000000;
	div.rn.f64 	%fd326, %fd325, %fd1;
	ld.global.f64 	%fd327, [%rd5];
	mul.f64 	%fd328, %fd326, %fd327;
	st.global.f64 	[%rd5], %fd328;
	ld.global.f64 	%fd329, [%rd6];
	mul.f64 	%fd330, %fd326, %fd329;
	st.global.f64 	[%rd6], %fd330;
	ld.global.f64 	%fd331, [%rd7];
	mul.f64 	%fd332, %fd326, %fd331;
	st.global.f64 	[%rd7], %fd332;
$L__BB0_288:
	ret;

}
.func  (.param .align 16 .b8 func_retval0[16]) __internal_trig_reduction_slowpathd(
	.param .b64 __internal_trig_reduction_slowpathd_param_0
)
{
	.local .align 8 .b8 	__local_depot1[40];
	.reg .b64 	%SP;
	.reg .b64 	%SPL;
	.reg .pred 	%p<10>;
	.reg .b32 	%r<47>;
	.reg .b64 	%rd<74>;
	.reg .b64 	%fd<5>;

	mov.u64 	%SPL, __local_depot1;
	ld.param.f64 	%fd4, [__internal_trig_reduction_slowpathd_param_0];
	add.u64 	%rd1, %SPL, 0;
	{
	.reg .b32 %temp; 
	mov.b64 	{%temp, %r1}, %fd4;
	}
	shr.u32 	%r2, %r1, 20;
	and.b32  	%r3, %r2, 2047;
	setp.eq.s32 	%p1, %r3, 2047;
	mov.b32 	%r46, 0;
	@%p1 bra 	$L__BB1_9;
	add.s32 	%r20, %r3, -1024;
	mov.b64 	%rd20, %fd4;
	shl.b64 	%rd2, %rd20, 11;
	shr.u32 	%r4, %r20, 6;
	sub.s32 	%r45, 15, %r4;
	sub.s32 	%r21, 19, %r4;
	setp.lt.u32 	%p2, %r20, 128;
	selp.b32 	%r6, 18, %r21, %p2;
	setp.ge.s32 	%p3, %r45, %r6;
	mov.b64 	%rd70, 0;
	@%p3 bra 	$L__BB1_4;
	add.s32 	%r23, %r6, %r4;
	neg.s32 	%r43, %r23;
	or.b64  	%rd3, %rd2, -9223372036854775808;
	mov.b64 	%rd70, 0;
	mov.b32 	%r42, 0;
	mov.u64 	%rd25, __cudart_i2opi_d;
	mov.u32 	%r44, %r45;
$L__BB1_3:
	.pragma "nounroll";
	mul.wide.s32 	%rd22, %r42, 8;
	add.s64 	%rd23, %rd1, %rd22;
	mul.wide.s32 	%rd24, %r44, 8;
	add.s64 	%rd26, %rd25, %rd24;
	ld.global.nc.u64 	%rd27, [%rd26];
	{
	.reg .u32 %r0, %r1, %r2, %r3, %alo, %ahi, %blo, %bhi, %clo, %chi;
	mov.b64 	{%alo,%ahi}, %rd27;
	mov.b64 	{%blo,%bhi}, %rd3;
	mov.b64 	{%clo,%chi}, %rd70;
	mad.lo.cc.u32 	%r0, %alo, %blo, %clo;
	madc.hi.cc.u32 	%r1, %alo, %blo, %chi;
	madc.hi.u32 	%r2, %alo, %bhi, 0;
	mad.lo.cc.u32 	%r1, %alo, %bhi, %r1;
	madc.hi.cc.u32 	%r2, %ahi, %blo, %r2;
	madc.hi.u32 	%r3, %ahi, %bhi, 0;
	mad.lo.cc.u32 	%r1, %ahi, %blo, %r1;
	madc.lo.cc.u32 	%r2, %ahi, %bhi, %r2;
	addc.u32 	%r3, %r3, 0;
	mov.b64 	%rd28, {%r0,%r1};
	mov.b64 	%rd70, {%r2,%r3};
	}
	st.local.u64 	[%rd23], %rd28;
	add.s32 	%r44, %r44, 1;
	add.s32 	%r43, %r43, 1;
	add.s32 	%r42, %r42, 1;
	setp.ne.s32 	%p4, %r43, -15;
	mov.u32 	%r45, %r6;
	@%p4 bra 	$L__BB1_3;
$L__BB1_4:
	cvt.s64.s32 	%rd29, %r45;
	cvt.u64.u32 	%rd30, %r4;
	add.s64 	%rd31, %rd30, %rd29;
	shl.b64 	%rd32, %rd31, 3;
	add.s64 	%rd33, %rd1, %rd32;
	st.local.u64 	[%rd33+-120], %rd70;
	and.b32  	%r15, %r2, 63;
	ld.local.u64 	%rd72, [%rd1+16];
	ld.local.u64 	%rd71, [%rd1+24];
	setp.eq.s32 	%p5, %r15, 0;
	@%p5 bra 	$L__BB1_6;
	shl.b64 	%rd34, %rd71, %r15;
	shr.u64 	%rd35, %rd72, 1;
	xor.b32  	%r24, %r15, 63;
	shr.u64 	%rd36, %rd35, %r24;
	or.b64  	%rd71, %rd34, %rd36;
	ld.local.u64 	%rd37, [%rd1+8];
	shl.b64 	%rd38, %rd72, %r15;
	shr.u64 	%rd39, %rd37, 1;
	shr.u64 	%rd40, %rd39, %r24;
	or.b64  	%rd72, %rd38, %rd40;
$L__BB1_6:
	and.b32  	%r25, %r1, -2147483648;
	shr.u64 	%rd41, %rd71, 62;
	cvt.u32.u64 	%r26, %rd41;
	mov.b64 	{%r27, %r28}, %rd71;
	mov.b64 	{%r29, %r30}, %rd72;
	shf.l.wrap.b32 	%r31, %r30, %r27, 2;
	shf.l.wrap.b32 	%r32, %r27, %r28, 2;
	mov.b64 	%rd42, {%r31, %r32};
	shl.b64 	%rd43, %rd72, 2;
	shr.u64 	%rd44, %rd42, 63;
	cvt.u32.u64 	%r33, %rd44;
	add.s32 	%r34, %r33, %r26;
	setp.eq.s32 	%p6, %r25, 0;
	neg.s32 	%r35, %r34;
	selp.b32 	%r46, %r34, %r35, %p6;
	setp.gt.s64 	%p7, %rd42, -1;
	mov.b64 	%rd45, 0;
	{
	.reg .u32 %r0, %r1, %r2, %r3, %a0, %a1, %a2, %a3, %b0, %b1, %b2, %b3;
	mov.b64 	{%a0,%a1}, %rd45;
	mov.b64 	{%a2,%a3}, %rd45;
	mov.b64 	{%b0,%b1}, %rd43;
	mov.b64 	{%b2,%b3}, %rd42;
	sub.cc.u32 	%r0, %a0, %b0;
	subc.cc.u32 	%r1, %a1, %b1;
	subc.cc.u32 	%r2, %a2, %b2;
	subc.u32 	%r3, %a3, %b3;
	mov.b64 	%rd46, {%r0,%r1};
	mov.b64 	%rd47, {%r2,%r3};
	}
	xor.b32  	%r36, %r25, -2147483648;
	selp.b64 	%rd73, %rd42, %rd47, %p7;
	selp.b64 	%rd14, %rd43, %rd46, %p7;
	selp.b32 	%r17, %r25, %r36, %p7;
	clz.b64 	%r37, %rd73;
	cvt.u64.u32 	%rd15, %r37;
	setp.eq.s32 	%p8, %r37, 0;
	@%p8 bra 	$L__BB1_8;
	cvt.u32.u64 	%r38, %rd15;
	and.b32  	%r39, %r38, 63;
	shl.b64 	%rd48, %rd73, %r39;
	shr.u64 	%rd49, %rd14, 1;
	not.b32 	%r40, %r38;
	and.b32  	%r41, %r40, 63;
	shr.u64 	%rd50, %rd49, %r41;
	or.b64  	%rd73, %rd48, %rd50;
$L__BB1_8:
	mov.b64 	%rd51, -3958705157555305931;
	{
	.reg .u32 %r0, %r1, %r2, %r3, %alo, %ahi, %blo, %bhi;
	mov.b64 	{%alo,%ahi}, %rd73;
	mov.b64 	{%blo,%bhi}, %rd51;
	mul.lo.u32 	%r0, %alo, %blo;
	mul.hi.u32 	%r1, %alo, %blo;
	mad.lo.cc.u32 	%r1, %alo, %bhi, %r1;
	madc.hi.u32 	%r2, %alo, %bhi, 0;
	mad.lo.cc.u32 	%r1, %ahi, %blo, %r1;
	madc.hi.cc.u32 	%r2, %ahi, %blo, %r2;
	madc.hi.u32 	%r3, %ahi, %bhi, 0;
	mad.lo.cc.u32 	%r2, %ahi, %bhi, %r2;
	addc.u32 	%r3, %r3, 0;
	mov.b64 	%rd52, {%r0,%r1};
	mov.b64 	%rd53, {%r2,%r3};
	}
	setp.gt.s64 	%p9, %rd53, 0;
	{
	.reg .u32 %r0, %r1, %r2, %r3, %a0, %a1, %a2, %a3, %b0, %b1, %b2, %b3;
	mov.b64 	{%a0,%a1}, %rd52;
	mov.b64 	{%a2,%a3}, %rd53;
	mov.b64 	{%b0,%b1}, %rd52;
	mov.b64 	{%b2,%b3}, %rd53;
	add.cc.u32 	%r0, %a0, %b0;
	addc.cc.u32 	%r1, %a1, %b1;
	addc.cc.u32 	%r2, %a2, %b2;
	addc.u32 	%r3, %a3, %b3;
	mov.b64 	%rd54, {%r0,%r1};
	mov.b64 	%rd55, {%r2,%r3};
	}
	selp.b64 	%rd56, %rd55, %rd53, %p9;
	selp.s64 	%rd57, -1, 0, %p9;
	sub.s64 	%rd58, %rd57, %rd15;
	cvt.u64.u32 	%rd59, %r17;
	shl.b64 	%rd60, %rd59, 32;
	add.s64 	%rd61, %rd56, 1;
	shr.u64 	%rd62, %rd61, 10;
	add.s64 	%rd63, %rd62, 1;
	shr.u64 	%rd64, %rd63, 1;
	shl.b64 	%rd65, %rd58, 52;
	add.s64 	%rd66, %rd65, %rd64;
	add.s64 	%rd67, %rd66, 4602678819172646912;
	or.b64  	%rd68, %rd67, %rd60;
	mov.b64 	%fd4, %rd68;
$L__BB1_9:
	st.param.f64 	[func_retval0], %fd4;
	st.param.b32 	[func_retval0+8], %r46;
	ret;

}


// ===== COMPILED SASS (sm_100) =====

	.target	sm_100

	.elftype	@"ET_EXEC"


//--------------------- .note.nv.tkinfo           --------------------------
	.section	.note.nv.tkinfo,"",@"SHT_NOTE"
	.sectionflags	@"SHF_NOTE_NV_TKINFO"
	.tkinfo
        /*0018*/ 	.word	0x00000002
        /*0030*/ 	.string	""
        /*0030*/ 	.string	"ptxas"
        /*0030*/ 	.string	"Cuda compilation tools, release 13.0, V13.0.88"
        /*0030*/ 	.string	"Build cuda_13.0.r13.0/compiler.36424714_0"
        /*0030*/ 	.string	"-arch sm_100 -m 64 "



//--------------------- .note.nv.cuinfo           --------------------------
	.section	.note.nv.cuinfo,"",@"SHT_NOTE"
	.sectionflags	@"SHF_NOTE_NV_CUINFO"
        /*0018*/ 	.short	0x0002
        /*001a*/ 	.short	0x0064
        /*001c*/ 	.short	0x0082
	.zero		2


//--------------------- .nv.info                  --------------------------
	.section	.nv.info,"",@"SHT_CUDA_INFO"
	.align	4


	//----- nvinfo : EIATTR_REGCOUNT
	.align		4
        /*0000*/ 	.byte	0x04, 0x2f
        /*0002*/ 	.short	(.L_12 - .L_11)
	.align		4
.L_11:
        /*0004*/ 	.word	index@(_Z24processMandelbrotElementPdS_S_S_S_S_S_S_S_S_S_S_S_S_S_S_S_S_S_S_S_PbS_S_S_S_S_S_S_Piiidddi)
        /*0008*/ 	.word	0x00000040


	//----- nvinfo : EIATTR_FRAME_SIZE
	.align		4
.L_12:
        /*000c*/ 	.byte	0x04, 0x11
        /*000e*/ 	.short	(.L_14 - .L_13)
	.align		4
.L_13:
        /*0010*/ 	.word	index@($_Z24processMandelbrotElementPdS_S_S_S_S_S_S_S_S_S_S_S_S_S_S_S_S_S_S_S_PbS_S_S_S_S_S_S_Piiidddi$__internal_trig_reduction_slowpathd)
        /*0014*/ 	.word	0x00000058


	//----- nvinfo : EIATTR_FRAME_SIZE
	.align		4
.L_14:
        /*0018*/ 	.byte	0x04, 0x11
        /*001a*/ 	.short	(.L_16 - .L_15)
	.align		4
.L_15:
        /*001c*/ 	.word	index@($__internal_3_$__cuda_sm20_sqrt_rn_f32_slowpath)
        /*0020*/ 	.word	0x00000058


	//----- nvinfo : EIATTR_FRAME_SIZE
	.align		4
.L_16:
        /*0024*/ 	.byte	0x04, 0x11
        /*0026*/ 	.short	(.L_18 - .L_17)
	.align		4
.L_17:
        /*0028*/ 	.word	index@($__internal_2_$__cuda_sm20_dsqrt_rn_f64_mediumpath_v1)
        /*002c*/ 	.word	0x00000058


	//----- nvinfo : EIATTR_FRAME_SIZE
	.align		4
.L_18:
        /*0030*/ 	.byte	0x04, 0x11
        /*0032*/ 	.short	(.L_20 - .L_19)
	.align		4
.L_19:
        /*0034*/ 	.word	index@($__internal_1_$__cuda_sm20_div_rn_f64_full)
        /*0038*/ 	.word	0x00000058


	//----- nvinfo : EIATTR_FRAME_SIZE
	.align		4
.L_20:
        /*003c*/ 	.byte	0x04, 0x11
        /*003e*/ 	.short	(.L_22 - .L_21)
	.align		4
.L_21:
        /*0040*/ 	.word	index@($__internal_0_$__cuda_sm20_dblrcp_rn_slowpath_v3)
        /*0044*/ 	.word	0x00000058


	//----- nvinfo : EIATTR_FRAME_SIZE
	.align		4
.L_22:
        /*0048*/ 	.byte	0x04, 0x11
        /*004a*/ 	.short	(.L_24 - .L_23)
	.align		4
.L_23:
        /*004c*/ 	.word	index@(_Z24processMandelbrotElementPdS_S_S_S_S_S_S_S_S_S_S_S_S_S_S_S_S_S_S_S_PbS_S_S_S_S_S_S_Piiidddi)
        /*0050*/ 	.word	0x00000058


	//----- nvinfo : EIATTR_MIN_STACK_SIZE
	.align		4
.L_24:
        /*0054*/ 	.byte	0x04, 0x12
        /*0056*/ 	.short	(.L_26 - .L_25)
	.align		4
.L_25:
        /*0058*/ 	.word	index@(_Z24processMandelbrotElementPdS_S_S_S_S_S_S_S_S_S_S_S_S_S_S_S_S_S_S_S_PbS_S_S_S_S_S_S_Piiidddi)
        /*005c*/ 	.word	0x00000058
.L_26:


//--------------------- .nv.compat                --------------------------
	.section	.nv.compat,"",@"SHT_CUDA_COMPAT_INFO"
	.align	4
        /*0000*/ 	.byte	0x02, 0x09, 0x00, 0x00, 0x02, 0x02, 0x01, 0x00, 0x02, 0x05, 0x05, 0x00, 0x03, 0x07, 0x01, 0x01
        /*0010*/ 	.byte	0x02, 0x03, 0x00, 0x00, 0x02, 0x06, 0x01, 0x00, 0x04, 0x0b, 0x08, 0x00, 0x01, 0x00, 0x00, 0x00
        /*0020*/ 	.byte	0x00, 0x00, 0x00, 0x00


//--------------------- .nv.info._Z24processMandelbrotElementPdS_S_S_S_S_S_S_S_S_S_S_S_S_S_S_S_S_S_S_S_PbS_S_S_S_S_S_S_Piiidddi --------------------------
	.section	.nv.info._Z24processMandelbrotElementPdS_S_S_S_S_S_S_S_S_S_S_S_S_S_S_S_S_S_S_S_PbS_S_S_S_S_S_S_Piiidddi,"",@"SHT_CUDA_INFO"
	.sectionflags	@""
	.align	4


	//----- nvinfo : EIATTR_CUDA_API_VERSION
	.align		4
        /*0000*/ 	.byte	0x04, 0x37
        /*0002*/ 	.short	(.L_28 - .L_27)
.L_27:
        /*0004*/ 	.word	0x00000082


	//----- nvinfo : EIATTR_KPARAM_INFO
	.align		4
.L_28:
        /*0008*/ 	.byte	0x04, 0x17
        /*000a*/ 	.short	(.L_30 - .L_29)
.L_29:
        /*000c*/ 	.word	0x00000000
        /*0010*/ 	.short	0x0023
        /*0012*/ 	.short	0x0110
        /*0014*/ 	.byte	0x00, 0xf0, 0x11, 0x00


	//----- nvinfo : EIATTR_KPARAM_INFO
	.align		4
.L_30:
        /*0018*/ 	.byte	0x04, 0x17
        /*001a*/ 	.short	(.L_32 - .L_31)
.L_31:
        /*001c*/ 	.word	0x00000000
        /*0020*/ 	.short	0x0022
        /*0022*/ 	.short	0x0108
        /*0024*/ 	.byte	0x00, 0xf0, 0x21, 0x00


	//----- nvinfo : EIATTR_KPARAM_INFO
	.align		4
.L_32:
        /*0028*/ 	.byte	0x04, 0x17
        /*002a*/ 	.short	(.L_34 - .L_33)
.L_33:
        /*002c*/ 	.word	0x00000000
        /*0030*/ 	.short	0x0021
        /*0032*/ 	.short	0x0100
        /*0034*/ 	.byte	0x00, 0xf0, 0x21, 0x00


	//----- nvinfo : EIATTR_KPARAM_INFO
	.align		4
.L_34:
        /*0038*/ 	.byte	0x04, 0x17
        /*003a*/ 	.short	(.L_36 - .L_35)
.L_35:
        /*003c*/ 	.word	0x00000000
        /*0040*/ 	.short	0x0020
        /*0042*/ 	.short	0x00f8
        /*0044*/ 	.byte	0x00, 0xf0, 0x21, 0x00


	//----- nvinfo : EIATTR_KPARAM_INFO
	.align		4
.L_36:
        /*0048*/ 	.byte	0x04, 0x17
        /*004a*/ 	.short	(.L_38 - .L_37)
.L_37:
        /*004c*/ 	.word	0x00000000
        /*0050*/ 	.short	0x001f
        /*0052*/ 	.short	0x00f4
        /*0054*/ 	.byte	0x00, 0xf0, 0x11, 0x00


	//----- nvinfo : EIATTR_KPARAM_INFO
	.align		4
.L_38:
        /*0058*/ 	.byte	0x04, 0x17
        /*005a*/ 	.short	(.L_40 - .L_39)
.L_39:
        /*005c*/ 	.word	0x00000000
        /*0060*/ 	.short	0x001e
        /*0062*/ 	.short	0x00f0
        /*0064*/ 	.byte	0x00, 0xf0, 0x11, 0x00


	//----- nvinfo : EIATTR_KPARAM_INFO
	.align		4
.L_40:
        /*0068*/ 	.byte	0x04, 0x17
        /*006a*/ 	.short	(.L_42 - .L_41)
.L_41:
        /*006c*/ 	.word	0x00000000
        /*0070*/ 	.short	0x001d
        /*0072*/ 	.short	0x00e8
        /*0074*/ 	.byte	0x00, 0xf5, 0x21, 0x00


	//----- nvinfo : EIATTR_KPARAM_INFO
	.align		4
.L_42:
        /*0078*/ 	.byte	0x04, 0x17
        /*007a*/ 	.short	(.L_44 - .L_43)
.L_43:
        /*007c*/ 	.word	0x00000000
        /*0080*/ 	.short	0x001c
        /*0082*/ 	.short	0x00e0
        /*0084*/ 	.byte	0x00, 0xf5, 0x21, 0x00


	//----- nvinfo : EIATTR_KPARAM_INFO
	.align		4
.L_44:
        /*0088*/ 	.byte	0x04, 0x17
        /*008a*/ 	.short	(.L_46 - .L_45)
.L_45:
        /*008c*/ 	.word	0x00000000
        /*0090*/ 	.short	0x001b
        /*0092*/ 	.short	0x00d8
        /*0094*/ 	.byte	0x00, 0xf5, 0x21, 0x00


	//----- nvinfo : EIATTR_KPARAM_INFO
	.align		4
.L_46:
        /*0098*/ 	.byte	0x04, 0x17
        /*009a*/ 	.short	(.L_48 - .L_47)
.L_47:
        /*009c*/ 	.word	0x00000000
        /*00a0*/ 	.short	0x001a
        /*00a2*/ 	.short	0x00d0
        /*00a4*/ 	.byte	0x00, 0xf5, 0x21, 0x00


	//----- nvinfo : EIATTR_KPARAM_INFO
	.align		4
.L_48:
        /*00a8*/ 	.byte	0x04, 0x17
        /*00aa*/ 	.short	(.L_50 - .L_49)
.L_49:
        /*00ac*/ 	.word	0x00000000
        /*00b0*/ 	.short	0x0019
        /*00b2*/ 	.short	0x00c8
        /*00b4*/ 	.byte	0x00, 0xf5, 0x21, 0x00


	//----- nvinfo : EIATTR_KPARAM_INFO
	.align		4
.L_50:
        /*00b8*/ 	.byte	0x04, 0x17
        /*00ba*/ 	.short	(.L_52 - .L_51)
.L_51:
        /*00bc*/ 	.word	0x00000000
        /*00c0*/ 	.short	0x0018
        /*00c2*/ 	.short	0x00c0
        /*00c4*/ 	.byte	0x00, 0xf5, 0x21, 0x00


	//----- nvinfo : EIATTR_KPARAM_INFO
	.align		4
.L_52:
        /*00c8*/ 	.byte	0x04, 0x17
        /*00ca*/ 	.short	(.L_54 - .L_53)
.L_53:
        /*00cc*/ 	.word	0x00000000
        /*00d0*/ 	.short	0x0017
        /*00d2*/ 	.short	0x00b8
        /*00d4*/ 	.byte	0x00, 0xf5, 0x21, 0x00


	//----- nvinfo : EIATTR_KPARAM_INFO
	.align		4
.L_54:
        /*00d8*/ 	.byte	0x04, 0x17
        /*00da*/ 	.short	(.L_56 - .L_55)
.L_55:
        /*00dc*/ 	.word	0x00000000
        /*00e0*/ 	.short	0x0016
        /*00e2*/ 	.short	0x00b0
        /*00e4*/ 	.byte	0x00, 0xf5, 0x21, 0x00


	//----- nvinfo : EIATTR_KPARAM_INFO
	.align		4
.L_56:
        /*00e8*/ 	.byte	0x04, 0x17
        /*00ea*/ 	.short	(.L_58 - .L_57)
.L_57:
        /*00ec*/ 	.word	0x00000000
        /*00f0*/ 	.short	0x0015
        /*00f2*/ 	.short	0x00a8
        /*00f4*/ 	.byte	0x00, 0xf5, 0x21, 0x00


	//----- nvinfo : EIATTR_KPARAM_INFO
	.align		4
.L_58:
        /*00f8*/ 	.byte	0x04, 0x17
        /*00fa*/ 	.short	(.L_60 - .L_59)
.L_59:
        /*00fc*/ 	.word	0x00000000
        /*0100*/ 	.short	0x0014
        /*0102*/ 	.short	0x00a0
        /*0104*/ 	.byte	0x00, 0xf5, 0x21, 0x00


	//----- nvinfo : EIATTR_KPARAM_INFO
	.align		4
.L_60:
        /*0108*/ 	.byte	0x04, 0x17
        /*010a*/ 	.short	(.L_62 - .L_61)
.L_61:
        /*010c*/ 	.word	0x00000000
        /*0110*/ 	.short	0x0013
        /*0112*/ 	.short	0x0098
        /*0114*/ 	.byte	0x00, 0xf5, 0x21, 0x00


	//----- nvinfo : EIATTR_KPARAM_INFO
	.align		4
.L_62:
        /*0118*/ 	.byte	0x04, 0x17
        /*011a*/ 	.short	(.L_64 - .L_63)
.L_63:
        /*011c*/ 	.word	0x00000000
        /*0120*/ 	.short	0x0012
        /*0122*/ 	.short	0x0090
        /*0124*/ 	.byte	0x00, 0xf5, 0x21, 0x00


	//----- nvinfo : EIATTR_KPARAM_INFO
	.align		4
.L_64:
        /*0128*/ 	.byte	0x04, 0x17
        /*012a*/ 	.short	(.L_66 - .L_65)
.L_65:
        /*012c*/ 	.word	0x00000000
        /*0130*/ 	.short	0x0011
        /*0132*/ 	.short	0x0088
        /*0134*/ 	.byte	0x00, 0xf5, 0x21, 0x00


	//----- nvinfo : EIATTR_KPARAM_INFO
	.align		4
.L_66:
        /*0138*/ 	.byte	0x04, 0x17
        /*013a*/ 	.short	(.L_68 - .L_67)
.L_67:
        /*013c*/ 	.word	0x00000000
        /*0140*/ 	.short	0x0010
        /*0142*/ 	.short	0x0080
        /*0144*/ 	.byte	0x00, 0xf5, 0x21, 0x00


	//----- nvinfo : EIATTR_KPARAM_INFO
	.align		4
.L_68:
        /*0148*/ 	.byte	0x04, 0x17
        /*014a*/ 	.short	(.L_70 - .L_69)
.L_69:
        /*014c*/ 	.word	0x00000000
        /*0150*/ 	.short	0x000f
        /*0152*/ 	.short	0x0078
        /*0154*/ 	.byte	0x00, 0xf5, 0x21, 0x00


	//----- nvinfo : EIATTR_KPARAM_INFO
	.align		4
.L_70:
        /*0158*/ 	.byte	0x04, 0x17
        /*015a*/ 	.short	(.L_72 - .L_71)
.L_71:
        /*015c*/ 	.word	0x00000000
        /*0160*/ 	.short	0x000e
        /*0162*/ 	.short	0x0070
        /*0164*/ 	.byte	0x00, 0xf5, 0x21, 0x00


	//----- nvinfo : EIATTR_KPARAM_INFO
	.align		4
.L_72:
        /*0168*/ 	.byte	0x04, 0x17
        /*016a*/ 	.short	(.L_74 - .L_73)
.L_73:
        /*016c*/ 	.word	0x00000000
        /*0170*/ 	.short	0x000d
        /*0172*/ 	.short	0x0068
        /*0174*/ 	.byte	0x00, 0xf5, 0x21, 0x00


	//----- nvinfo : EIATTR_KPARAM_INFO
	.align		4
.L_74:
        /*0178*/ 	.byte	0x04, 0x17
        /*017a*/ 	.short	(.L_76 - .L_75)
.L_75:
        /*017c*/ 	.word	0x00000000
        /*0180*/ 	.short	0x000c
        /*0182*/ 	.short	0x0060
        /*0184*/ 	.byte	0x00, 0xf5, 0x21, 0x00


	//----- nvinfo : EIATTR_KPARAM_INFO
	.align		4
.L_76:
        /*0188*/ 	.byte	0x04, 0x17
        /*018a*/ 	.short	(.L_78 - .L_77)
.L_77:
        /*018c*/ 	.word	0x00000000
        /*0190*/ 	.short	0x000b
        /*0192*/ 	.short	0x0058
        /*0194*/ 	.byte	0x00, 0xf5, 0x21, 0x00


	//----- nvinfo : EIATTR_KPARAM_INFO
	.align		4
.L_78:
        /*0198*/ 	.byte	0x04, 0x17
        /*019a*/ 	.short	(.L_80 - .L_79)
.L_79:
        /*019c*/ 	.word	0x00000000
        /*01a0*/ 	.short	0x000a
        /*01a2*/ 	.short	0x0050
        /*01a4*/ 	.byte	0x00, 0xf5, 0x21, 0x00


	//----- nvinfo : EIATTR_KPARAM_INFO
	.align		4
.L_80:
        /*01a8*/ 	.byte	0x04, 0x17
        /*01aa*/ 	.short	(.L_82 - .L_81)
.L_81:
        /*01ac*/ 	.word	0x00000000
        /*01b0*/ 	.short	0x0009
        /*01b2*/ 	.short	0x0048
        /*01b4*/ 	.byte	0x00, 0xf5, 0x21, 0x00


	//----- nvinfo : EIATTR_KPARAM_INFO
	.align		4
.L_82:
        /*01b8*/ 	.byte	0x04, 0x17
        /*01ba*/ 	.short	(.L_84 - .L_83)
.L_83:
        /*01bc*/ 	.word	0x00000000
        /*01c0*/ 	.short	0x0008
        /*01c2*/ 	.short	0x0040
        /*01c4*/ 	.byte	0x00, 0xf5, 0x21, 0x00


	//----- nvinfo : EIATTR_KPARAM_INFO
	.align		4
.L_84:
        /*01c8*/ 	.byte	0x04, 0x17
        /*01ca*/ 	.short	(.L_86 - .L_85)
.L_85:
        /*01cc*/ 	.word	0x00000000
        /*01d0*/ 	.short	0x0007
        /*01d2*/ 	.short	0x0038
        /*01d4*/ 	.byte	0x00, 0xf5, 0x21, 0x00


	//----- nvinfo : EIATTR_KPARAM_INFO
	.align		4
.L_86:
        /*01d8*/ 	.byte	0x04, 0x17
        /*01da*/ 	.short	(.L_88 - .L_87)
.L_87:
        /*01dc*/ 	.word	0x00000000
        /*01e0*/ 	.short	0x0006
        /*01e2*/ 	.short	0x0030
        /*01e4*/ 	.byte	0x00, 0xf5, 0x21, 0x00


	//----- nvinfo : EIATTR_KPARAM_INFO
	.align		4
.L_88:
        /*01e8*/ 	.byte	0x04, 0x17
        /*01ea*/ 	.short	(.L_90 - .L_89)
.L_89:
        /*01ec*/ 	.word	0x00000000
        /*01f0*/ 	.short	0x0005
        /*01f2*/ 	.short	0x0028
        /*01f4*/ 	.byte	0x00, 0xf5, 0x21, 0x00


	//----- nvinfo : EIATTR_KPARAM_INFO
	.align		4
.L_90:
        /*01f8*/ 	.byte	0x04, 0x17
        /*01fa*/ 	.short	(.L_92 - .L_91)
.L_91:
        /*01fc*/ 	.word	0x00000000
        /*0200*/ 	.short	0x0004
        /*0202*/ 	.short	0x0020
        /*0204*/ 	.byte	0x00, 0xf5, 0x21, 0x00


	//----- nvinfo : EIATTR_KPARAM_INFO
	.align		4
.L_92:
        /*0208*/ 	.byte	0x04, 0x17
        /*020a*/ 	.short	(.L_94 - .L_93)
.L_93:
        /*020c*/ 	.word	0x00000000
        /*0210*/ 	.short	0x0003
        /*0212*/ 	.short	0x0018
        /*0214*/ 	.byte	0x00, 0xf5, 0x21, 0x00


	//----- nvinfo : EIATTR_KPARAM_INFO
	.align		4
.L_94:
        /*0218*/ 	.byte	0x04, 0x17
        /*021a*/ 	.short	(.L_96 - .L_95)
.L_95:
        /*021c*/ 	.word	0x00000000
        /*0220*/ 	.short	0x0002
        /*0222*/ 	.short	0x0010
        /*0224*/ 	.byte	0x00, 0xf5, 0x21, 0x00


	//----- nvinfo : EIATTR_KPARAM_INFO
	.align		4
.L_96:
        /*0228*/ 	.byte	0x04, 0x17
        /*022a*/ 	.short	(.L_98 - .L_97)
.L_97:
        /*022c*/ 	.word	0x00000000
        /*0230*/ 	.short	0x0001
        /*0232*/ 	.short	0x0008
        /*0234*/ 	.byte	0x00, 0xf5, 0x21, 0x00


	//----- nvinfo : EIATTR_KPARAM_INFO
	.align		4
.L_98:
        /*0238*/ 	.byte	0x04, 0x17
        /*023a*/ 	.short	(.L_100 - .L_99)
.L_99:
        /*023c*/ 	.word	0x00000000
        /*0240*/ 	.short	0x0000
        /*0242*/ 	.short	0x0000
        /*0244*/ 	.byte	0x00, 0xf5, 0x21, 0x00


	//----- nvinfo : EIATTR_SPARSE_MMA_MASK
	.align		4
.L_100:
        /*0248*/ 	.byte	0x03, 0x50
        /*024a*/ 	.short	0x0000


	//----- nvinfo : EIATTR_MAXREG_COUNT
	.align		4
        /*024c*/ 	.byte	0x03, 0x1b
        /*024e*/ 	.short	0x00ff


	//----- nvinfo : EIATTR_MERCURY_ISA_VERSION
	.align		4
        /*0250*/ 	.byte	0x03, 0x5f
        /*0252*/ 	.short	0x0101


	//----- nvinfo : EIATTR_VRC_CTA_INIT_COUNT
	.align		4
        /*0254*/ 	.byte	0x02, 0x4a
	.zero		1
	.zero		1


	//----- nvinfo : EIATTR_EXIT_INSTR_OFFSETS
	.align		4
        /*0258*/ 	.byte	0x04, 0x1c
        /*025a*/ 	.short	(.L_102 - .L_101)


	//   ....[0]....
.L_101:
        /*025c*/ 	.word	0x000000e0


	//   ....[1]....
        /*0260*/ 	.word	0x00003ea0


	//   ....[2]....
        /*0264*/ 	.word	0x000095c0


	//   ....[3]....
        /*0268*/ 	.word	0x00012270


	//   ....[4]....
        /*026c*/ 	.word	0x000142a0


	//----- nvinfo : EIATTR_CRS_STACK_SIZE
	.align		4
.L_102:
        /*0270*/ 	.byte	0x04, 0x1e
        /*0272*/ 	.short	(.L_104 - .L_103)
.L_103:
        /*0274*/ 	.word	0x00000000


	//----- nvinfo : EIATTR_CBANK_PARAM_SIZE
	.align		4
.L_104:
        /*0278*/ 	.byte	0x03, 0x19
        /*027a*/ 	.short	0x0114


	//----- nvinfo : EIATTR_PARAM_CBANK
	.align		4
        /*027c*/ 	.byte	0x04, 0x0a
        /*027e*/ 	.short	(.L_106 - .L_105)
	.align		4
.L_105:
        /*0280*/ 	.word	index@(.nv.constant0._Z24processMandelbrotElementPdS_S_S_S_S_S_S_S_S_S_S_S_S_S_S_S_S_S_S_S_PbS_S_S_S_S_S_S_Piiidddi)
        /*0284*/ 	.short	0x0380
        /*0286*/ 	.short	0x0114


	//----- nvinfo : EIATTR_SW_WAR
	.align		4
.L_106:
        /*0288*/ 	.byte	0x04, 0x36
        /*028a*/ 	.short	(.L_108 - .L_107)
.L_107:
        /*028c*/ 	.word	0x00000008
.L_108:


//--------------------- .nv.callgraph             --------------------------
	.section	.nv.callgraph,"",@"SHT_CUDA_CALLGRAPH"
	.align	4
	.sectionentsize	8
	.align		4
        /*0000*/ 	.word	0x00000000
	.align		4
        /*0004*/ 	.word	0xffffffff
	.align		4
        /*0008*/ 	.word	0x00000000
	.align		4
        /*000c*/ 	.word	0xfffffffe
	.align		4
        /*0010*/ 	.word	0x00000000
	.align		4
        /*0014*/ 	.word	0xfffffffd
	.align		4
        /*0018*/ 	.word	0x00000000
	.align		4
        /*001c*/ 	.word	0xfffffffc


//--------------------- .nv.constant4             --------------------------
	.section	.nv.constant4,"a",@progbits
	.align	8
	.align		8
.nv.constant4:
        /*0000*/ 	.dword	precalc_xorwow_matrix
	.align		8
        /*0008*/ 	.dword	precalc_xorwow_offset_matrix
	.align		8
        /*0010*/ 	.dword	mrg32k3aM1
	.align		8
        /*0018*/ 	.dword	mrg32k3aM2
	.align		8
        /*0020*/ 	.dword	mrg32k3aM1SubSeq
	.align		8
        /*0028*/ 	.dword	mrg32k3aM2SubSeq
	.align		8
        /*0030*/ 	.dword	mrg32k3aM1Seq
	.align		8
        /*0038*/ 	.dword	mrg32k3aM2Seq
	.align		8
        /*0040*/ 	.dword	__cudart_i2opi_d
	.align		8
        /*0048*/ 	.dword	__cudart_sin_cos_coeffs


//--------------------- .nv.constant3             --------------------------
	.section	.nv.constant3,"a",@progbits
	.align	8
.nv.constant3:
	.type		__cr_lgamma_table,@object
	.size		__cr_lgamma_table,(.L_8 - __cr_lgamma_table)
__cr_lgamma_table:
        /*0000*/ 	.byte	0x00, 0x00, 0x00, 0x00, 0x00, 0x00, 0x00, 0x00, 0x00, 0x00, 0x00, 0x00, 0x00, 0x00, 0x00, 0x00
        /*0010*/ 	.byte	0xef, 0x39, 0xfa, 0xfe, 0x42, 0x2e, 0xe6, 0x3f, 0x02, 0x20, 0x2a, 0xfa, 0x0b, 0xab, 0xfc, 0x3f
        /*0020*/ 	.byte	0xf9, 0x2c, 0x92, 0x7c, 0xa7, 0x6c, 0x09, 0x40, 0xc9, 0x79, 0x44, 0x3c, 0x64, 0x26, 0x13, 0x40
        /*0030*/ 	.byte	0xca, 0x01, 0xcf, 0x3a, 0x27, 0x51, 0x1a, 0x40, 0x30, 0xcc, 0x2d, 0xf3, 0xe1, 0x0c, 0x21, 0x40
        /*0040*/ 	.byte	0x0d, 0xb7, 0xfc, 0x82, 0x8e, 0x35, 0x25, 0x40
.L_8:


//--------------------- .text._Z24processMandelbrotElementPdS_S_S_S_S_S_S_S_S_S_S_S_S_S_S_S_S_S_S_S_PbS_S_S_S_S_S_S_Piiidddi --------------------------
	.section	.text._Z24processMandelbrotElementPdS_S_S_S_S_S_S_S_S_S_S_S_S_S_S_S_S_S_S_S_PbS_S_S_S_S_S_S_Piiidddi,"ax",@progbits
	.align	128
        .global         _Z24processMandelbrotElementPdS_S_S_S_S_S_S_S_S_S_S_S_S_S_S_S_S_S_S_S_PbS_S_S_S_S_S_S_Piiidddi
        .type           _Z24processMandelbrotElementPdS_S_S_S_S_S_S_S_S_S_S_S_S_S_S_S_S_S_S_S_PbS_S_S_S_S_S_S_Piiidddi,@function
        .size           _Z24processMandelbrotElementPdS_S_S_S_S_S_S_S_S_S_S_S_S_S_S_S_S_S_S_S_PbS_S_S_S_S_S_S_Piiidddi,(.L_x_276 - _Z24processMandelbrotElementPdS_S_S_S_S_S_S_S_S_S_S_S_S_S_S_S_S_S_S_S_PbS_S_S_S_S_S_S_Piiidddi)
        .other          _Z24processMandelbrotElementPdS_S_S_S_S_S_S_S_S_S_S_S_S_S_S_S_S_S_S_S_PbS_S_S_S_S_S_S_Piiidddi,@"STO_CUDA_ENTRY STV_DEFAULT"
_Z24processMandelbrotElementPdS_S_S_S_S_S_S_S_S_S_S_S_S_S_S_S_S_S_S_S_PbS_S_S_S_S_S_S_Piiidddi:
.text._Z24processMandelbrotElementPdS_S_S_S_S_S_S_S_S_S_S_S_S_S_S_S_S_S_S_S_PbS_S_S_S_S_S_S_Piiidddi:
[----:B------:R-:W0:Y:S01]  /*0000*/  LDC R1, c[0x0][0x37c] ;  /* 0x0000df00ff017b82 */ /* 0x000e220000000800 */
[----:B------:R-:W1:Y:S07]  /*0010*/  S2R R0, SR_TID.Y ;  /* 0x0000000000007919 */ /* 0x000e6e0000002200 */
[----:B------:R-:W-:Y:S01]  /*0020*/  S2UR UR4, SR_CTAID.X ;  /* 0x00000000000479c3 */ /* 0x000fe20000002500 */
[----:B------:R-:W2:Y:S01]  /*0030*/  LDCU UR6, c[0x0][0x370] ;  /* 0x00006e00ff0677ac */ /* 0x000ea20008000800 */
[----:B0-----:R-:W-:Y:S01]  /*0040*/  VIADD R1, R1, 0xffffffa8 ;  /* 0xffffffa801017836 */ /* 0x001fe20000000000 */
[----:B------:R-:W0:Y:S01]  /*0050*/  S2R R3, SR_TID.X ;  /* 0x0000000000037919 */ /* 0x000e220000002100 */
[----:B------:R-:W0:Y:S04]  /*0060*/  LDCU UR7, c[0x0][0x360] ;  /* 0x00006c00ff0777ac */ /* 0x000e280008000800 */
[----:B------:R-:W2:Y:S01]  /*0070*/  S2UR UR5, SR_CTAID.Y ;  /* 0x00000000000579c3 */ /* 0x000ea20000002600 */
[----:B------:R-:W3:Y:S07]  /*0080*/  LDCU UR8, c[0x0][0x490] ;  /* 0x00009200ff0877ac */ /* 0x000eee0008000800 */
[----:B------:R-:W1:Y:S01]  /*0090*/  LDC R5, c[0x0][0x364] ;  /* 0x0000d900ff057b82 */ /* 0x000e620000000800 */
[----:B--2---:R-:W-:-:S06]  /*00a0*/  UIMAD UR4, UR5, UR6, UR4 ;  /* 0x00000006050472a4 */ /* 0x004fcc000f8e0204 */
[----:B-1----:R-:W-:-:S04]  /*00b0*/  IMAD R0, R5, UR4, R0 ;  /* 0x0000000405007c24 */ /* 0x002fc8000f8e0200 */
[----:B0-----:R-:W-:-:S05]  /*00c0*/  IMAD R0, R0, UR7, R3 ;  /* 0x0000000700007c24 */ /* 0x001fca000f8e0203 */
[----:B---3--:R-:W-:-:S13]  /*00d0*/  ISETP.GE.AND P0, PT, R0, UR8, PT ;  /* 0x0000000800007c0c */ /* 0x008fda000bf06270 */
[----:B------:R-:W-:Y:S05]  /*00e0*/  @P0 EXIT ;  /* 0x000000000000094d */ /* 0x000fea0003800000 */
[----:B------:R-:W0:Y:S01]  /*00f0*/  LDC.64 R32, c[0x0][0x3a0] ;  /* 0x0000e800ff207b82 */ /* 0x000e220000000a00 */
[----:B------:R-:W1:Y:S07]  /*0100*/  LDCU.64 UR6, c[0x0][0x358] ;  /* 0x00006b00ff0677ac */ /* 0x000e6e0008000a00 */
[----:B------:R-:W2:Y:S08]  /*0110*/  LDC.64 R34, c[0x0][0x398] ;  /* 0x0000e600ff227b82 */ /* 0x000eb00000000a00 */
[----:B------:R-:W3:Y:S01]  /*0120*/  LDC.64 R30, c[0x0][0x3a8] ;  /* 0x0000ea00ff1e7b82 */ /* 0x000ee20000000a00 */
[----:B0-----:R-:W-:-:S05]  /*0130*/  IMAD.WIDE R32, R0, 0x8, R32 ;  /* 0x0000000800207825 */ /* 0x001fca00078e0220 */
[----:B-1----:R-:W4:Y:S01]  /*0140*/  LDG.E.64 R4, desc[UR6][R32.64] ;  /* 0x0000000620047981 */ /* 0x002f22000c1e1b00 */
[----:B--2---:R-:W-:-:S05]  /*0150*/  IMAD.WIDE R34, R0, 0x8, R34 ;  /* 0x0000000800227825 */ /* 0x004fca00078e0222 */
[----:B------:R-:W2:Y:S01]  /*0160*/  LDG.E.64 R2, desc[UR6][R34.64] ;  /* 0x0000000622027981 */ /* 0x000ea2000c1e1b00 */
[----:B---3--:R-:W-:-:S05]  /*0170*/  IMAD.WIDE R30, R0, 0x8, R30 ;  /* 0x00000008001e7825 */ /* 0x008fca00078e021e */
[----:B------:R-:W3:Y:S01]  /*0180*/  LDG.E.64 R6, desc[UR6][R30.64] ;  /* 0x000000061e067981 */ /* 0x000ee2000c1e1b00 */
[----:B------:R-:W-:Y:S01]  /*0190*/  BSSY.RECONVERGENT B1, `(.L_x_0) ;  /* 0x000001e000017945 */ /* 0x000fe20003800200 */
[----:B----4-:R-:W-:-:S08]  /*01a0*/  DMUL R4, R4, R4 ;  /* 0x0000000404047228 */ /* 0x010fd00000000000 */
[----:B--2---:R-:W-:-:S08]  /*01b0*/  DFMA R4, R2, R2, R4 ;  /* 0x000000020204722b */ /* 0x004fd00000000004 */
[----:B---3--:R-:W-:Y:S01]  /*01c0*/  DFMA R24, R6, R6, R4 ;  /* 0x000000060618722b */ /* 0x008fe20000000004 */
[----:B------:R-:W-:Y:S02]  /*01d0*/  IMAD.MOV.U32 R6, RZ, RZ, 0x0 ;  /* 0x00000000ff067424 */ /* 0x000fe400078e00ff */
[----:B------:R-:W-:-:S03]  /*01e0*/  IMAD.MOV.U32 R7, RZ, RZ, 0x3fd80000 ;  /* 0x3fd80000ff077424 */ /* 0x000fc600078e00ff */
[----:B------:R-:W0:Y:S04]  /*01f0*/  MUFU.RSQ64H R5, R25 ;  /* 0x0000001900057308 */ /* 0x000e280000001c00 */
[----:B------:R-:W-:-:S05]  /*0200*/  VIADD R4, R25, 0xfcb00000 ;  /* 0xfcb0000019047836 */ /* 0x000fca0000000000 */
[----:B------:R-:W-:Y:S01]  /*0210*/  ISETP.GE.U32.AND P0, PT, R4, 0x7ca00000, PT ;  /* 0x7ca000000400780c */ /* 0x000fe20003f06070 */
[----:B0-----:R-:W-:-:S08]  /*0220*/  DMUL R2, R4, R4 ;  /* 0x0000000404027228 */ /* 0x001fd00000000000 */
[----:B------:R-:W-:-:S08]  /*0230*/  DFMA R2, R24, -R2, 1 ;  /* 0x3ff000001802742b */ /* 0x000fd00000000802 */
[----:B------:R-:W-:Y:S02]  /*0240*/  DFMA R6, R2, R6, 0.5 ;  /* 0x3fe000000206742b */ /* 0x000fe40000000006 */
[----:B------:R-:W-:-:S08]  /*0250*/  DMUL R2, R4, R2 ;  /* 0x0000000204027228 */ /* 0x000fd00000000000 */
[----:B------:R-:W-:Y:S01]  /*0260*/  DFMA R16, R6, R2, R4 ;  /* 0x000000020610722b */ /* 0x000fe20000000004 */
[----:B------:R-:W-:-:S07]  /*0270*/  SHF.R.S32.HI R2, RZ, 0x1f, R0 ;  /* 0x0000001fff027819 */ /* 0x000fce0000011400 */
[----:B------:R-:W-:Y:S02]  /*0280*/  DMUL R18, R24, R16 ;  /* 0x0000001018127228 */ /* 0x000fe40000000000 */
[----:B------:R-:W-:Y:S02]  /*0290*/  VIADD R21, R17, 0xfff00000 ;  /* 0xfff0000011157836 */ /* 0x000fe40000000000 */
[----:B------:R-:W-:-:S04]  /*02a0*/  IMAD.MOV.U32 R20, RZ, RZ, R16 ;  /* 0x000000ffff147224 */ /* 0x000fc800078e0010 */
[----:B------:R-:W-:-:S08]  /*02b0*/  DFMA R6, R18, -R18, R24 ;  /* 0x800000121206722b */ /* 0x000fd00000000018 */
[----:B------:R-:W-:Y:S01]  /*02c0*/  DFMA R14, R6, R20, R18 ;  /* 0x00000014060e722b */ /* 0x000fe20000000012 */
[----:B------:R-:W-:Y:S10]  /*02d0*/  @!P0 BRA `(.L_x_1) ;  /* 0x0000000000248947 */ /* 0x000ff40003800000 */
[----:B------:R-:W-:Y:S02]  /*02e0*/  IMAD.MOV.U32 R17, RZ, RZ, R24 ;  /* 0x000000ffff117224 */ /* 0x000fe400078e0018 */
[----:B------:R-:W-:Y:S01]  /*02f0*/  IMAD.MOV.U32 R20, RZ, RZ, R18 ;  /* 0x000000ffff147224 */ /* 0x000fe200078e0012 */
[----:B------:R-:W-:Y:S01]  /*0300*/  MOV R18, 0x350 ;  /* 0x0000035000127802 */ /* 0x000fe20000000f00 */
[----:B------:R-:W-:Y:S02]  /*0310*/  IMAD.MOV.U32 R23, RZ, RZ, R6 ;  /* 0x000000ffff177224 */ /* 0x000fe400078e0006 */
[----:B------:R-:W-:Y:S02]  /*0320*/  IMAD.MOV.U32 R22, RZ, RZ, R7 ;  /* 0x000000ffff167224 */ /* 0x000fe400078e0007 */
[----:B------:R-:W-:-:S07]  /*0330*/  IMAD.MOV.U32 R24, RZ, RZ, R4 ;  /* 0x000000ffff187224 */ /* 0x000fce00078e0004 */
[----:B------:R-:W-:Y:S05]  /*0340*/  CALL.REL.NOINC `($__internal_2_$__cuda_sm20_dsqrt_rn_f64_mediumpath_v1) ;  /* 0x00000148001c7944 */ /* 0x000fea0003c00000 */
[----:B------:R-:W-:Y:S02]  /*0350*/  IMAD.MOV.U32 R14, RZ, RZ, R17 ;  /* 0x000000ffff0e7224 */ /* 0x000fe400078e0011 */
[----:B------:R-:W-:-:S07]  /*0360*/  IMAD.MOV.U32 R15, RZ, RZ, R16 ;  /* 0x000000ffff0f7224 */ /* 0x000fce00078e0010 */
.L_x_1:
[----:B------:R-:W-:Y:S05]  /*0370*/  BSYNC.RECONVERGENT B1 ;  /* 0x0000000000017941 */ /* 0x000fea0003800200 */
.L_x_0:
[----:B------:R-:W0:Y:S08]  /*0380*/  LDC.64 R10, c[0x0][0x380] ;  /* 0x0000e000ff0a7b82 */ /* 0x000e300000000a00 */
[----:B------:R-:W1:Y:S01]  /*0390*/  LDC.64 R6, c[0x0][0x388] ;  /* 0x0000e200ff067b82 */ /* 0x000e620000000a00 */
[----:B0-----:R-:W-:-:S06]  /*03a0*/  IMAD.WIDE R10, R0, 0x8, R10 ;  /* 0x00000008000a7825 */ /* 0x001fcc00078e020a */
[----:B------:R-:W2:Y:S01]  /*03b0*/  LDG.E.64 R10, desc[UR6][R10.64] ;  /* 0x000000060a0a7981 */ /* 0x000ea2000c1e1b00 */
[----:B-1----:R-:W-:-:S06]  /*03c0*/  IMAD.WIDE R6, R0, 0x8, R6 ;  /* 0x0000000800067825 */ /* 0x002fcc00078e0206 */
[----:B------:R-:W3:Y:S01]  /*03d0*/  LDG.E.64 R6, desc[UR6][R6.64] ;  /* 0x0000000606067981 */ /* 0x000ee2000c1e1b00 */
[----:B------:R-:W-:Y:S01]  /*03e0*/  IMAD.MOV.U32 R4, RZ, RZ, 0x1 ;  /* 0x00000001ff047424 */ /* 0x000fe200078e00ff */
[----:B------:R-:W-:Y:S01]  /*03f0*/  BSSY.RECONVERGENT B1, `(.L_x_2) ;  /* 0x0000014000017945 */ /* 0x000fe20003800200 */
[----:B--2---:R-:W0:Y:S01]  /*0400*/  MUFU.RCP64H R5, R11 ;  /* 0x0000000b00057308 */ /* 0x004e220000001800 */
[----:B---3--:R-:W-:-:S03]  /*0410*/  FSETP.GEU.AND P1, PT, |R7|, 6.5827683646048100446e-37, PT ;  /* 0x036000000700780b */ /* 0x008fc60003f2e200 */
[----:B0-----:R-:W-:-:S08]  /*0420*/  DFMA R8, -R10, R4, 1 ;  /* 0x3ff000000a08742b */ /* 0x001fd00000000104 */
[----:B------:R-:W-:-:S08]  /*0430*/  DFMA R8, R8, R8, R8 ;  /* 0x000000080808722b */ /* 0x000fd00000000008 */
[----:B------:R-:W-:-:S08]  /*0440*/  DFMA R8, R4, R8, R4 ;  /* 0x000000080408722b */ /* 0x000fd00000000004 */
[----:B------:R-:W-:-:S08]  /*0450*/  DFMA R4, -R10, R8, 1 ;  /* 0x3ff000000a04742b */ /* 0x000fd00000000108 */
[----:B------:R-:W-:-:S08]  /*0460*/  DFMA R4, R8, R4, R8 ;  /* 0x000000040804722b */ /* 0x000fd00000000008 */
[----:B------:R-:W-:-:S08]  /*0470*/  DMUL R16, R6, R4 ;  /* 0x0000000406107228 */ /* 0x000fd00000000000 */
[----:B------:R-:W-:-:S08]  /*0480*/  DFMA R8, -R10, R16, R6 ;  /* 0x000000100a08722b */ /* 0x000fd00000000106 */
[----:B------:R-:W-:-:S10]  /*0490*/  DFMA R16, R4, R8, R16 ;  /* 0x000000080410722b */ /* 0x000fd40000000010 */
[----:B------:R-:W-:-:S05]  /*04a0*/  FFMA R3, RZ, R11, R17 ;  /* 0x0000000bff037223 */ /* 0x000fca0000000011 */
[----:B------:R-:W-:-:S13]  /*04b0*/  FSETP.GT.AND P0, PT, |R3|, 1.469367938527859385e-39, PT ;  /* 0x001000000300780b */ /* 0x000fda0003f04200 */
[----:B------:R-:W-:Y:S05]  /*04c0*/  @P0 BRA P1, `(.L_x_3) ;  /* 0x0000000000180947 */ /* 0x000fea0000800000 */
[----:B------:R-:W-:Y:S01]  /*04d0*/  IMAD.MOV.U32 R20, RZ, RZ, R6 ;  /* 0x000000ffff147224 */ /* 0x000fe200078e0006 */
[----:B------:R-:W-:Y:S01]  /*04e0*/  MOV R19, R7 ;  /* 0x0000000700137202 */ /* 0x000fe20000000f00 */
[----:B------:R-:W-:Y:S01]  /*04f0*/  IMAD.MOV.U32 R16, RZ, RZ, R10 ;  /* 0x000000ffff107224 */ /* 0x000fe200078e000a */
[----:B------:R-:W-:Y:S01]  /*0500*/  MOV R18, 0x530 ;  /* 0x0000053000127802 */ /* 0x000fe20000000f00 */
[----:B------:R-:W-:-:S07]  /*0510*/  IMAD.MOV.U32 R17, RZ, RZ, R11 ;  /* 0x000000ffff117224 */ /* 0x000fce00078e000b */
[----:B------:R-:W-:Y:S05]  /*0520*/  CALL.REL.NOINC `($__internal_1_$__cuda_sm20_div_rn_f64_full) ;  /* 0x0000014000107944 */ /* 0x000fea0003c00000 */
.L_x_3:
[----:B------:R-:W-:Y:S05]  /*0530*/  BSYNC.RECONVERGENT B1 ;  /* 0x0000000000017941 */ /* 0x000fea0003800200 */
.L_x_2:
[----:B------:R-:W-:Y:S01]  /*0540*/  DSETP.GT.AND P0, PT, |R16|, 1, PT ;  /* 0x3ff000001000742a */ /* 0x000fe20003f04200 */
[----:B------:R-:W-:Y:S01]  /*0550*/  BSSY.RECONVERGENT B0, `(.L_x_4) ;  /* 0x000000d000007945 */ /* 0x000fe20003800200 */
[----:B------:R-:W-:-:S10]  /*0560*/  DADD R4, -RZ, |R16| ;  /* 0x00000000ff047229 */ /* 0x000fd40000000510 */
[----:B------:R-:W-:Y:S02]  /*0570*/  IMAD.MOV.U32 R12, RZ, RZ, R4 ;  /* 0x000000ffff0c7224 */ /* 0x000fe400078e0004 */
[----:B------:R-:W-:Y:S01]  /*0580*/  IMAD.MOV.U32 R13, RZ, RZ, R5 ;  /* 0x000000ffff0d7224 */ /* 0x000fe200078e0005 */
[----:B------:R-:W-:Y:S06]  /*0590*/  @!P0 BRA `(.L_x_5) ;  /* 0x0000000000208947 */ /* 0x000fec0003800000 */
[----:B------:R-:W0:Y:S01]  /*05a0*/  MUFU.RCP64H R5, R5 ;  /* 0x0000000500057308 */ /* 0x000e220000001800 */
[----:B------:R-:W-:Y:S01]  /*05b0*/  IMAD.MOV.U32 R4, RZ, RZ, RZ ;  /* 0x000000ffff047224 */ /* 0x000fe200078e00ff */
[----:B------:R-:W-:-:S05]  /*05c0*/  DSETP.NEU.AND P1, PT, |R16|, +INF , PT ;  /* 0x7ff000001000742a */ /* 0x000fca0003f2d200 */
[----:B0-----:R-:W-:-:S08]  /*05d0*/  DFMA R8, R4, -|R16|, 1 ;  /* 0x3ff000000408742b */ /* 0x001fd00000000c10 */
[----:B------:R-:W-:-:S08]  /*05e0*/  DFMA R8, R8, R8, R8 ;  /* 0x000000080808722b */ /* 0x000fd00000000008 */
[----:B------:R-:W-:-:S10]  /*05f0*/  DFMA R8, R4, R8, R4 ;  /* 0x000000080408722b */ /* 0x000fd40000000004 */
[----:B------:R-:W-:Y:S02]  /*0600*/  FSEL R12, R8, RZ, P1 ;  /* 0x000000ff080c7208 */ /* 0x000fe40000800000 */
[----:B------:R-:W-:-:S07]  /*0610*/  FSEL R13, R9, RZ, P1 ;  /* 0x000000ff090d7208 */ /* 0x000fce0000800000 */
.L_x_5:
[----:B------:R-:W-:Y:S05]  /*0620*/  BSYNC.RECONVERGENT B0 ;  /* 0x0000000000007941 */ /* 0x000fea0003800200 */
.L_x_4:
[----:B------:R-:W0:Y:S01]  /*0630*/  LDCU.64 UR4, c[0x0][0x390] ;  /* 0x00007200ff0477ac */ /* 0x000e220008000a00 */
[C---:B------:R-:W-:Y:S01]  /*0640*/  IMAD.SHL.U32 R5, R0.reuse, 0x8, RZ ;  /* 0x0000000800057824 */ /* 0x040fe200078e00ff */
[----:B------:R-:W-:Y:S01]  /*0650*/  SHF.L.U64.HI R4, R0, 0x3, R2 ;  /* 0x0000000300047819 */ /* 0x000fe20000010202 */
[----:B------:R-:W-:Y:S01]  /*0660*/  DMUL R8, R12, R12 ;  /* 0x0000000c0c087228 */ /* 0x000fe20000000000 */
[----:B------:R-:W-:Y:S01]  /*0670*/  IMAD.MOV.U32 R20, RZ, RZ, -0x2449a4b7 ;  /* 0xdbb65b49ff147424 */ /* 0x000fe200078e00ff */
[----:B------:R-:W1:Y:S01]  /*0680*/  LDCU UR8, c[0x0][0x484] ;  /* 0x00009080ff0877ac */ /* 0x000e620008000800 */
[----:B0-----:R-:W-:-:S04]  /*0690*/  IADD3 R18, P1, PT, R5, UR4, RZ ;  /* 0x0000000405127c10 */ /* 0x001fc8000ff3e0ff */
[----:B------:R-:W-:-:S06]  /*06a0*/  IADD3.X R19, PT, PT, R4, UR5, RZ, P1, !PT ;  /* 0x0000000504137c10 */ /* 0x000fcc0008ffe4ff */
[----:B------:R-:W2:Y:S01]  /*06b0*/  LDG.E.64 R18, desc[UR6][R18.64] ;  /* 0x0000000612127981 */ /* 0x000ea2000c1e1b00 */
[----:B------:R-:W-:Y:S01]  /*06c0*/  IMAD.MOV.U32 R21, RZ, RZ, 0x3f2d3b63 ;  /* 0x3f2d3b63ff157424 */ /* 0x000fe200078e00ff */
[----:B------:R-:W-:Y:S01]  /*06d0*/  UMOV UR4, 0x2a25ff7e ;  /* 0x2a25ff7e00047882 */ /* 0x000fe20000000000 */
[----:B------:R-:W-:Y:S01]  /*06e0*/  UMOV UR5, 0x3ef53e1d ;  /* 0x3ef53e1d00057882 */ /* 0x000fe20000000000 */
[----:B-1----:R-:W0:Y:S01]  /*06f0*/  MUFU.RCP64H R25, UR8 ;  /* 0x0000000800197d08 */ /* 0x002e220008001800 */
[----:B------:R-:W-:Y:S01]  /*0700*/  IMAD.MOV.U32 R24, RZ, RZ, 0x1 ;  /* 0x00000001ff187424 */ /* 0x000fe200078e00ff */
[----:B------:R-:W-:Y:S01]  /*0710*/  DMUL R6, R6, R6 ;  /* 0x0000000606067228 */ /* 0x000fe20000000000 */
[----:B------:R-:W-:Y:S01]  /*0720*/  BSSY.RECONVERGENT B1, `(.L_x_6) ;  /* 0x0000053000017945 */ /* 0x000fe20003800200 */
[----:B------:R-:W-:Y:S01]  /*0730*/  DFMA R20, R8, -UR4, R20 ;  /* 0x8000000408147c2b */ /* 0x000fe20008000014 */
[----:B------:R-:W-:Y:S01]  /*0740*/  UMOV UR4, 0x8dde082e ;  /* 0x8dde082e00047882 */ /* 0x000fe20000000000 */
[----:B------:R-:W-:-:S04]  /*0750*/  UMOV UR5, 0x3f531278 ;  /* 0x3f53127800057882 */ /* 0x000fc80000000000 */
[----:B------:R-:W-:Y:S02]  /*0760*/  DFMA R10, R10, R10, R6 ;  /* 0x0000000a0a0a722b */ /* 0x000fe40000000006 */
[----:B------:R-:W-:Y:S01]  /*0770*/  DFMA R20, R8, R20, -UR4 ;  /* 0x8000000408147e2b */ /* 0x000fe20008000014 */
[----:B------:R-:W-:Y:S01]  /*0780*/  UMOV UR4, 0xc8249315 ;  /* 0xc824931500047882 */ /* 0x000fe20000000000 */
[----:B------:R-:W-:-:S06]  /*0790*/  UMOV UR5, 0x3f6f9690 ;  /* 0x3f6f969000057882 */ /* 0x000fcc0000000000 */
[----:B------:R-:W-:Y:S01]  /*07a0*/  DFMA R20, R8, R20, UR4 ;  /* 0x0000000408147e2b */ /* 0x000fe20008000014 */
[----:B------:R-:W-:Y:S01]  /*07b0*/  UMOV UR4, 0xabc7cf0d ;  /* 0xabc7cf0d00047882 */ /* 0x000fe20000000000 */
[----:B------:R-:W-:-:S06]  /*07c0*/  UMOV UR5, 0x3f82cf5a ;  /* 0x3f82cf5a00057882 */ /* 0x000fcc0000000000 */
        /* <DEDUP_REMOVED lines=20> */
[----:B------:R-:W0:Y:S01]  /*0910*/  LDC.64 R20, c[0x0][0x480] ;  /* 0x00012000ff147b82 */ /* 0x000e220000000a00 */
[----:B------:R-:W-:-:S05]  /*0920*/  UMOV UR5, 0x3fae1781 ;  /* 0x3fae178100057882 */ /* 0x000fca0000000000 */
        /* <DEDUP_REMOVED lines=8> */
[----:B0-----:R-:W-:Y:S01]  /*09b0*/  DFMA R26, R24, -R20, 1 ;  /* 0x3ff00000181a742b */ /* 0x001fe20000000814 */
[----:B------:R-:W-:-:S05]  /*09c0*/  UMOV UR5, 0x3fb745d0 ;  /* 0x3fb745d000057882 */ /* 0x000fca0000000000 */
[----:B------:R-:W-:Y:S01]  /*09d0*/  DFMA R22, R8, R22, -UR4 ;  /* 0x8000000408167e2b */ /* 0x000fe20008000016 */
[----:B------:R-:W-:Y:S01]  /*09e0*/  UMOV UR4, 0x9dfe927 ;  /* 0x09dfe92700047882 */ /* 0x000fe20000000000 */
[----:B------:R-:W-:Y:S01]  /*09f0*/  DFMA R26, R26, R26, R26 ;  /* 0x0000001a1a1a722b */ /* 0x000fe2000000001a */
[----:B------:R-:W-:-:S05]  /*0a00*/  UMOV UR5, 0x3fbc71c7 ;  /* 0x3fbc71c700057882 */ /* 0x000fca0000000000 */
[----:B------:R-:W-:Y:S01]  /*0a10*/  DFMA R22, R8, R22, UR4 ;  /* 0x0000000408167e2b */ /* 0x000fe20008000016 */
[----:B------:R-:W-:Y:S01]  /*0a20*/  UMOV UR4, 0x91fa1744 ;  /* 0x91fa174400047882 */ /* 0x000fe20000000000 */
[----:B------:R-:W-:Y:S01]  /*0a30*/  DFMA R26, R24, R26, R24 ;  /* 0x0000001a181a722b */ /* 0x000fe20000000018 */
[----:B------:R-:W-:-:S05]  /*0a40*/  UMOV UR5, 0x3fc24924 ;  /* 0x3fc2492400057882 */ /* 0x000fca0000000000 */
[----:B------:R-:W-:Y:S01]  /*0a50*/  DFMA R22, R8, R22, -UR4 ;  /* 0x8000000408167e2b */ /* 0x000fe20008000016 */
[----:B------:R-:W-:Y:S01]  /*0a60*/  UMOV UR4, 0x999840d2 ;  /* 0x999840d200047882 */ /* 0x000fe20000000000 */
[----:B------:R-:W-:Y:S01]  /*0a70*/  DFMA R24, R26, -R20, 1 ;  /* 0x3ff000001a18742b */ /* 0x000fe20000000814 */
[----:B------:R-:W-:-:S05]  /*0a80*/  UMOV UR5, 0x3fc99999 ;  /* 0x3fc9999900057882 */ /* 0x000fca0000000000 */
[----:B------:R-:W-:Y:S01]  /*0a90*/  DFMA R22, R8, R22, UR4 ;  /* 0x0000000408167e2b */ /* 0x000fe20008000016 */
[----:B------:R-:W-:Y:S01]  /*0aa0*/  UMOV UR4, 0x5555544c ;  /* 0x5555544c00047882 */ /* 0x000fe20000000000 */
[----:B------:R-:W-:Y:S01]  /*0ab0*/  DFMA R24, R26, R24, R26 ;  /* 0x000000181a18722b */ /* 0x000fe2000000001a */
[----:B------:R-:W-:-:S05]  /*0ac0*/  UMOV UR5, 0x3fd55555 ;  /* 0x3fd5555500057882 */ /* 0x000fca0000000000 */
[----:B------:R-:W-:Y:S01]  /*0ad0*/  DFMA R22, R8, R22, -UR4 ;  /* 0x8000000408167e2b */ /* 0x000fe20008000016 */
[----:B------:R-:W-:Y:S01]  /*0ae0*/  UMOV UR4, 0x54442d18 ;  /* 0x54442d1800047882 */ /* 0x000fe20000000000 */
[----:B------:R-:W-:-:S06]  /*0af0*/  UMOV UR5, 0x3ff921fb ;  /* 0x3ff921fb00057882 */ /* 0x000fcc0000000000 */
[----:B------:R-:W-:-:S08]  /*0b00*/  DMUL R22, R8, R22 ;  /* 0x0000001608167228 */ /* 0x000fd00000000000 */
[----:B------:R-:W-:-:S08]  /*0b10*/  DFMA R22, R22, R12, R12 ;  /* 0x0000000c1616722b */ /* 0x000fd0000000000c */
[----:B------:R-:W-:-:S10]  /*0b20*/  DADD R8, -R22, UR4 ;  /* 0x0000000416087e29 */ /* 0x000fd40008000100 */
[----:B------:R-:W-:Y:S01]  /*0b30*/  FSEL R8, R8, R22, P0 ;  /* 0x0000001608087208 */ /* 0x000fe20000000000 */
[----:B--2---:R-:W-:Y:S01]  /*0b40*/  DMUL R26, R18, R24 ;  /* 0x00000018121a7228 */ /* 0x004fe20000000000 */
[----:B------:R-:W-:-:S07]  /*0b50*/  FSETP.GEU.AND P2, PT, |R19|, 6.5827683646048100446e-37, PT ;  /* 0x036000001300780b */ /* 0x000fce0003f4e200 */
[----:B------:R-:W-:-:S08]  /*0b60*/  DFMA R20, R26, -R20, R18 ;  /* 0x800000141a14722b */ /* 0x000fd00000000012 */
[----:B------:R-:W-:-:S10]  /*0b70*/  DFMA R12, R24, R20, R26 ;  /* 0x00000014180c722b */ /* 0x000fd4000000001a */
[----:B------:R-:W-:-:S05]  /*0b80*/  FFMA R3, RZ, UR8, R13 ;  /* 0x00000008ff037c23 */ /* 0x000fca000800000d */
[----:B------:R-:W-:Y:S02]  /*0b90*/  FSETP.GT.AND P1, PT, |R3|, 1.469367938527859385e-39, PT ;  /* 0x001000000300780b */ /* 0x000fe40003f24200 */
[----:B------:R-:W-:-:S04]  /*0ba0*/  FSEL R3, R9, R23, P0 ;  /* 0x0000001709037208 */ /* 0x000fc80000000000 */
[----:B------:R-:W-:-:S07]  /*0bb0*/  LOP3.LUT R9, R3, 0x80000000, R17, 0xb8, !PT ;  /* 0x8000000003097812 */ /* 0x000fce00078eb811 */
[----:B------:R-:W-:Y:S05]  /*0bc0*/  @P1 BRA P2, `(.L_x_7) ;  /* 0x0000000000201947 */ /* 0x000fea0001000000 */
[----:B------:R-:W0:Y:S01]  /*0bd0*/  LDCU.64 UR4, c[0x0][0x480] ;  /* 0x00009000ff0477ac */ /* 0x000e220008000a00 */
[----:B------:R-:W-:Y:S01]  /*0be0*/  IMAD.MOV.U32 R20, RZ, RZ, R18 ;  /* 0x000000ffff147224 */ /* 0x000fe200078e0012 */
[----:B------:R-:W-:Y:S01]  /*0bf0*/  MOV R18, 0xc30 ;  /* 0x00000c3000127802 */ /* 0x000fe20000000f00 */
[----:B0-----:R-:W-:Y:S02]  /*0c00*/  IMAD.U32 R16, RZ, RZ, UR4 ;  /* 0x00000004ff107e24 */ /* 0x001fe4000f8e00ff */
[----:B------:R-:W-:-:S07]  /*0c10*/  IMAD.U32 R17, RZ, RZ, UR5 ;  /* 0x00000005ff117e24 */ /* 0x000fce000f8e00ff */
[----:B------:R-:W-:Y:S05]  /*0c20*/  CALL.REL.NOINC `($__internal_1_$__cuda_sm20_div_rn_f64_full) ;  /* 0x0000013800507944 */ /* 0x000fea0003c00000 */
[----:B------:R-:W-:Y:S02]  /*0c30*/  IMAD.MOV.U32 R12, RZ, RZ, R16 ;  /* 0x000000ffff0c7224 */ /* 0x000fe400078e0010 */
[----:B------:R-:W-:-:S07]  /*0c40*/  IMAD.MOV.U32 R13, RZ, RZ, R17 ;  /* 0x000000ffff0d7224 */ /* 0x000fce00078e0011 */
.L_x_7:
[----:B------:R-:W-:Y:S05]  /*0c50*/  BSYNC.RECONVERGENT B1 ;  /* 0x0000000000017941 */ /* 0x000fea0003800200 */
.L_x_6:
[----:B------:R-:W0:Y:S01]  /*0c60*/  MUFU.RSQ64H R25, R11 ;  /* 0x0000000b00197308 */ /* 0x000e220000001c00 */
[----:B------:R-:W-:Y:S01]  /*0c70*/  IADD3 R24, PT, PT, R11, -0x3500000, RZ ;  /* 0xfcb000000b187810 */ /* 0x000fe20007ffe0ff */
[----:B------:R-:W-:Y:S01]  /*0c80*/  IMAD.MOV.U32 R16, RZ, RZ, 0x0 ;  /* 0x00000000ff107424 */ /* 0x000fe200078e00ff */
[----:B------:R-:W-:Y:S01]  /*0c90*/  BSSY.RECONVERGENT B1, `(.L_x_8) ;  /* 0x0000019000017945 */ /* 0x000fe20003800200 */
[----:B------:R-:W-:Y:S01]  /*0ca0*/  IMAD.MOV.U32 R17, RZ, RZ, 0x3fd80000 ;  /* 0x3fd80000ff117424 */ /* 0x000fe200078e00ff */
[----:B------:R-:W-:Y:S02]  /*0cb0*/  ISETP.GE.U32.AND P0, PT, R24, 0x7ca00000, PT ;  /* 0x7ca000001800780c */ /* 0x000fe40003f06070 */
[----:B0-----:R-:W-:-:S08]  /*0cc0*/  DMUL R6, R24, R24 ;  /* 0x0000001818067228 */ /* 0x001fd00000000000 */
[----:B------:R-:W-:-:S08]  /*0cd0*/  DFMA R6, -R6, R10, 1 ;  /* 0x3ff000000606742b */ /* 0x000fd0000000010a */
[----:B------:R-:W-:Y:S02]  /*0ce0*/  DFMA R16, R6, R16, 0.5 ;  /* 0x3fe000000610742b */ /* 0x000fe40000000010 */
[----:B------:R-:W-:-:S08]  /*0cf0*/  DMUL R6, R24, R6 ;  /* 0x0000000618067228 */ /* 0x000fd00000000000 */
[----:B------:R-:W-:Y:S02]  /*0d00*/  DFMA R16, R16, R6, R24 ;  /* 0x000000061010722b */ /* 0x000fe40000000018 */
[----:B------:R0:W1:Y:S06]  /*0d10*/  F2I.F64.FLOOR R6, R12 ;  /* 0x0000000c00067311 */ /* 0x00006c0000305100 */
[----:B------:R-:W-:Y:S02]  /*0d20*/  DMUL R18, R16, R10 ;  /* 0x0000000a10127228 */ /* 0x000fe40000000000 */
[----:B------:R-:W-:-:S02]  /*0d30*/  VIADD R27, R17, 0xfff00000 ;  /* 0xfff00000111b7836 */ /* 0x000fc40000000000 */
[----:B------:R-:W-:-:S04]  /*0d40*/  IMAD.MOV.U32 R26, RZ, RZ, R16 ;  /* 0x000000ffff1a7224 */ /* 0x000fc800078e0010 */
[----:B------:R-:W-:-:S08]  /*0d50*/  DFMA R20, R18, -R18, R10 ;  /* 0x800000121214722b */ /* 0x000fd0000000000a */
[----:B------:R-:W-:Y:S01]  /*0d60*/  DFMA R22, R20, R26, R18 ;  /* 0x0000001a1416722b */ /* 0x000fe20000000012 */
[----:B01----:R-:W-:Y:S10]  /*0d70*/  @!P0 BRA `(.L_x_9) ;  /* 0x0000000000288947 */ /* 0x003ff40003800000 */
[----:B------:R-:W-:Y:S02]  /*0d80*/  IMAD.MOV.U32 R23, RZ, RZ, R20 ;  /* 0x000000ffff177224 */ /* 0x000fe400078e0014 */
        /* <DEDUP_REMOVED lines=9> */
.L_x_9:
[----:B------:R-:W-:Y:S05]  /*0e20*/  BSYNC.RECONVERGENT B1 ;  /* 0x0000000000017941 */ /* 0x000fea0003800200 */
.L_x_8:
[----:B------:R-:W0:Y:S01]  /*0e30*/  LDCU UR4, c[0x0][0x47c] ;  /* 0x00008f80ff0477ac */ /* 0x000e220008000800 */
[----:B------:R-:W1:Y:S01]  /*0e40*/  LDC.64 R18, c[0x0][0x478] ;  /* 0x00011e00ff127b82 */ /* 0x000e620000000a00 */
[----:B------:R-:W-:Y:S01]  /*0e50*/  IMAD.MOV.U32 R10, RZ, RZ, 0x1 ;  /* 0x00000001ff0a7424 */ /* 0x000fe200078e00ff */
[----:B------:R-:W-:Y:S01]  /*0e60*/  FSETP.GEU.AND P1, PT, |R23|, 6.5827683646048100446e-37, PT ;  /* 0x036000001700780b */ /* 0x000fe20003f2e200 */
[----:B------:R-:W-:Y:S01]  /*0e70*/  BSSY.RECONVERGENT B1, `(.L_x_10) ;  /* 0x0000014000017945 */ /* 0x000fe20003800200 */
[----:B0-----:R-:W1:Y:S03]  /*0e80*/  MUFU.RCP64H R11, UR4 ;  /* 0x00000004000b7d08 */ /* 0x001e660008001800 */
[----:B-1----:R-:W-:-:S08]  /*0e90*/  DFMA R12, R10, -R18, 1 ;  /* 0x3ff000000a0c742b */ /* 0x002fd00000000812 */
[----:B------:R-:W-:-:S08]  /*0ea0*/  DFMA R12, R12, R12, R12 ;  /* 0x0000000c0c0c722b */ /* 0x000fd0000000000c */
[----:B------:R-:W-:-:S08]  /*0eb0*/  DFMA R12, R10, R12, R10 ;  /* 0x0000000c0a0c722b */ /* 0x000fd0000000000a */
[----:B------:R-:W-:-:S08]  /*0ec0*/  DFMA R10, R12, -R18, 1 ;  /* 0x3ff000000c0a742b */ /* 0x000fd00000000812 */
[----:B------:R-:W-:-:S08]  /*0ed0*/  DFMA R10, R12, R10, R12 ;  /* 0x0000000a0c0a722b */ /* 0x000fd0000000000c */
[----:B------:R-:W-:-:S08]  /*0ee0*/  DMUL R16, R10, R22 ;  /* 0x000000160a107228 */ /* 0x000fd00000000000 */
[----:B------:R-:W-:-:S08]  /*0ef0*/  DFMA R12, R16, -R18, R22 ;  /* 0x80000012100c722b */ /* 0x000fd00000000016 */
[----:B------:R-:W-:-:S10]  /*0f00*/  DFMA R16, R10, R12, R16 ;  /* 0x0000000c0a10722b */ /* 0x000fd40000000010 */
[----:B------:R-:W-:-:S05]  /*0f10*/  FFMA R3, RZ, UR4, R17 ;  /* 0x00000004ff037c23 */ /* 0x000fca0008000011 */
[----:B------:R-:W-:-:S13]  /*0f20*/  FSETP.GT.AND P0, PT, |R3|, 1.469367938527859385e-39, PT ;  /* 0x001000000300780b */ /* 0x000fda0003f04200 */
[----:B------:R-:W-:Y:S05]  /*0f30*/  @P0 BRA P1, `(.L_x_11) ;  /* 0x00000000001c0947 */ /* 0x000fea0000800000 */
[----:B------:R-:W0:Y:S01]  /*0f40*/  LDCU.64 UR4, c[0x0][0x478] ;  /* 0x00008f00ff0477ac */ /* 0x000e220008000a00 */
[----:B------:R-:W-:Y:S01]  /*0f50*/  IMAD.MOV.U32 R20, RZ, RZ, R22 ;  /* 0x000000ffff147224 */ /* 0x000fe200078e0016 */
[----:B------:R-:W-:Y:S02]  /*0f60*/  MOV R19, R23 ;  /* 0x0000001700137202 */ /* 0x000fe40000000f00 */
[----:B------:R-:W-:Y:S01]  /*0f70*/  MOV R18, 0xfb0 ;  /* 0x00000fb000127802 */ /* 0x000fe20000000f00 */
[----:B0-----:R-:W-:Y:S02]  /*0f80*/  IMAD.U32 R16, RZ, RZ, UR4 ;  /* 0x00000004ff107e24 */ /* 0x001fe4000f8e00ff */
[----:B------:R-:W-:-:S07]  /*0f90*/  IMAD.U32 R17, RZ, RZ, UR5 ;  /* 0x00000005ff117e24 */ /* 0x000fce000f8e00ff */
[----:B------:R-:W-:Y:S05]  /*0fa0*/  CALL.REL.NOINC `($__internal_1_$__cuda_sm20_div_rn_f64_full) ;  /* 0x0000013400707944 */ /* 0x000fea0003c00000 */
.L_x_11:
[----:B------:R-:W-:Y:S05]  /*0fb0*/  BSYNC.RECONVERGENT B1 ;  /* 0x0000000000017941 */ /* 0x000fea0003800200 */
.L_x_10:
[----:B------:R-:W0:Y:S01]  /*0fc0*/  LDC.64 R10, c[0x0][0x3f8] ;  /* 0x0000fe00ff0a7b82 */ /* 0x000e220000000a00 */
[----:B------:R-:W0:Y:S02]  /*0fd0*/  F2I.F64.FLOOR R3, R16 ;  /* 0x0000001000037311 */ /* 0x000e240000305100 */
[----:B0-----:R-:W-:-:S06]  /*0fe0*/  IMAD.WIDE R10, R3, 0x8, R10 ;  /* 0x00000008030a7825 */ /* 0x001fcc00078e020a */
[----:B------:R-:W2:Y:S01]  /*0ff0*/  LDG.E.64 R10, desc[UR6][R10.64] ;  /* 0x000000060a0a7981 */ /* 0x000ea2000c1e1b00 */
[----:B------:R-:W-:Y:S01]  /*1000*/  IMAD.MOV.U32 R12, RZ, RZ, 0x1 ;  /* 0x00000001ff0c7424 */ /* 0x000fe200078e00ff */
[----:B------:R-:W-:Y:S01]  /*1010*/  FSETP.GEU.AND P1, PT, |R9|, 6.5827683646048100446e-37, PT ;  /* 0x036000000900780b */ /* 0x000fe20003f2e200 */
[----:B------:R-:W-:Y:S01]  /*1020*/  BSSY.RECONVERGENT B1, `(.L_x_12) ;  /* 0x0000013000017945 */ /* 0x000fe20003800200 */
[----:B--2---:R-:W0:Y:S03]  /*1030*/  MUFU.RCP64H R13, R11 ;  /* 0x0000000b000d7308 */ /* 0x004e260000001800 */
        /* <DEDUP_REMOVED lines=12> */
[----:B------:R-:W-:Y:S01]  /*1100*/  MOV R18, 0x1150 ;  /* 0x0000115000127802 */ /* 0x000fe20000000f00 */
[----:B------:R-:W-:Y:S02]  /*1110*/  IMAD.MOV.U32 R17, RZ, RZ, R11 ;  /* 0x000000ffff117224 */ /* 0x000fe400078e000b */
[----:B------:R-:W-:Y:S02]  /*1120*/  IMAD.MOV.U32 R20, RZ, RZ, R8 ;  /* 0x000000ffff147224 */ /* 0x000fe400078e0008 */
[----:B------:R-:W-:-:S07]  /*1130*/  IMAD.MOV.U32 R19, RZ, RZ, R9 ;  /* 0x000000ffff137224 */ /* 0x000fce00078e0009 */
[----:B------:R-:W-:Y:S05]  /*1140*/  CALL.REL.NOINC `($__internal_1_$__cuda_sm20_div_rn_f64_full) ;  /* 0x0000013400087944 */ /* 0x000fea0003c00000 */
.L_x_13:
[----:B------:R-:W-:Y:S05]  /*1150*/  BSYNC.RECONVERGENT B1 ;  /* 0x0000000000017941 */ /* 0x000fea0003800200 */
.L_x_12:
[----:B------:R-:W0:Y:S01]  /*1160*/  LDC.64 R8, c[0x0][0x468] ;  /* 0x00011a00ff087b82 */ /* 0x000e220000000a00 */
[----:B------:R-:W1:Y:S01]  /*1170*/  LDCU UR4, c[0x0][0x474] ;  /* 0x00008e80ff0477ac */ /* 0x000e620008000800 */
[----:B------:R-:W2:Y:S06]  /*1180*/  LDCU.128 UR8, c[0x0][0x3b0] ;  /* 0x00007600ff0877ac */ /* 0x000eac0008000c00 */
[----:B------:R-:W3:Y:S01]  /*1190*/  LDC.64 R10, c[0x0][0x3e8] ;  /* 0x0000fa00ff0a7b82 */ /* 0x000ee20000000a00 */
[----:B0-----:R-:W-:-:S06]  /*11a0*/  IMAD.WIDE R8, R3, 0x4, R8 ;  /* 0x0000000403087825 */ /* 0x001fcc00078e0208 */
[----:B------:R-:W1:Y:S01]  /*11b0*/  LDG.E R9, desc[UR6][R8.64] ;  /* 0x0000000608097981 */ /* 0x000e62000c1e1900 */
[----:B------:R-:W0:Y:S01]  /*11c0*/  F2I.F64.FLOOR R3, R16 ;  /* 0x0000001000037311 */ /* 0x000e220000305100 */
[----:B--2---:R-:W-:-:S04]  /*11d0*/  IADD3 R18, P0, PT, R5, UR8, RZ ;  /* 0x0000000805127c10 */ /* 0x004fc8000ff1e0ff */
[----:B------:R-:W-:Y:S01]  /*11e0*/  IADD3.X R19, PT, PT, R4, UR9, RZ, P0, !PT ;  /* 0x0000000904137c10 */ /* 0x000fe200087fe4ff */
[----:B-1----:R-:W-:Y:S01]  /*11f0*/  IMAD R6, R6, UR4, R9 ;  /* 0x0000000406067c24 */ /* 0x002fe2000f8e0209 */
[----:B------:R-:W1:Y:S03]  /*1200*/  LDCU.64 UR4, c[0x0][0x3c0] ;  /* 0x00007800ff0477ac */ /* 0x000e660008000a00 */
[----:B------:R-:W2:Y:S01]  /*1210*/  LDG.E.64 R8, desc[UR6][R18.64] ;  /* 0x0000000612087981 */ /* 0x000ea2000c1e1b00 */
[----:B0-----:R-:W-:-:S04]  /*1220*/  IMAD.IADD R3, R3, 0x1, R6 ;  /* 0x0000000103037824 */ /* 0x001fc800078e0206 */
[----:B---3--:R-:W-:Y:S01]  /*1230*/  IMAD.WIDE R6, R3, 0x8, R10 ;  /* 0x0000000803067825 */ /* 0x008fe200078e020a */
[----:B------:R-:W-:-:S05]  /*1240*/  IADD3 R10, P1, PT, R5, UR10, RZ ;  /* 0x0000000a050a7c10 */ /* 0x000fca000ff3e0ff */
[----:B------:R-:W3:Y:S01]  /*1250*/  LDG.E.64 R6, desc[UR6][R6.64] ;  /* 0x0000000606067981 */ /* 0x000ee2000c1e1b00 */
[----:B------:R-:W-:-:S06]  /*1260*/  IADD3.X R11, PT, PT, R4, UR11, RZ, P1, !PT ;  /* 0x0000000b040b7c10 */ /* 0x000fcc0008ffe4ff */
[----:B------:R-:W4:Y:S01]  /*1270*/  LDG.E.64 R10, desc[UR6][R10.64] ;  /* 0x000000060a0a7981 */ /* 0x000f22000c1e1b00 */
[----:B-1----:R-:W-:-:S04]  /*1280*/  IADD3 R16, P0, PT, R5, UR4, RZ ;  /* 0x0000000405107c10 */ /* 0x002fc8000ff1e0ff */
[----:B------:R-:W-:Y:S01]  /*1290*/  IADD3.X R17, PT, PT, R4, UR5, RZ, P0, !PT ;  /* 0x0000000504117c10 */ /* 0x000fe200087fe4ff */
[----:B------:R-:W0:Y:S05]  /*12a0*/  LDCU.64 UR4, c[0x0][0x488] ;  /* 0x00009100ff0477ac */ /* 0x000e2a0008000a00 */
[----:B------:R-:W5:Y:S01]  /*12b0*/  LDG.E.64 R16, desc[UR6][R16.64] ;  /* 0x0000000610107981 */ /* 0x000f62000c1e1b00 */
[----:B0-----:R-:W-:Y:S01]  /*12c0*/  DMUL R4, R14, UR4 ;  /* 0x000000040e047c28 */ /* 0x001fe20008000000 */
[----:B------:R-:W-:Y:S07]  /*12d0*/  BSSY.RECONVERGENT B1, `(.L_x_14) ;  /* 0x000001b000017945 */ /* 0x000fee0003800200 */
[----:B---3--:R-:W-:-:S08]  /*12e0*/  DMUL R12, R6, R4 ;  /* 0x00000004060c7228 */ /* 0x008fd00000000000 */
[C---:B--2---:R-:W-:Y:S02]  /*12f0*/  DMUL R20, R12.reuse, R8 ;  /* 0x000000080c147228 */ /* 0x044fe40000000000 */
[----:B----4-:R-:W-:-:S08]  /*1300*/  DMUL R4, R12, R10 ;  /* 0x0000000a0c047228 */ /* 0x010fd00000000000 */
[----:B------:R-:W-:-:S08]  /*1310*/  DADD R6, R20, R4 ;  /* 0x0000000014067229 */ /* 0x000fd00000000004 */
[----:B-----5:R-:W-:-:S06]  /*1320*/  DFMA R12, R12, R16, R6 ;  /* 0x000000100c0c722b */ /* 0x020fcc0000000006 */
[----:B------:R-:W0:Y:S01]  /*1330*/  MUFU.RCP64H R7, R13 ;  /* 0x0000000d00077308 */ /* 0x000e220000001800 */
[----:B------:R-:W-:-:S06]  /*1340*/  IMAD.MOV.U32 R6, RZ, RZ, 0x1 ;  /* 0x00000001ff067424 */ /* 0x000fcc00078e00ff */
[----:B0-----:R-:W-:-:S08]  /*1350*/  DFMA R8, -R12, R6, 1 ;  /* 0x3ff000000c08742b */ /* 0x001fd00000000106 */
[----:B------:R-:W-:-:S08]  /*1360*/  DFMA R8, R8, R8, R8 ;  /* 0x000000080808722b */ /* 0x000fd00000000008 */
[----:B------:R-:W-:-:S08]  /*1370*/  DFMA R8, R6, R8, R6 ;  /* 0x000000080608722b */ /* 0x000fd00000000006 */
[----:B------:R-:W-:-:S08]  /*1380*/  DFMA R6, -R12, R8, 1 ;  /* 0x3ff000000c06742b */ /* 0x000fd00000000108 */
[----:B------:R-:W-:-:S08]  /*1390*/  DFMA R6, R8, R6, R8 ;  /* 0x000000060806722b */ /* 0x000fd00000000008 */
[----:B------:R-:W-:-:S08]  /*13a0*/  DMUL R28, R20, R6 ;  /* 0x00000006141c7228 */ /* 0x000fd00000000000 */
[----:B------:R-:W-:-:S08]  /*13b0*/  DFMA R8, -R12, R28, R20 ;  /* 0x0000001c0c08722b */ /* 0x000fd00000000114 */
[----:B------:R-:W-:Y:S01]  /*13c0*/  DFMA R28, R6, R8, R28 ;  /* 0x00000008061c722b */ /* 0x000fe2000000001c */
[----:B------:R-:W-:-:S09]  /*13d0*/  FSETP.GEU.AND P1, PT, |R21|, 6.5827683646048100446e-37, PT ;  /* 0x036000001500780b */ /* 0x000fd20003f2e200 */
[----:B------:R-:W-:-:S05]  /*13e0*/  FFMA R6, RZ, R13, R29 ;  /* 0x0000000dff067223 */ /* 0x000fca000000001d */
[----:B------:R-:W-:-:S13]  /*13f0*/  FSETP.GT.AND P0, PT, |R6|, 1.469367938527859385e-39, PT ;  /* 0x001000000600780b */ /* 0x000fda0003f04200 */
[----:B------:R-:W-:Y:S05]  /*1400*/  @P0 BRA P1, `(.L_x_15) ;  /* 0x00000000001c0947 */ /* 0x000fea0000800000 */
[----:B------:R-:W-:Y:S01]  /*1410*/  IMAD.MOV.U32 R19, RZ, RZ, R21 ;  /* 0x000000ffff137224 */ /* 0x000fe200078e0015 */
[----:B------:R-:W-:Y:S01]  /*1420*/  MOV R18, 0x1460 ;  /* 0x0000146000127802 */ /* 0x000fe20000000f00 */
[----:B------:R-:W-:Y:S02]  /*1430*/  IMAD.MOV.U32 R16, RZ, RZ, R12 ;  /* 0x000000ffff107224 */ /* 0x000fe400078e000c */
[----:B------:R-:W-:-:S07]  /*1440*/  IMAD.MOV.U32 R17, RZ, RZ, R13 ;  /* 0x000000ffff117224 */ /* 0x000fce00078e000d */
[----:B------:R-:W-:Y:S05]  /*1450*/  CALL.REL.NOINC `($__internal_1_$__cuda_sm20_div_rn_f64_full) ;  /* 0x0000013000447944 */ /* 0x000fea0003c00000 */
[----:B------:R-:W-:Y:S02]  /*1460*/  IMAD.MOV.U32 R28, RZ, RZ, R16 ;  /* 0x000000ffff1c7224 */ /* 0x000fe400078e0010 */
[----:B------:R-:W-:-:S07]  /*1470*/  IMAD.MOV.U32 R29, RZ, RZ, R17 ;  /* 0x000000ffff1d7224 */ /* 0x000fce00078e0011 */
.L_x_15:
[----:B------:R-:W-:Y:S05]  /*1480*/  BSYNC.RECONVERGENT B1 ;  /* 0x0000000000017941 */ /* 0x000fea0003800200 */
.L_x_14:
[----:B------:R-:W0:Y:S01]  /*1490*/  MUFU.RCP64H R7, R13 ;  /* 0x0000000d00077308 */ /* 0x000e220000001800 */
[----:B------:R-:W-:Y:S01]  /*14a0*/  MOV R6, 0x1 ;  /* 0x0000000100067802 */ /* 0x000fe20000000f00 */
[----:B------:R-:W-:Y:S01]  /*14b0*/  BSSY.RECONVERGENT B1, `(.L_x_16) ;  /* 0x0000013000017945 */ /* 0x000fe20003800200 */
[----:B------:R-:W-:-:S04]  /*14c0*/  FSETP.GEU.AND P1, PT, |R5|, 6.5827683646048100446e-37, PT ;  /* 0x036000000500780b */ /* 0x000fc80003f2e200 */
        /* <DEDUP_REMOVED lines=17> */
.L_x_17:
[----:B------:R-:W-:Y:S05]  /*15e0*/  BSYNC.RECONVERGENT B1 ;  /* 0x0000000000017941 */ /* 0x000fea0003800200 */
.L_x_16:
[----:B------:R-:W-:-:S06]  /*15f0*/  CS2R R4, SR_CLOCKLO ;  /* 0x0000000000047805 */ /* 0x000fcc0000015000 */
[----:B------:R-:W-:Y:S01]  /*1600*/  LOP3.LUT R4, R4, 0xaad26b49, RZ, 0x3c, !PT ;  /* 0xaad26b4904047812 */ /* 0x000fe200078e3cff */
[----:B------:R-:W-:Y:S01]  /*1610*/  BSSY.RECONVERGENT B0, `(.L_x_18) ;  /* 0x000025f000007945 */ /* 0x000fe20003800200 */
[----:B------:R-:W-:Y:S02]  /*1620*/  LOP3.LUT R5, R5, 0xf7dcefdd, RZ, 0x3c, !PT ;  /* 0xf7dcefdd05057812 */ /* 0x000fe400078e3cff */
[----:B------:R-:W-:Y:S01]  /*1630*/  ISETP.NE.AND P0, PT, R0, RZ, PT ;  /* 0x000000ff0000720c */ /* 0x000fe20003f05270 */
[----:B------:R-:W-:Y:S02]  /*1640*/  IMAD R7, R4, 0x4182bed5, RZ ;  /* 0x4182bed504077824 */ /* 0x000fe400078e02ff */
[----:B------:R-:W-:Y:S02]  /*1650*/  IMAD R6, R5, -0x658354e5, RZ ;  /* 0x9a7cab1b05067824 */ /* 0x000fe400078e02ff */
[C---:B------:R-:W-:Y:S01]  /*1660*/  VIADD R5, R7.reuse, 0x75bcd15 ;  /* 0x075bcd1507057836 */ /* 0x040fe20000000000 */
[C---:B------:R-:W-:Y:S01]  /*1670*/  LOP3.LUT R8, R7.reuse, 0x159a55e5, RZ, 0x3c, !PT ;  /* 0x159a55e507087812 */ /* 0x040fe200078e3cff */
[C---:B------:R-:W-:Y:S01]  /*1680*/  VIADD R9, R6.reuse, 0x1f123bb5 ;  /* 0x1f123bb506097836 */ /* 0x040fe20000000000 */
[C---:B------:R-:W-:Y:S01]  /*1690*/  IADD3 R4, PT, PT, R7.reuse, 0x64f0c9, R6 ;  /* 0x0064f0c907047810 */ /* 0x040fe20007ffe006 */
[----:B------:R-:W-:Y:S01]  /*16a0*/  VIADD R7, R7, 0x583f19 ;  /* 0x00583f1907077836 */ /* 0x000fe20000000000 */
[----:B------:R-:W-:-:S02]  /*16b0*/  LOP3.LUT R6, R6, 0x5491333, RZ, 0x3c, !PT ;  /* 0x0549133306067812 */ /* 0x000fc400078e3cff */
[----:B------:R0:W-:Y:S04]  /*16c0*/  STL.64 [R1+0x8], R8 ;  /* 0x0000080801007387 */ /* 0x0001e80000100a00 */
[----:B------:R0:W-:Y:S04]  /*16d0*/  STL.64 [R1], R4 ;  /* 0x0000000401007387 */ /* 0x0001e80000100a00 */
[----:B------:R0:W-:Y:S01]  /*16e0*/  STL.64 [R1+0x10], R6 ;  /* 0x0000100601007387 */ /* 0x0001e20000100a00 */
[----:B------:R-:W-:Y:S05]  /*16f0*/  @!P0 BRA `(.L_x_19) ;  /* 0x0000002400408947 */ /* 0x000fea0003800000 */
[----:B------:R-:W-:Y:S02]  /*1700*/  IMAD.MOV.U32 R20, RZ, RZ, RZ ;  /* 0x000000ffff147224 */ /* 0x000fe400078e00ff */
[----:B------:R-:W-:Y:S02]  /*1710*/  IMAD.MOV.U32 R21, RZ, RZ, R0 ;  /* 0x000000ffff157224 */ /* 0x000fe400078e0000 */
[----:B------:R-:W-:-:S07]  /*1720*/  IMAD.MOV.U32 R22, RZ, RZ, R2 ;  /* 0x000000ffff167224 */ /* 0x000fce00078e0002 */
.L_x_28:
[----:B------:R-:W-:Y:S01]  /*1730*/  LOP3.LUT R45, R21, 0x3, RZ, 0xc0, !PT ;  /* 0x00000003152d7812 */ /* 0x000fe200078ec0ff */
[----:B------:R-:W-:Y:S03]  /*1740*/  BSSY.RECONVERGENT B1, `(.L_x_20) ;  /* 0x0000245000017945 */ /* 0x000fe60003800200 */
[----:B------:R-:W-:-:S04]  /*1750*/  ISETP.NE.U32.AND P0, PT, R45, RZ, PT ;  /* 0x000000ff2d00720c */ /* 0x000fc80003f05070 */
[----:B------:R-:W-:-:S13]  /*1760*/  ISETP.NE.AND.EX P0, PT, RZ, RZ, PT, P0 ;  /* 0x000000ffff00720c */ /* 0x000fda0003f05300 */
[----:B-123--:R-:W-:Y:S05]  /*1770*/  @!P0 BRA `(.L_x_21) ;  /* 0x0000002400048947 */ /* 0x00efea0003800000 */
[----:B------:R-:W1:Y:S01]  /*1780*/  LDC.64 R10, c[0x4][0x8] ;  /* 0x01000200ff0a7b82 */ /* 0x000e620000000a00 */
[----:B------:R-:W-:Y:S01]  /*1790*/  IMAD.MOV.U32 R24, RZ, RZ, RZ ;  /* 0x000000ffff187224 */ /* 0x000fe200078e00ff */
[----:B0-----:R-:W-:Y:S02]  /*17a0*/  CS2R R6, SRZ ;  /* 0x0000000000067805 */ /* 0x001fe4000001ff00 */
[----:B------:R-:W-:Y:S01]  /*17b0*/  CS2R R8, SRZ ;  /* 0x0000000000087805 */ /* 0x000fe2000001ff00 */
[----:B------:R-:W-:Y:S02]  /*17c0*/  IMAD.MOV.U32 R5, RZ, RZ, RZ ;  /* 0x000000ffff057224 */ /* 0x000fe400078e00ff */
[----:B-1----:R-:W-:-:S07]  /*17d0*/  IMAD.WIDE.U32 R10, R20, 0xc80, R10 ;  /* 0x00000c80140a7825 */ /* 0x002fce00078e000a */
.L_x_23:
[----:B------:R-:W-:-:S06]  /*17e0*/  IMAD R23, R24, 0x4, R1 ;  /* 0x0000000418177824 */ /* 0x000fcc00078e0201 */
[----:B------:R-:W5:Y:S01]  /*17f0*/  LDL R23, [R23+0x4] ;  /* 0x0000040017177983 */ /* 0x000f620000100800 */
[----:B------:R-:W-:Y:S01]  /*1800*/  IMAD.SHL.U32 R25, R24, 0x20, RZ ;  /* 0x0000002018197824 */ /* 0x000fe200078e00ff */
[----:B------:R-:W-:-:S06]  /*1810*/  UMOV UR4, URZ ;  /* 0x000000ff00047c82 */ /* 0x000fcc0008000000 */
.L_x_22:
[----:B-----5:R-:W-:Y:S02]  /*1820*/  SHF.R.U32.HI R47, RZ, UR4, R23 ;  /* 0x00000004ff2f7c19 */ /* 0x020fe40008011617 */
[----:B------:R-:W-:Y:S02]  /*1830*/  IADD3 R18, PT, PT, R25, UR4, RZ ;  /* 0x0000000419127c10 */ /* 0x000fe4000fffe0ff */
[----:B------:R-:W-:-:S04]  /*1840*/  LOP3.LUT R19, R47, 0x1, RZ, 0xc0, !PT ;  /* 0x000000012f137812 */ /* 0x000fc800078ec0ff */
[----:B------:R-:W-:Y:S01]  /*1850*/  ISETP.NE.U32.AND P0, PT, R19, 0x1, PT ;  /* 0x000000011300780c */ /* 0x000fe20003f05070 */
[----:B------:R-:W-:-:S03]  /*1860*/  IMAD R19, R18, 0x5, RZ ;  /* 0x0000000512137824 */ /* 0x000fc600078e02ff */
[----:B------:R-:W-:Y:S01]  /*1870*/  R2P PR, R47, 0x7e ;  /* 0x0000007e2f007804 */ /* 0x000fe20000000000 */
[----:B------:R-:W-:-:S08]  /*1880*/  IMAD.WIDE.U32 R18, R19, 0x4, R10 ;  /* 0x0000000413127825 */ /* 0x000fd000078e000a */
[----:B------:R-:W2:Y:S04]  /*1890*/  @!P0 LDG.E R27, desc[UR6][R18.64+0x4] ;  /* 0x00000406121b8981 */ /* 0x000ea8000c1e1900 */
[----:B------:R-:W3:Y:S04]  /*18a0*/  @!P0 LDG.E R38, desc[UR6][R18.64+0x10] ;  /* 0x0000100612268981 */ /* 0x000ee8000c1e1900 */
[----:B------:R-:W4:Y:S04]  /*18b0*/  @!P0 LDG.E R26, desc[UR6][R18.64] ;  /* 0x00000006121a8981 */ /* 0x000f28000c1e1900 */
[----:B------:R-:W4:Y:S04]  /*18c0*/  @!P0 LDG.E R36, desc[UR6][R18.64+0x8] ;  /* 0x0000080612248981 */ /* 0x000f28000c1e1900 */
[----:B------:R-:W4:Y:S04]  /*18d0*/  @!P0 LDG.E R37, desc[UR6][R18.64+0xc] ;  /* 0x00000c0612258981 */ /* 0x000f28000c1e1900 */
[----:B------:R-:W4:Y:S04]  /*18e0*/  @P1 LDG.E R39, desc[UR6][R18.64+0x18] ;  /* 0x0000180612271981 */ /* 0x000f28000c1e1900 */
        /* <DEDUP_REMOVED lines=15> */
[----:B------:R-:W4:Y:S01]  /*19e0*/  @P6 LDG.E R55, desc[UR6][R18.64+0x84] ;  /* 0x0000840612376981 */ /* 0x000f22000c1e1900 */
[----:B--2---:R-:W-:-:S03]  /*19f0*/  @!P0 LOP3.LUT R8, R8, R27, RZ, 0x3c, !PT ;  /* 0x0000001b08088212 */ /* 0x004fc600078e3cff */
[----:B------:R-:W2:Y:S01]  /*1a00*/  @P2 LDG.E R27, desc[UR6][R18.64+0x34] ;  /* 0x00003406121b2981 */ /* 0x000ea2000c1e1900 */
[----:B---3--:R-:W-:-:S03]  /*1a10*/  @!P0 LOP3.LUT R7, R7, R38, RZ, 0x3c, !PT ;  /* 0x0000002607078212 */ /* 0x008fc600078e3cff */
[----:B------:R-:W3:Y:S01]  /*1a20*/  @P4 LDG.E R38, desc[UR6][R18.64+0x50] ;  /* 0x0000500612264981 */ /* 0x000ee2000c1e1900 */
[----:B----4-:R-:W-:-:S03]  /*1a30*/  @!P0 LOP3.LUT R5, R5, R26, RZ, 0x3c, !PT ;  /* 0x0000001a05058212 */ /* 0x010fc600078e3cff */
[----:B------:R-:W4:Y:S01]  /*1a40*/  @P3 LDG.E R26, desc[UR6][R18.64+0x3c] ;  /* 0x00003c06121a3981 */ /* 0x000f22000c1e1900 */
[----:B------:R-:W-:-:S03]  /*1a50*/  @!P0 LOP3.LUT R9, R9, R36, RZ, 0x3c, !PT ;  /* 0x0000002409098212 */ /* 0x000fc600078e3cff */
[----:B------:R-:W3:Y:S01]  /*1a60*/  @P3 LDG.E R36, desc[UR6][R18.64+0x44] ;  /* 0x0000440612243981 */ /* 0x000ee2000c1e1900 */
[----:B------:R-:W-:-:S03]  /*1a70*/  @!P0 LOP3.LUT R6, R6, R37, RZ, 0x3c, !PT ;  /* 0x0000002506068212 */ /* 0x000fc600078e3cff */
[----:B------:R-:W3:Y:S01]  /*1a80*/  @P3 LDG.E R37, desc[UR6][R18.64+0x40] ;  /* 0x0000400612253981 */ /* 0x000ee2000c1e1900 */
[----:B------:R-:W-:-:S03]  /*1a90*/  @P1 LOP3.LUT R8, R8, R39, RZ, 0x3c, !PT ;  /* 0x0000002708081212 */ /* 0x000fc600078e3cff */
[----:B------:R-:W3:Y:S01]  /*1aa0*/  @P3 LDG.E R39, desc[UR6][R18.64+0x48] ;  /* 0x0000480612273981 */ /* 0x000ee2000c1e1900 */
[----:B------:R-:W-:Y:S02]  /*1ab0*/  LOP3.LUT P0, RZ, R47, 0x80, RZ, 0xc0, !PT ;  /* 0x000000802fff7812 */ /* 0x000fe4000780c0ff */
[----:B------:R-:W-:Y:S02]  /*1ac0*/  @P1 LOP3.LUT R7, R7, R44, RZ, 0x3c, !PT ;  /* 0x0000002c07071212 */ /* 0x000fe400078e3cff */
[----:B------:R-:W3:Y:S01]  /*1ad0*/  @P5 LDG.E R44, desc[UR6][R18.64+0x6c] ;  /* 0x00006c06122c5981 */ /* 0x000ee2000c1e1900 */
[----:B------:R-:W-:-:S03]  /*1ae0*/  @P1 LOP3.LUT R5, R5, R40, RZ, 0x3c, !PT ;  /* 0x0000002805051212 */ /* 0x000fc600078e3cff */
        /* <DEDUP_REMOVED lines=16> */
[----:B------:R-:W3:Y:S04]  /*1bf0*/  @P0 LDG.E R52, desc[UR6][R18.64+0x94] ;  /* 0x0000940612340981 */ /* 0x000ee8000c1e1900 */
[----:B------:R-:W3:Y:S04]  /*1c00*/  @P0 LDG.E R59, desc[UR6][R18.64+0x98] ;  /* 0x00009806123b0981 */ /* 0x000ee8000c1e1900 */
[----:B------:R-:W3:Y:S01]  /*1c10*/  @P0 LDG.E R54, desc[UR6][R18.64+0x9c] ;  /* 0x00009c0612360981 */ /* 0x000ee2000c1e1900 */
[----:B------:R-:W-:-:S04]  /*1c20*/  @P5 LOP3.LUT R7, R7, R56, RZ, 0x3c, !PT ;  /* 0x0000003807075212 */ /* 0x000fc800078e3cff */
[----:B------:R-:W-:Y:S02]  /*1c30*/  @P6 LOP3.LUT R7, R7, R58, RZ, 0x3c, !PT ;  /* 0x0000003a07076212 */ /* 0x000fe400078e3cff */
[----:B--2---:R-:W-:Y:S02]  /*1c40*/  @P2 LOP3.LUT R6, R6, R27, RZ, 0x3c, !PT ;  /* 0x0000001b06062212 */ /* 0x004fe400078e3cff */
[----:B----4-:R-:W-:Y:S02]  /*1c50*/  @P3 LOP3.LUT R5, R5, R26, RZ, 0x3c, !PT ;  /* 0x0000001a05053212 */ /* 0x010fe400078e3cff */
[----:B---3--:R-:W-:Y:S02]  /*1c60*/  @P3 LOP3.LUT R9, R9, R36, RZ, 0x3c, !PT ;  /* 0x0000002409093212 */ /* 0x008fe400078e3cff */
[----:B------:R-:W-:Y:S02]  /*1c70*/  @P3 LOP3.LUT R8, R8, R37, RZ, 0x3c, !PT ;  /* 0x0000002508083212 */ /* 0x000fe400078e3cff */
[----:B------:R-:W-:-:S02]  /*1c80*/  @P3 LOP3.LUT R6, R6, R39, RZ, 0x3c, !PT ;  /* 0x0000002706063212 */ /* 0x000fc400078e3cff */
[----:B------:R-:W-:Y:S02]  /*1c90*/  @P4 LOP3.LUT R5, R5, R38, RZ, 0x3c, !PT ;  /* 0x0000002605054212 */ /* 0x000fe400078e3cff */
[----:B------:R-:W-:Y:S02]  /*1ca0*/  @P4 LOP3.LUT R9, R9, R40, RZ, 0x3c, !PT ;  /* 0x0000002809094212 */ /* 0x000fe400078e3cff */
[----:B------:R-:W-:Y:S02]  /*1cb0*/  @P4 LOP3.LUT R8, R8, R41, RZ, 0x3c, !PT ;  /* 0x0000002908084212 */ /* 0x000fe400078e3cff */
[----:B------:R-:W-:Y:S02]  /*1cc0*/  @P4 LOP3.LUT R6, R6, R43, RZ, 0x3c, !PT ;  /* 0x0000002b06064212 */ /* 0x000fe400078e3cff */
        /* <DEDUP_REMOVED lines=13> */
[----:B------:R-:W-:-:S13]  /*1da0*/  R2P PR, R47.B1, 0x7f ;  /* 0x0000007f2f007804 */ /* 0x000fda0000001000 */
[----:B------:R-:W2:Y:S04]  /*1db0*/  @P0 LDG.E R36, desc[UR6][R18.64+0xa0] ;  /* 0x0000a00612240981 */ /* 0x000ea8000c1e1900 */
[----:B------:R-:W3:Y:S04]  /*1dc0*/  @P0 LDG.E R27, desc[UR6][R18.64+0xa4] ;  /* 0x0000a406121b0981 */ /* 0x000ee8000c1e1900 */
        /* <DEDUP_REMOVED lines=16> */
[----:B--2---:R-:W-:-:S03]  /*1ed0*/  @P0 LOP3.LUT R5, R5, R36, RZ, 0x3c, !PT ;  /* 0x0000002405050212 */ /* 0x004fc600078e3cff */
[----:B------:R-:W2:Y:S01]  /*1ee0*/  @P3 LDG.E R36, desc[UR6][R18.64+0xe4] ;  /* 0x0000e40612243981 */ /* 0x000ea2000c1e1900 */
[----:B---3--:R-:W-:-:S03]  /*1ef0*/  @P0 LOP3.LUT R8, R8, R27, RZ, 0x3c, !PT ;  /* 0x0000001b08080212 */ /* 0x008fc600078e3cff */
[----:B------:R-:W3:Y:S01]  /*1f00*/  @P3 LDG.E R27, desc[UR6][R18.64+0xe0] ;  /* 0x0000e006121b3981 */ /* 0x000ee2000c1e1900 */
[----:B----4-:R-:W-:-:S03]  /*1f10*/  @P0 LOP3.LUT R9, R9, R38, RZ, 0x3c, !PT ;  /* 0x0000002609090212 */ /* 0x010fc600078e3cff */
[----:B------:R-:W4:Y:S01]  /*1f20*/  @P3 LDG.E R38, desc[UR6][R18.64+0xec] ;  /* 0x0000ec0612263981 */ /* 0x000f22000c1e1900 */
[----:B------:R-:W-:-:S03]  /*1f30*/  @P0 LOP3.LUT R6, R6, R37, RZ, 0x3c, !PT ;  /* 0x0000002506060212 */ /* 0x000fc600078e3cff */
[----:B------:R-:W4:Y:S01]  /*1f40*/  @P3 LDG.E R37, desc[UR6][R18.64+0xe8] ;  /* 0x0000e80612253981 */ /* 0x000f22000c1e1900 */
[----:B------:R-:W-:Y:S02]  /*1f50*/  @P0 LOP3.LUT R7, R7, R40, RZ, 0x3c, !PT ;  /* 0x0000002807070212 */ /* 0x000fe400078e3cff */
[----:B------:R-:W-:Y:S01]  /*1f60*/  LOP3.LUT P0, RZ, R47, 0x8000, RZ, 0xc0, !PT ;  /* 0x000080002fff7812 */ /* 0x000fe2000780c0ff */
[----:B------:R-:W4:Y:S01]  /*1f70*/  @P4 LDG.E R40, desc[UR6][R18.64+0xf0] ;  /* 0x0000f00612284981 */ /* 0x000f22000c1e1900 */
[----:B------:R-:W-:-:S03]  /*1f80*/  @P1 LOP3.LUT R5, R5, R42, RZ, 0x3c, !PT ;  /* 0x0000002a05051212 */ /* 0x000fc600078e3cff */
        /* <DEDUP_REMOVED lines=20> */
[----:B------:R-:W4:Y:S04]  /*20d0*/  @P6 LDG.E R49, desc[UR6][R18.64+0x11c] ;  /* 0x00011c0612316981 */ /* 0x000f28000c1e1900 */
[----:B------:R-:W4:Y:S04]  /*20e0*/  @P6 LDG.E R26, desc[UR6][R18.64+0x128] ;  /* 0x00012806121a6981 */ /* 0x000f28000c1e1900 */
[----:B------:R-:W4:Y:S04]  /*20f0*/  @P0 LDG.E R56, desc[UR6][R18.64+0x12c] ;  /* 0x00012c0612380981 */ /* 0x000f28000c1e1900 */
[----:B------:R-:W4:Y:S04]  /*2100*/  @P0 LDG.E R53, desc[UR6][R18.64+0x130] ;  /* 0x0001300612350981 */ /* 0x000f28000c1e1900 */
[----:B------:R-:W4:Y:S04]  /*2110*/  @P0 LDG.E R58, desc[UR6][R18.64+0x134] ;  /* 0x00013406123a0981 */ /* 0x000f28000c1e1900 */
[----:B------:R-:W4:Y:S04]  /*2120*/  @P0 LDG.E R60, desc[UR6][R18.64+0x13c] ;  /* 0x00013c06123c0981 */ /* 0x000f28000c1e1900 */
[----:B------:R-:W4:Y:S01]  /*2130*/  @P0 LDG.E R55, desc[UR6][R18.64+0x138] ;  /* 0x0001380612370981 */ /* 0x000f22000c1e1900 */
[----:B------:R-:W-:-:S04]  /*2140*/  UIADD3 UR4, UPT, UPT, UR4, 0x10, URZ ;  /* 0x0000001004047890 */ /* 0x000fc8000fffe0ff */
[----:B------:R-:W-:Y:S01]  /*2150*/  UISETP.NE.AND UP0, UPT, UR4, 0x20, UPT ;  /* 0x000000200400788c */ /* 0x000fe2000bf05270 */
[----:B--2---:R-:W-:Y:S02]  /*2160*/  @P3 LOP3.LUT R9, R9, R36, RZ, 0x3c, !PT ;  /* 0x0000002409093212 */ /* 0x004fe400078e3cff */
[----:B---3--:R-:W-:Y:S02]  /*2170*/  @P3 LOP3.LUT R8, R8, R27, RZ, 0x3c, !PT ;  /* 0x0000001b08083212 */ /* 0x008fe400078e3cff */
[----:B----4-:R-:W-:Y:S02]  /*2180*/  @P3 LOP3.LUT R7, R7, R38, RZ, 0x3c, !PT ;  /* 0x0000002607073212 */ /* 0x010fe400078e3cff */
        /* <DEDUP_REMOVED lines=20> */
[----:B------:R-:W-:Y:S01]  /*22d0*/  @P0 LOP3.LUT R6, R6, R55, RZ, 0x3c, !PT ;  /* 0x0000003706060212 */ /* 0x000fe200078e3cff */
[----:B------:R-:W-:Y:S06]  /*22e0*/  BRA.U UP0, `(.L_x_22) ;  /* 0xfffffff5004c7547 */ /* 0x000fec000b83ffff */
[----:B------:R-:W-:-:S05]  /*22f0*/  VIADD R24, R24, 0x1 ;  /* 0x0000000118187836 */ /* 0x000fca0000000000 */
[----:B------:R-:W-:-:S13]  /*2300*/  ISETP.NE.AND P0, PT, R24, 0x5, PT ;  /* 0x000000051800780c */ /* 0x000fda0003f05270 */
[----:B------:R-:W-:Y:S05]  /*2310*/  @P0 BRA `(.L_x_23) ;  /* 0xfffffff400300947 */ /* 0x000fea000383ffff */
[----:B------:R1:W-:Y:S01]  /*2320*/  STL [R1+0x4], R5 ;  /* 0x0000040501007387 */ /* 0x0003e20000100800 */
[----:B------:R-:W-:-:S03]  /*2330*/  ISETP.NE.U32.AND P0, PT, R45, 0x1, PT ;  /* 0x000000012d00780c */ /* 0x000fc60003f05070 */
[----:B------:R1:W-:Y:S01]  /*2340*/  STL.64 [R1+0x8], R8 ;  /* 0x0000080801007387 */ /* 0x0003e20000100a00 */
[----:B------:R-:W-:-:S03]  /*2350*/  ISETP.NE.AND.EX P0, PT, RZ, RZ, PT, P0 ;  /* 0x000000ffff00720c */ /* 0x000fc60003f05300 */
[----:B------:R1:W-:Y:S10]  /*2360*/  STL.64 [R1+0x10], R6 ;  /* 0x0000100601007387 */ /* 0x0003f40000100a00 */
[----:B------:R-:W-:Y:S05]  /*2370*/  @!P0 BRA `(.L_x_21) ;  /* 0x0000001800048947 */ /* 0x000fea0003800000 */
[----:B------:R-:W-:Y:S01]  /*2380*/  UMOV UR4, URZ ;  /* 0x000000ff00047c82 */ /* 0x000fe20008000000 */
[----:B------:R-:W-:Y:S01]  /*2390*/  UMOV UR5, URZ ;  /* 0x000000ff00057c82 */ /* 0x000fe20008000000 */
[----:B------:R-:W-:Y:S02]  /*23a0*/  IMAD.MOV.U32 R24, RZ, RZ, RZ ;  /* 0x000000ffff187224 */ /* 0x000fe400078e00ff */
[----:B-1----:R-:W-:Y:S02]  /*23b0*/  IMAD.MOV.U32 R5, RZ, RZ, RZ ;  /* 0x000000ffff057224 */ /* 0x002fe400078e00ff */
[----:B------:R-:W-:Y:S02]  /*23c0*/  IMAD.U32 R7, RZ, RZ, UR4 ;  /* 0x00000004ff077e24 */ /* 0x000fe4000f8e00ff */
[----:B------:R-:W-:Y:S02]  /*23d0*/  IMAD.U32 R6, RZ, RZ, UR5 ;  /* 0x00000005ff067e24 */ /* 0x000fe4000f8e00ff */
[----:B------:R-:W-:-:S02]  /*23e0*/  IMAD.U32 R9, RZ, RZ, UR4 ;  /* 0x00000004ff097e24 */ /* 0x000fc4000f8e00ff */
[----:B------:R-:W-:-:S07]  /*23f0*/  IMAD.U32 R8, RZ, RZ, UR5 ;  /* 0x00000005ff087e24 */ /* 0x000fce000f8e00ff */
.L_x_25:
[----:B------:R-:W-:-:S06]  /*2400*/  IMAD R23, R24, 0x4, R1 ;  /* 0x0000000418177824 */ /* 0x000fcc00078e0201 */
[----:B------:R-:W5:Y:S01]  /*2410*/  LDL R23, [R23+0x4] ;  /* 0x0000040017177983 */ /* 0x000f620000100800 */
[----:B------:R-:W-:Y:S01]  /*2420*/  IMAD.SHL.U32 R25, R24, 0x20, RZ ;  /* 0x0000002018197824 */ /* 0x000fe200078e00ff */
[----:B------:R-:W-:-:S06]  /*2430*/  UMOV UR4, URZ ;  /* 0x000000ff00047c82 */ /* 0x000fcc0008000000 */
.L_x_24:
[----:B-----5:R-:W-:Y:S01]  /*2440*/  SHF.R.U32.HI R47, RZ, UR4, R23 ;  /* 0x00000004ff2f7c19 */ /* 0x020fe20008011617 */
[----:B------:R-:W-:-:S03]  /*2450*/  VIADD R18, R25, UR4 ;  /* 0x0000000419127c36 */ /* 0x000fc60008000000 */
        /* <DEDUP_REMOVED lines=179> */
[----:B------:R-:W-:Y:S05]  /*2f90*/  @P0 BRA `(.L_x_21) ;  /* 0x0000000800fc0947 */ /* 0x000fea0003800000 */
[----:B------:R-:W-:Y:S01]  /*2fa0*/  UMOV UR4, URZ ;  /* 0x000000ff00047c82 */ /* 0x000fe20008000000 */
[----:B------:R-:W-:Y:S01]  /*2fb0*/  UMOV UR5, URZ ;  /* 0x000000ff00057c82 */ /* 0x000fe20008000000 */
[----:B------:R-:W-:Y:S01]  /*2fc0*/  IMAD.MOV.U32 R24, RZ, RZ, RZ ;  /* 0x000000ffff187224 */ /* 0x000fe200078e00ff */
[----:B--2---:R-:W-:Y:S01]  /*2fd0*/  MOV R6, UR5 ;  /* 0x0000000500067c02 */ /* 0x004fe20008000f00 */
[----:B------:R-:W-:Y:S02]  /*2fe0*/  IMAD.MOV.U32 R5, RZ, RZ, RZ ;  /* 0x000000ffff057224 */ /* 0x000fe400078e00ff */
[----:B------:R-:W-:Y:S02]  /*2ff0*/  IMAD.U32 R7, RZ, RZ, UR4 ;  /* 0x00000004ff077e24 */ /* 0x000fe4000f8e00ff */
[----:B------:R-:W-:Y:S02]  /*3000*/  IMAD.U32 R9, RZ, RZ, UR4 ;  /* 0x00000004ff097e24 */ /* 0x000fe4000f8e00ff */
[----:B------:R-:W-:-:S07]  /*3010*/  IMAD.U32 R8, RZ, RZ, UR5 ;  /* 0x00000005ff087e24 */ /* 0x000fce000f8e00ff */
.L_x_27:
[----:B------:R-:W-:-:S06]  /*3020*/  IMAD R23, R24, 0x4, R1 ;  /* 0x0000000418177824 */ /* 0x000fcc00078e0201 */
[----:B------:R-:W5:Y:S01]  /*3030*/  LDL R23, [R23+0x4] ;  /* 0x0000040017177983 */ /* 0x000f620000100800 */
[----:B------:R-:W-:Y:S01]  /*3040*/  IMAD.SHL.U32 R25, R24, 0x20, RZ ;  /* 0x0000002018197824 */ /* 0x000fe200078e00ff */
[----:B------:R-:W-:-:S06]  /*3050*/  UMOV UR4, URZ ;  /* 0x000000ff00047c82 */ /* 0x000fcc0008000000 */
.L_x_26:
        /* <DEDUP_REMOVED lines=8> */
[----:B------:R-:W3:Y:S04]  /*30e0*/  @P1 LDG.E R44, desc[UR6][R18.64+0x24] ;  /* 0x00002406122c1981 */ /* 0x000ee8000c1e1900 */
[----:B------:R-:W4:Y:S04]  /*30f0*/  @!P0 LDG.E R26, desc[UR6][R18.64] ;  /* 0x00000006121a8981 */ /* 0x000f28000c1e1900 */
[----:B------:R-:W4:Y:S04]  /*3100*/  @!P0 LDG.E R27, desc[UR6][R18.64+0x4] ;  /* 0x00000406121b8981 */ /* 0x000f28000c1e1900 */
[----:B------:R-:W4:Y:S04]  /*3110*/  @P2 LDG.E R48, desc[UR6][R18.64+0x38] ;  /* 0x0000380612302981 */ /* 0x000f28000c1e1900 */
        /* <DEDUP_REMOVED lines=18> */
[----:B---3--:R-:W-:-:S03]  /*3240*/  @P1 LOP3.LUT R7, R7, R44, RZ, 0x3c, !PT ;  /* 0x0000002c07071212 */ /* 0x008fc600078e3cff */
[----:B------:R-:W3:Y:S01]  /*3250*/  @P5 LDG.E R44, desc[UR6][R18.64+0x64] ;  /* 0x00006406122c5981 */ /* 0x000ee2000c1e1900 */
[----:B----4-:R-:W-:-:S03]  /*3260*/  @!P0 LOP3.LUT R5, R5, R26, RZ, 0x3c, !PT ;  /* 0x0000001a05058212 */ /* 0x010fc600078e3cff */
[----:B------:R-:W4:Y:S01]  /*3270*/  @P2 LDG.E R26, desc[UR6][R18.64+0x30] ;  /* 0x00003006121a2981 */ /* 0x000f22000c1e1900 */
[----:B------:R-:W-:-:S03]  /*3280*/  @!P0 LOP3.LUT R8, R8, R27, RZ, 0x3c, !PT ;  /* 0x0000001b08088212 */ /* 0x000fc600078e3cff */
[----:B------:R-:W2:Y:S01]  /*3290*/  @P2 LDG.E R27, desc[UR6][R18.64+0x34] ;  /* 0x00003406121b2981 */ /* 0x000ea2000c1e1900 */
[----:B------:R-:W-:-:S03]  /*32a0*/  @P2 LOP3.LUT R7, R7, R48, RZ, 0x3c, !PT ;  /* 0x0000003007072212 */ /* 0x000fc600078e3cff */
[----:B------:R-:W3:Y:S01]  /*32b0*/  @P6 LDG.E R48, desc[UR6][R18.64+0x78] ;  /* 0x0000780612306981 */ /* 0x000ee2000c1e1900 */
        /* <DEDUP_REMOVED lines=27> */
[----:B----4-:R-:W-:Y:S02]  /*3470*/  @P2 LOP3.LUT R9, R9, R26, RZ, 0x3c, !PT ;  /* 0x0000001a09092212 */ /* 0x010fe400078e3cff */
[----:B--2---:R-:W-:-:S02]  /*3480*/  @P2 LOP3.LUT R6, R6, R27, RZ, 0x3c, !PT ;  /* 0x0000001b06062212 */ /* 0x004fc400078e3cff */
[----:B------:R-:W-:Y:S02]  /*3490*/  @P3 LOP3.LUT R9, R9, R38, RZ, 0x3c, !PT ;  /* 0x0000002609093212 */ /* 0x000fe400078e3cff */
[----:B---3--:R-:W-:Y:S02]  /*34a0*/  @P3 LOP3.LUT R5, R5, R36, RZ, 0x3c, !PT ;  /* 0x0000002405053212 */ /* 0x008fe400078e3cff */
        /* <DEDUP_REMOVED lines=47> */
[----:B------:R-:W-:-:S03]  /*37a0*/  @P0 LOP3.LUT R7, R7, R40, RZ, 0x3c, !PT ;  /* 0x0000002807070212 */ /* 0x000fc600078e3cff */
[----:B------:R-:W4:Y:S01]  /*37b0*/  @P3 LDG.E R40, desc[UR6][R18.64+0xec] ;  /* 0x0000ec0612283981 */ /* 0x000f22000c1e1900 */
[----:B------:R-:W-:Y:S02]  /*37c0*/  LOP3.LUT P0, RZ, R45, 0x8000, RZ, 0xc0, !PT ;  /* 0x000080002dff7812 */ /* 0x000fe4000780c0ff */
[----:B------:R-:W-:Y:S01]  /*37d0*/  @P1 LOP3.LUT R5, R5, R42, RZ, 0x3c, !PT ;  /* 0x0000002a05051212 */ /* 0x000fe200078e3cff */
        /* <DEDUP_REMOVED lines=9> */
[----:B------:R-:W4:Y:S01]  /*3870*/  @P4 LDG.E R46, desc[UR6][R18.64+0x100] ;  /* 0x00010006122e4981 */ /* 0x000f22000c1e1900 */
[----:B------:R-:W-:Y:S02]  /*3880*/  @P2 LOP3.LUT R5, R5, R48, RZ, 0x3c, !PT ;  /* 0x0000003005052212 */ /* 0x000fe400078e3cff */
[----:B------:R-:W-:Y:S01]  /*3890*/  @P2 LOP3.LUT R8, R8, R43, RZ, 0x3c, !PT ;  /* 0x0000002b08082212 */ /* 0x000fe200078e3cff */
[----:B------:R-:W4:Y:S01]  /*38a0*/  @P5 LDG.E R48, desc[UR6][R18.64+0x104] ;  /* 0x0001040612305981 */ /* 0x000f22000c1e1900 */
[----:B------:R-:W-:-:S03]  /*38b0*/  @P2 LOP3.LUT R9, R9, R50, RZ, 0x3c, !PT ;  /* 0x0000003209092212 */ /* 0x000fc600078e3cff */
[----:B------:R-:W4:Y:S04]  /*38c0*/  @P5 LDG.E R43, desc[UR6][R18.64+0x108] ;  /* 0x00010806122b5981 */ /* 0x000f28000c1e1900 */
[----:B------:R-:W4:Y:S01]  /*38d0*/  @P5 LDG.E R50, desc[UR6][R18.64+0x10c] ;  /* 0x00010c0612325981 */ /* 0x000f22000c1e1900 */
[----:B------:R-:W-:Y:S02]  /*38e0*/  @P2 LOP3.LUT R6, R6, R47, RZ, 0x3c, !PT ;  /* 0x0000002f06062212 */ /* 0x000fe400078e3cff */
[----:B------:R-:W-:Y:S01]  /*38f0*/  @P2 LOP3.LUT R7, R7, R26, RZ, 0x3c, !PT ;  /* 0x0000001a07072212 */ /* 0x000fe200078e3cff */
        /* <DEDUP_REMOVED lines=33> */
[----:B------:R-:W-:Y:S01]  /*3b10*/  @P0 LOP3.LUT R6, R6, R53, RZ, 0x3c, !PT ;  /* 0x0000003506060212 */ /* 0x000fe200078e3cff */
[----:B------:R-:W-:Y:S06]  /*3b20*/  BRA.U UP0, `(.L_x_26) ;  /* 0xfffffff5004c7547 */ /* 0x000fec000b83ffff */
[----:B------:R-:W-:-:S05]  /*3b30*/  VIADD R24, R24, 0x1 ;  /* 0x0000000118187836 */ /* 0x000fca0000000000 */
[----:B------:R-:W-:-:S13]  /*3b40*/  ISETP.NE.AND P0, PT, R24, 0x5, PT ;  /* 0x000000051800780c */ /* 0x000fda0003f05270 */
[----:B------:R-:W-:Y:S05]  /*3b50*/  @P0 BRA `(.L_x_27) ;  /* 0xfffffff400300947 */ /* 0x000fea000383ffff */
[----:B------:R3:W-:Y:S04]  /*3b60*/  STL [R1+0x4], R5 ;  /* 0x0000040501007387 */ /* 0x0007e80000100800 */
[----:B------:R3:W-:Y:S04]  /*3b70*/  STL.64 [R1+0x8], R8 ;  /* 0x0000080801007387 */ /* 0x0007e80000100a00 */
[----:B------:R3:W-:Y:S02]  /*3b80*/  STL.64 [R1+0x10], R6 ;  /* 0x0000100601007387 */ /* 0x0007e40000100a00 */
.L_x_21:
[----:B------:R-:W-:Y:S05]  /*3b90*/  BSYNC.RECONVERGENT B1 ;  /* 0x0000000000017941 */ /* 0x000fea0003800200 */
.L_x_20:
[C---:B------:R-:W-:Y:S01]  /*3ba0*/  ISETP.GT.U32.AND P0, PT, R21.reuse, 0x3, PT ;  /* 0x000000031500780c */ /* 0x040fe20003f04070 */
[----:B------:R-:W-:Y:S01]  /*3bb0*/  VIADD R20, R20, 0x1 ;  /* 0x0000000114147836 */ /* 0x000fe20000000000 */
[--C-:B------:R-:W-:Y:S02]  /*3bc0*/  SHF.R.U64 R21, R21, 0x2, R22.reuse ;  /* 0x0000000215157819 */ /* 0x100fe40000001216 */
[----:B------:R-:W-:Y:S02]  /*3bd0*/  ISETP.GT.U32.AND.EX P0, PT, R22, RZ, PT, P0 ;  /* 0x000000ff1600720c */ /* 0x000fe40003f04100 */
[----:B------:R-:W-:-:S11]  /*3be0*/  SHF.R.U32.HI R22, RZ, 0x2, R22 ;  /* 0x00000002ff167819 */ /* 0x000fd60000011616 */
[----:B------:R-:W-:Y:S05]  /*3bf0*/  @P0 BRA `(.L_x_28) ;  /* 0xffffffd800cc0947 */ /* 0x000fea000383ffff */
.L_x_19:
[----:B------:R-:W-:Y:S05]  /*3c00*/  BSYNC.RECONVERGENT B0 ;  /* 0x0000000000007941 */ /* 0x000fea0003800200 */
.L_x_18:
[----:B------:R-:W-:Y:S01]  /*3c10*/  SHF.R.U32.HI R10, RZ, 0x2, R5 ;  /* 0x00000002ff0a7819 */ /* 0x000fe20000011605 */
[----:B0-----:R-:W-:Y:S01]  /*3c20*/  IMAD R4, R0, 0x587c5, R4 ;  /* 0x000587c500047824 */ /* 0x001fe200078e0204 */
[----:B------:R-:W-:Y:S01]  /*3c30*/  SHF.R.U32.HI R19, RZ, 0x2, R8 ;  /* 0x00000002ff137819 */ /* 0x000fe20000011608 */
[----:B------:R-:W-:Y:S01]  /*3c40*/  IMAD.MOV.U32 R24, RZ, RZ, 0x0 ;  /* 0x00000000ff187424 */ /* 0x000fe200078e00ff */
[----:B------:R-:W-:Y:S01]  /*3c50*/  LOP3.LUT R10, R10, R5, RZ, 0x3c, !PT ;  /* 0x000000050a0a7212 */ /* 0x000fe200078e3cff */
[----:B-123--:R-:W-:Y:S01]  /*3c60*/  IMAD.SHL.U32 R5, R7, 0x10, RZ ;  /* 0x0000001007057824 */ /* 0x00efe200078e00ff */
[----:B------:R-:W-:Y:S01]  /*3c70*/  LOP3.LUT R19, R19, R8, RZ, 0x3c, !PT ;  /* 0x0000000813137212 */ /* 0x000fe200078e3cff */
[----:B------:R-:W-:Y:S01]  /*3c80*/  IMAD.MOV.U32 R25, RZ, RZ, 0x3ca00000 ;  /* 0x3ca00000ff197424 */ /* 0x000fe200078e00ff */
[----:B------:R-:W-:Y:S01]  /*3c90*/  SHF.R.U32.HI R18, RZ, 0x2, R9 ;  /* 0x00000002ff127819 */ /* 0x000fe20000011609 */
[----:B------:R-:W-:-:S03]  /*3ca0*/  IMAD.SHL.U32 R11, R10, 0x2, RZ ;  /* 0x000000020a0b7824 */ /* 0x000fc600078e00ff */
[----:B------:R-:W-:Y:S02]  /*3cb0*/  LOP3.LUT R18, R18, R9, RZ, 0x3c, !PT ;  /* 0x0000000912127212 */ /* 0x000fe400078e3cff */
[----:B------:R-:W-:Y:S01]  /*3cc0*/  LOP3.LUT R10, R10, R11, R5, 0x96, !PT ;  /* 0x0000000b0a0a7212 */ /* 0x000fe200078e9605 */
[----:B------:R-:W-:Y:S01]  /*3cd0*/  IMAD.SHL.U32 R5, R19, 0x2, RZ ;  /* 0x0000000213057824 */ /* 0x000fe200078e00ff */
[----:B------:R-:W-:Y:S01]  /*3ce0*/  SHF.R.U32.HI R11, RZ, 0x2, R6 ;  /* 0x00000002ff0b7819 */ /* 0x000fe20000011606 */
[----:B------:R-:W-:Y:S01]  /*3cf0*/  IMAD.SHL.U32 R9, R18, 0x2, RZ ;  /* 0x0000000212097824 */ /* 0x000fe200078e00ff */
[----:B------:R-:W-:Y:S02]  /*3d00*/  LOP3.LUT R10, R10, R7, RZ, 0x3c, !PT ;  /* 0x000000070a0a7212 */ /* 0x000fe400078e3cff */
[----:B------:R-:W-:Y:S02]  /*3d10*/  LOP3.LUT R11, R11, R6, RZ, 0x3c, !PT ;  /* 0x000000060b0b7212 */ /* 0x000fe400078e3cff */
[----:B------:R-:W-:Y:S01]  /*3d20*/  IADD3 R23, PT, PT, R4, 0x587c5, R10 ;  /* 0x000587c504177810 */ /* 0x000fe20007ffe00a */
[----:B------:R-:W-:-:S05]  /*3d30*/  IMAD.SHL.U32 R8, R10, 0x10, RZ ;  /* 0x000000100a087824 */ /* 0x000fca00078e00ff */
[----:B------:R-:W-:-:S04]  /*3d40*/  LOP3.LUT R5, R19, R5, R8, 0x96, !PT ;  /* 0x0000000513057212 */ /* 0x000fc800078e9608 */
[----:B------:R-:W-:-:S05]  /*3d50*/  LOP3.LUT R8, R5, R10, RZ, 0x3c, !PT ;  /* 0x0000000a05087212 */ /* 0x000fca00078e3cff */
[----:B------:R-:W-:-:S05]  /*3d60*/  IMAD.SHL.U32 R5, R8, 0x10, RZ ;  /* 0x0000001008057824 */ /* 0x000fca00078e00ff */
[----:B------:R-:W-:Y:S01]  /*3d70*/  LOP3.LUT R9, R18, R9, R5, 0x96, !PT ;  /* 0x0000000912097212 */ /* 0x000fe200078e9605 */
[----:B------:R-:W-:Y:S01]  /*3d80*/  IMAD.SHL.U32 R5, R11, 0x2, RZ ;  /* 0x000000020b057824 */ /* 0x000fe200078e00ff */
[----:B------:R-:W-:Y:S02]  /*3d90*/  IADD3 R18, PT, PT, R4, 0xb0f8a, R8 ;  /* 0x000b0f8a04127810 */ /* 0x000fe40007ffe008 */
[----:B------:R-:W-:-:S03]  /*3da0*/  LOP3.LUT R9, R9, R8, RZ, 0x3c, !PT ;  /* 0x0000000809097212 */ /* 0x000fc600078e3cff */
[----:B------:R-:W-:Y:S01]  /*3db0*/  IMAD.WIDE.U32 R18, R18, 0x200000, RZ ;  /* 0x0020000012127825 */ /* 0x000fe200078e00ff */
[----:B------:R-:W-:Y:S02]  /*3dc0*/  SHF.L.U32 R6, R9, 0x4, RZ ;  /* 0x0000000409067819 */ /* 0x000fe400000006ff */
[----:B------:R-:W-:Y:S01]  /*3dd0*/  LOP3.LUT R22, R18, R23, RZ, 0x3c, !PT ;  /* 0x0000001712167212 */ /* 0x000fe200078e3cff */
[----:B------:R-:W-:Y:S01]  /*3de0*/  IMAD.MOV.U32 R23, RZ, RZ, R19 ;  /* 0x000000ffff177224 */ /* 0x000fe200078e0013 */
[----:B------:R-:W-:Y:S02]  /*3df0*/  LOP3.LUT R6, R11, R5, R6, 0x96, !PT ;  /* 0x000000050b067212 */ /* 0x000fe400078e9606 */
[----:B------:R-:W-:Y:S01]  /*3e00*/  IADD3 R11, PT, PT, R4, 0x10974f, R9 ;  /* 0x0010974f040b7810 */ /* 0x000fe20007ffe009 */
[----:B------:R-:W0:Y:S01]  /*3e10*/  I2F.F64.U64 R18, R22 ;  /* 0x0000001600127312 */ /* 0x000e220000301800 */
[----:B------:R-:W-:-:S04]  /*3e20*/  LOP3.LUT R5, R6, R9, RZ, 0x3c, !PT ;  /* 0x0000000906057212 */ /* 0x000fc800078e3cff */
[----:B------:R-:W-:-:S05]  /*3e30*/  IADD3 R20, PT, PT, R4, 0x161f14, R5 ;  /* 0x00161f1404147810 */ /* 0x000fca0007ffe005 */
[----:B------:R-:W-:Y:S01]  /*3e40*/  IMAD.WIDE.U32 R20, R20, 0x200000, RZ ;  /* 0x0020000014147825 */ /* 0x000fe200078e00ff */
[----:B0-----:R-:W-:Y:S02]  /*3e50*/  DFMA R18, R18, R24, 5.5511151231257827021e-17 ;  /* 0x3c9000001212742b */ /* 0x001fe40000000018 */
[----:B------:R-:W-:-:S06]  /*3e60*/  LOP3.LUT R20, R20, R11, RZ, 0x3c, !PT ;  /* 0x0000000b14147212 */ /* 0x000fcc00078e3cff */
[----:B------:R-:W0:Y:S01]  /*3e70*/  I2F.F64.U64 R20, R20 ;  /* 0x0000001400147312 */ /* 0x000e220000301800 */
[----:B------:R-:W-:Y:S02]  /*3e80*/  DSETP.GEU.AND P0, PT, R18, R12, PT ;  /* 0x0000000c1200722a */ /* 0x000fe40003f0e000 */
[----:B0-----:R-:W-:-:S12]  /*3e90*/  DFMA R24, R20, R24, 5.5511151231257827021e-17 ;  /* 0x3c9000001418742b */ /* 0x001fd80000000018 */
[----:B------:R-:W-:Y:S05]  /*3ea0*/  @P0 EXIT ;  /* 0x000000000000094d */ /* 0x000fea0003800000 */
[----:B------:R-:W-:-:S14]  /*3eb0*/  DSETP.GEU.AND P0, PT, R24, R28, PT ;  /* 0x0000001c1800722a */ /* 0x000fdc0003f0e000 */
[----:B------:R-:W-:Y:S05]  /*3ec0*/  @P0 BRA `(.L_x_29) ;  /* 0x0000005400c00947 */ /* 0x000fea0003800000 */
[----:B------:R-:W0:Y:S02]  /*3ed0*/  LDCU.64 UR4, c[0x0][0x3c8] ;  /* 0x00007900ff0477ac */ /* 0x000e240008000a00 */
[----:B0-----:R-:W-:-:S04]  /*3ee0*/  LEA R28, P0, R0, UR4, 0x3 ;  /* 0x00000004001c7c11 */ /* 0x001fc8000f8018ff */
[----:B------:R-:W-:-:S06]  /*3ef0*/  LEA.HI.X R29, R0, UR5, R2, 0x3, P0 ;  /* 0x00000005001d7c11 */ /* 0x000fcc00080f1c02 */
[----:B------:R-:W5:Y:S01]  /*3f00*/  LDG.E.64 R28, desc[UR6][R28.64] ;  /* 0x000000061c1c7981 */ /* 0x000f62000c1e1b00 */
[----:B------:R-:W-:Y:S01]  /*3f10*/  BSSY.RECONVERGENT B0, `(.L_x_30) ;  /* 0x000000f000007945 */ /* 0x000fe20003800200 */
[----:B------:R-:W-:Y:S02]  /*3f20*/  IMAD.MOV.U32 R6, RZ, RZ, 0xb5 ;  /* 0x000000b5ff067424 */ /* 0x000fe400078e00ff */
[----:B------:R-:W-:Y:S02]  /*3f30*/  IMAD.MOV.U32 R11, RZ, RZ, RZ ;  /* 0x000000ffff0b7224 */ /* 0x000fe400078e00ff */
[----:B------:R-:W-:-:S07]  /*3f40*/  IMAD.MOV.U32 R13, RZ, RZ, RZ ;  /* 0x000000ffff0d7224 */ /* 0x000fce00078e00ff */
.L_x_31:
[----:B------:R-:W0:Y:S02]  /*3f50*/  LDC.64 R2, c[0x0][0x3d0] ;  /* 0x0000f400ff027b82 */ /* 0x000e240000000a00 */
[----:B0-----:R-:W-:-:S05]  /*3f60*/  IMAD.WIDE.U32 R14, R13, 0x8, R2 ;  /* 0x000000080d0e7825 */ /* 0x001fca00078e0002 */
[----:B------:R-:W2:Y:S01]  /*3f70*/  LDG.E.64 R20, desc[UR6][R14.64+0x8] ;  /* 0x000008060e147981 */ /* 0x000ea2000c1e1b00 */
[----:B------:R-:W-:Y:S02]  /*3f80*/  IMAD.MOV.U32 R0, RZ, RZ, R13 ;  /* 0x000000ffff007224 */ /* 0x000fe400078e000d */
[----:B------:R-:W-:Y:S02]  /*3f90*/  IMAD.MOV.U32 R3, RZ, RZ, R6 ;  /* 0x000000ffff037224 */ /* 0x000fe400078e0006 */
[----:B------:R-:W-:Y:S02]  /*3fa0*/  IMAD.MOV.U32 R2, RZ, RZ, R11 ;  /* 0x000000ffff027224 */ /* 0x000fe400078e000b */
[----:B------:R-:W-:Y:S02]  /*3fb0*/  VIADD R13, R13, 0x1 ;  /* 0x000000010d0d7836 */ /* 0x000fe40000000000 */
[----:B------:R-:W-:Y:S02]  /*3fc0*/  VIADD R6, R6, 0xb5 ;  /* 0x000000b506067836 */ /* 0x000fe40000000000 */
[----:B------:R-:W-:Y:S01]  /*3fd0*/  VIADD R11, R11, 0xb5 ;  /* 0x000000b50b0b7836 */ /* 0x000fe20000000000 */
[----:B--2--5:R-:W-:-:S14]  /*3fe0*/  DSETP.GT.AND P0, PT, R28, R20, PT ;  /* 0x000000141c00722a */ /* 0x024fdc0003f04000 */
[----:B------:R-:W-:Y:S05]  /*3ff0*/  @P0 BRA `(.L_x_31) ;  /* 0xfffffffc00d40947 */ /* 0x000fea000383ffff */
[----:B------:R-:W-:Y:S05]  /*4000*/  BSYNC.RECONVERGENT B0 ;  /* 0x0000000000007941 */ /* 0x000fea0003800200 */
.L_x_30:
[----:B------:R-:W2:Y:S01]  /*4010*/  LDG.E.64 R14, desc[UR6][R14.64] ;  /* 0x000000060e0e7981 */ /* 0x000ea2000c1e1b00 */
[----:B------:R-:W-:Y:S01]  /*4020*/  IMAD.MOV.U32 R16, RZ, RZ, 0x1 ;  /* 0x00000001ff107424 */ /* 0x000fe200078e00ff */
[----:B------:R-:W-:Y:S01]  /*4030*/  BSSY.RECONVERGENT B1, `(.L_x_32) ;  /* 0x0000018000017945 */ /* 0x000fe20003800200 */
[----:B------:R-:W-:Y:S01]  /*4040*/  IMAD.MOV.U32 R11, RZ, RZ, R3 ;  /* 0x000000ffff0b7224 */ /* 0x000fe200078e0003 */
[----:B--2---:R-:W-:Y:S02]  /*4050*/  DADD R12, R20, -R14 ;  /* 0x00000000140c7229 */ /* 0x004fe4000000080e */
[----:B------:R-:W-:-:S04]  /*4060*/  DADD R20, -R28, R20 ;  /* 0x000000001c147229 */ /* 0x000fc80000000114 */
[----:B------:R-:W0:Y:S06]  /*4070*/  MUFU.RCP64H R17, R13 ;  /* 0x0000000d00117308 */ /* 0x000e2c0000001800 */
[----:B------:R-:W-:Y:S01]  /*4080*/  FSETP.GEU.AND P1, PT, |R21|, 6.5827683646048100446e-37, PT ;  /* 0x036000001500780b */ /* 0x000fe20003f2e200 */
        /* <DEDUP_REMOVED lines=11> */
[----:B------:R-:W-:Y:S01]  /*4140*/  MOV R19, R21 ;  /* 0x0000001500137202 */ /* 0x000fe20000000f00 */
[----:B------:R-:W-:Y:S01]  /*4150*/  IMAD.MOV.U32 R16, RZ, RZ, R12 ;  /* 0x000000ffff107224 */ /* 0x000fe200078e000c */
[----:B------:R-:W-:Y:S01]  /*4160*/  MOV R18, 0x4190 ;  /* 0x0000419000127802 */ /* 0x000fe20000000f00 */
[----:B------:R-:W-:-:S07]  /*4170*/  IMAD.MOV.U32 R17, RZ, RZ, R13 ;  /* 0x000000ffff117224 */ /* 0x000fce00078e000d */
[----:B------:R-:W-:Y:S05]  /*4180*/  CALL.REL.NOINC `($__internal_1_$__cuda_sm20_div_rn_f64_full) ;  /* 0x0000010000f87944 */ /* 0x000fea0003c00000 */
[----:B------:R-:W-:Y:S02]  /*4190*/  IMAD.MOV.U32 R40, RZ, RZ, R16 ;  /* 0x000000ffff287224 */ /* 0x000fe400078e0010 */
[----:B------:R-:W-:-:S07]  /*41a0*/  IMAD.MOV.U32 R41, RZ, RZ, R17 ;  /* 0x000000ffff297224 */ /* 0x000fce00078e0011 */
.L_x_33:
[----:B------:R-:W-:Y:S05]  /*41b0*/  BSYNC.RECONVERGENT B1 ;  /* 0x0000000000017941 */ /* 0x000fea0003800200 */
.L_x_32:
[----:B------:R-:W0:Y:S01]  /*41c0*/  MUFU.RCP64H R17, R13 ;  /* 0x0000000d00117308 */ /* 0x000e220000001800 */
[----:B------:R-:W-:Y:S01]  /*41d0*/  IMAD.MOV.U32 R16, RZ, RZ, 0x1 ;  /* 0x00000001ff107424 */ /* 0x000fe200078e00ff */
[----:B------:R-:W-:Y:S05]  /*41e0*/  BSSY.RECONVERGENT B1, `(.L_x_34) ;  /* 0x0000015000017945 */ /* 0x000fea0003800200 */
[----:B0-----:R-:W-:-:S08]  /*41f0*/  DFMA R18, -R12, R16, 1 ;  /* 0x3ff000000c12742b */ /* 0x001fd00000000110 */
[----:B------:R-:W-:-:S08]  /*4200*/  DFMA R18, R18, R18, R18 ;  /* 0x000000121212722b */ /* 0x000fd00000000012 */
[----:B------:R-:W-:Y:S02]  /*4210*/  DFMA R16, R16, R18, R16 ;  /* 0x000000121010722b */ /* 0x000fe40000000010 */
[----:B------:R-:W-:-:S06]  /*4220*/  DADD R18, R28, -R14 ;  /* 0x000000001c127229 */ /* 0x000fcc000000080e */
[----:B------:R-:W-:-:S04]  /*4230*/  DFMA R20, -R12, R16, 1 ;  /* 0x3ff000000c14742b */ /* 0x000fc80000000110 */
[----:B------:R-:W-:-:S04]  /*4240*/  FSETP.GEU.AND P1, PT, |R19|, 6.5827683646048100446e-37, PT ;  /* 0x036000001300780b */ /* 0x000fc80003f2e200 */
        /* <DEDUP_REMOVED lines=14> */
.L_x_35:
[----:B------:R-:W-:Y:S05]  /*4330*/  BSYNC.RECONVERGENT B1 ;  /* 0x0000000000017941 */ /* 0x000fea0003800200 */
.L_x_34:
[----:B------:R-:W0:Y:S02]  /*4340*/  LDC.64 R12, c[0x0][0x3d8] ;  /* 0x0000f600ff0c7b82 */ /* 0x000e240000000a00 */
[----:B0-----:R-:W-:-:S05]  /*4350*/  IMAD.WIDE.U32 R12, R0, 0x8, R12 ;  /* 0x00000008000c7825 */ /* 0x001fca00078e000c */
[----:B------:R-:W2:Y:S04]  /*4360*/  LDG.E.64 R16, desc[UR6][R12.64+0x8] ;  /* 0x000008060c107981 */ /* 0x000ea8000c1e1b00 */
[----:B------:R-:W3:Y:S01]  /*4370*/  LDG.E.64 R14, desc[UR6][R12.64] ;  /* 0x000000060c0e7981 */ /* 0x000ee2000c1e1b00 */
[----:B------:R-:W-:Y:S01]  /*4380*/  BSSY.RECONVERGENT B0, `(.L_x_36) ;  /* 0x0000013000007945 */ /* 0x000fe20003800200 */
[----:B--2---:R-:W-:-:S08]  /*4390*/  DMUL R16, R16, R38 ;  /* 0x0000002610107228 */ /* 0x004fd00000000000 */
[----:B---3--:R-:W-:-:S08]  /*43a0*/  DFMA R14, R14, R40, R16 ;  /* 0x000000280e0e722b */ /* 0x008fd00000000010 */
[----:B------:R-:W-:-:S06]  /*43b0*/  DADD R18, R14, R14 ;  /* 0x000000000e127229 */ /* 0x000fcc000000000e */
[----:B------:R-:W0:Y:S04]  /*43c0*/  MUFU.RCP64H R15, R19 ;  /* 0x00000013000f7308 */ /* 0x000e280000001800 */
[----:B------:R-:W-:-:S05]  /*43d0*/  VIADD R14, R19, 0x300402 ;  /* 0x00300402130e7836 */ /* 0x000fca0000000000 */
[----:B------:R-:W-:Y:S01]  /*43e0*/  FSETP.GEU.AND P0, PT, |R14|, 5.8789094863358348022e-39, PT ;  /* 0x004004020e00780b */ /* 0x000fe20003f0e200 */
[----:B0-----:R-:W-:-:S08]  /*43f0*/  DFMA R16, -R18, R14, 1 ;  /* 0x3ff000001210742b */ /* 0x001fd0000000010e */
[----:B------:R-:W-:-:S08]  /*4400*/  DFMA R16, R16, R16, R16 ;  /* 0x000000101010722b */ /* 0x000fd00000000010 */
[----:B------:R-:W-:-:S08]  /*4410*/  DFMA R16, R14, R16, R14 ;  /* 0x000000100e10722b */ /* 0x000fd0000000000e */
[----:B------:R-:W-:-:S08]  /*4420*/  DFMA R36, -R18, R16, 1 ;  /* 0x3ff000001224742b */ /* 0x000fd00000000110 */
[----:B------:R-:W-:Y:S01]  /*4430*/  DFMA R36, R16, R36, R16 ;  /* 0x000000241024722b */ /* 0x000fe20000000010 */
[----:B------:R-:W-:Y:S10]  /*4440*/  @P0 BRA `(.L_x_37) ;  /* 0x0000000000180947 */ /* 0x000ff40003800000 */
[----:B------:R-:W-:Y:S02]  /*4450*/  LOP3.LUT R3, R19, 0x7fffffff, RZ, 0xc0, !PT ;  /* 0x7fffffff13037812 */ /* 0x000fe400078ec0ff */
[----:B------:R-:W-:-:S03]  /*4460*/  MOV R24, 0x4490 ;  /* 0x0000449000187802 */ /* 0x000fc60000000f00 */
[----:B------:R-:W-:-:S07]  /*4470*/  VIADD R21, R3, 0xfff00000 ;  /* 0xfff0000003157836 */ /* 0x000fce0000000000 */
[----:B------:R-:W-:Y:S05]  /*4480*/  CALL.REL.NOINC `($__internal_0_$__cuda_sm20_dblrcp_rn_slowpath_v3) ;  /* 0x000000fc00887944 */ /* 0x000fea0003c00000 */
[----:B------:R-:W-:Y:S02]  /*4490*/  IMAD.MOV.U32 R36, RZ, RZ, R22 ;  /* 0x000000ffff247224 */ /* 0x000fe400078e0016 */
[----:B------:R-:W-:-:S07]  /*44a0*/  IMAD.MOV.U32 R37, RZ, RZ, R23 ;  /* 0x000000ffff257224 */ /* 0x000fce00078e0017 */
.L_x_37:
[----:B------:R-:W-:Y:S05]  /*44b0*/  BSYNC.RECONVERGENT B0 ;  /* 0x0000000000007941 */ /* 0x000fea0003800200 */
.L_x_36:
[----:B------:R-:W0:Y:S01]  /*44c0*/  LDC.64 R12, c[0x0][0x3e0] ;  /* 0x0000f800ff0c7b82 */ /* 0x000e220000000a00 */
[----:B------:R-:W-:Y:S01]  /*44d0*/  DMUL R28, RZ, +INF ;  /* 0x7ff00000ff1c7828 */ /* 0x000fe20000000000 */
[----:B------:R-:W-:Y:S01]  /*44e0*/  IMAD.MOV.U32 R6, RZ, RZ, RZ ;  /* 0x000000ffff067224 */ /* 0x000fe200078e00ff */
[----:B------:R-:W-:Y:S02]  /*44f0*/  CS2R R46, SRZ ;  /* 0x00000000002e7805 */ /* 0x000fe4000001ff00 */
[----:B------:R-:W-:Y:S01]  /*4500*/  CS2R R42, SRZ ;  /* 0x00000000002a7805 */ /* 0x000fe2000001ff00 */
[----:B0-----:R-:W-:-:S04]  /*4510*/  IMAD.WIDE.U32 R12, R2, 0x8, R12 ;  /* 0x00000008020c7825 */ /* 0x001fc800078e000c */
[----:B------:R-:W-:Y:S01]  /*4520*/  IMAD.MOV.U32 R2, RZ, RZ, R13 ;  /* 0x000000ffff027224 */ /* 0x000fe200078e000d */
[----:B------:R-:W-:-:S07]  /*4530*/  MOV R3, R12 ;  /* 0x0000000c00037202 */ /* 0x000fce0000000f00 */
.L_x_45:
[----:B------:R-:W0:Y:S01]  /*4540*/  LDC.64 R16, c[0x0][0x3e0] ;  /* 0x0000f800ff107b82 */ /* 0x000e220000000a00 */
[----:B------:R-:W-:Y:S02]  /*4550*/  IMAD.MOV.U32 R22, RZ, RZ, R3 ;  /* 0x000000ffff167224 */ /* 0x000fe400078e0003 */
[----:B------:R-:W-:-:S05]  /*4560*/  IMAD.MOV.U32 R23, RZ, RZ, R2 ;  /* 0x000000ffff177224 */ /* 0x000fca00078e0002 */
[----:B------:R-:W2:Y:S01]  /*4570*/  LDG.E.64 R12, desc[UR6][R22.64] ;  /* 0x00000006160c7981 */ /* 0x000ea2000c1e1b00 */
[----:B0-----:R-:W-:-:S06]  /*4580*/  IMAD.WIDE R16, R11, 0x8, R16 ;  /* 0x000000080b107825 */ /* 0x001fcc00078e0210 */
[----:B------:R-:W3:Y:S01]  /*4590*/  LDG.E.64 R16, desc[UR6][R16.64] ;  /* 0x0000000610107981 */ /* 0x000ee2000c1e1b00 */
[----:B------:R-:W-:Y:S01]  /*45a0*/  UMOV UR4, 0xfefa39ef ;  /* 0xfefa39ef00047882 */ /* 0x000fe20000000000 */
[----:B------:R-:W-:Y:S01]  /*45b0*/  UMOV UR5, 0x3fe62e42 ;  /* 0x3fe62e4200057882 */ /* 0x000fe20000000000 */
[----:B------:R-:W-:Y:S01]  /*45c0*/  BSSY.RECONVERGENT B0, `(.L_x_38) ;  /* 0x0000043000007945 */ /* 0x000fe20003800200 */
[----:B---3--:R-:W-:-:S08]  /*45d0*/  DMUL R14, R16, R38 ;  /* 0x00000026100e7228 */ /* 0x008fd00000000000 */
[----:B--2---:R-:W-:Y:S01]  /*45e0*/  DFMA R12, R12, R40, R14 ;  /* 0x000000280c0c722b */ /* 0x004fe2000000000e */
[----:B------:R-:W-:Y:S02]  /*45f0*/  IMAD.MOV.U32 R14, RZ, RZ, 0x652b82fe ;  /* 0x652b82feff0e7424 */ /* 0x000fe400078e00ff */
[----:B------:R-:W-:-:S06]  /*4600*/  IMAD.MOV.U32 R15, RZ, RZ, 0x3ff71547 ;  /* 0x3ff71547ff0f7424 */ /* 0x000fcc00078e00ff */
[----:B------:R-:W-:-:S08]  /*4610*/  DFMA R14, R12, R14, 6.75539944105574400000e+15 ;  /* 0x433800000c0e742b */ /* 0x000fd0000000000e */
[----:B------:R-:W-:-:S08]  /*4620*/  DADD R18, R14, -6.75539944105574400000e+15 ;  /* 0xc33800000e127429 */ /* 0x000fd00000000000 */
[----:B------:R-:W-:Y:S01]  /*4630*/  DFMA R20, R18, -UR4, R12 ;  /* 0x8000000412147c2b */ /* 0x000fe2000800000c */
[----:B------:R-:W-:Y:S01]  /*4640*/  UMOV UR4, 0x3b39803f ;  /* 0x3b39803f00047882 */ /* 0x000fe20000000000 */
[----:B------:R-:W-:-:S06]  /*4650*/  UMOV UR5, 0x3c7abc9e ;  /* 0x3c7abc9e00057882 */ /* 0x000fcc0000000000 */
[----:B------:R-:W-:Y:S01]  /*4660*/  DFMA R16, R18, -UR4, R20 ;  /* 0x8000000412107c2b */ /* 0x000fe20008000014 */
[----:B------:R-:W-:Y:S02]  /*4670*/  IMAD.MOV.U32 R18, RZ, RZ, -0x35dec16 ;  /* 0xfca213eaff127424 */ /* 0x000fe400078e00ff */
[----:B------:R-:W-:Y:S01]  /*4680*/  IMAD.MOV.U32 R19, RZ, RZ, 0x3e928af3 ;  /* 0x3e928af3ff137424 */ /* 0x000fe200078e00ff */
[----:B------:R-:W-:Y:S01]  /*4690*/  UMOV UR4, 0x69ce2bdf ;  /* 0x69ce2bdf00047882 */ /* 0x000fe20000000000 */
[----:B------:R-:W-:-:S04]  /*46a0*/  UMOV UR5, 0x3e5ade15 ;  /* 0x3e5ade1500057882 */ /* 0x000fc80000000000 */
[----:B------:R-:W-:Y:S01]  /*46b0*/  DFMA R18, R16, UR4, R18 ;  /* 0x0000000410127c2b */ /* 0x000fe20008000012 */
[----:B------:R-:W-:Y:S01]  /*46c0*/  UMOV UR4, 0x62401315 ;  /* 0x6240131500047882 */ /* 0x000fe20000000000 */
[----:B------:R-:W-:-:S06]  /*46d0*/  UMOV UR5, 0x3ec71dee ;  /* 0x3ec71dee00057882 */ /* 0x000fcc0000000000 */
[----:B------:R-:W-:Y:S01]  /*46e0*/  DFMA R18, R16, R18, UR4 ;  /* 0x0000000410127e2b */ /* 0x000fe20008000012 */
        /* <DEDUP_REMOVED lines=8> */
[C---:B------:R-:W-:Y:S01]  /*4770*/  DFMA R18, R16.reuse, R18, UR4 ;  /* 0x0000000410127e2b */ /* 0x040fe20008000012 */
[----:B------:R-:W-:Y:S01]  /*4780*/  UMOV UR4, 0x11122322 ;  /* 0x1112232200047882 */ /* 0x000fe20000000000 */
[----:B------:R-:W-:Y:S01]  /*4790*/  UMOV UR5, 0x3f811111 ;  /* 0x3f81111100057882 */ /* 0x000fe20000000000 */
[----:B------:R-:W0:Y:S05]  /*47a0*/  MUFU.RCP64H R21, 180 ;  /* 0x4066800000157908 */ /* 0x000e2a0000001800 */
[----:B------:R-:W-:Y:S01]  /*47b0*/  DFMA R18, R16, R18, UR4 ;  /* 0x0000000410127e2b */ /* 0x000fe20008000012 */
[----:B------:R-:W-:Y:S01]  /*47c0*/  UMOV UR4, 0x555502a1 ;  /* 0x555502a100047882 */ /* 0x000fe20000000000 */
[----:B------:R-:W-:Y:S01]  /*47d0*/  UMOV UR5, 0x3fa55555 ;  /* 0x3fa5555500057882 */ /* 0x000fe20000000000 */
[----:B------:R-:W-:-:S05]  /*47e0*/  IMAD.MOV.U32 R20, RZ, RZ, 0x1 ;  /* 0x00000001ff147424 */ /* 0x000fca00078e00ff */
[----:B------:R-:W-:Y:S01]  /*47f0*/  DFMA R22, R16, R18, UR4 ;  /* 0x0000000410167e2b */ /* 0x000fe20008000012 */
[----:B------:R-:W-:Y:S02]  /*4800*/  IMAD.MOV.U32 R18, RZ, RZ, 0x0 ;  /* 0x00000000ff127424 */ /* 0x000fe400078e00ff */
[----:B------:R-:W-:Y:S01]  /*4810*/  IMAD.MOV.U32 R19, RZ, RZ, 0x40668000 ;  /* 0x40668000ff137424 */ /* 0x000fe200078e00ff */
[----:B------:R-:W-:Y:S01]  /*4820*/  UMOV UR4, 0x55555511 ;  /* 0x5555551100047882 */ /* 0x000fe20000000000 */
[----:B------:R-:W-:-:S03]  /*4830*/  UMOV UR5, 0x3fc55555 ;  /* 0x3fc5555500057882 */ /* 0x000fc60000000000 */
[----:B------:R-:W-:Y:S02]  /*4840*/  DFMA R22, R16, R22, UR4 ;  /* 0x0000000410167e2b */ /* 0x000fe40008000016 */
[----:B0-----:R-:W-:Y:S01]  /*4850*/  DFMA R24, R20, -R18, 1 ;  /* 0x3ff000001418742b */ /* 0x001fe20000000812 */
[----:B------:R-:W-:Y:S01]  /*4860*/  UMOV UR4, 0xb ;  /* 0x0000000b00047882 */ /* 0x000fe20000000000 */
[----:B------:R-:W-:-:S04]  /*4870*/  UMOV UR5, 0x3fe00000 ;  /* 0x3fe0000000057882 */ /* 0x000fc80000000000 */
[----:B------:R-:W-:Y:S02]  /*4880*/  DFMA R22, R16, R22, UR4 ;  /* 0x0000000410167e2b */ /* 0x000fe40008000016 */
[----:B------:R-:W-:Y:S01]  /*4890*/  DFMA R24, R24, R24, R24 ;  /* 0x000000181818722b */ /* 0x000fe20000000018 */
[----:B------:R-:W-:-:S05]  /*48a0*/  FSETP.GEU.AND P0, PT, |R13|, 4.1917929649353027344, PT ;  /* 0x4086232b0d00780b */ /* 0x000fca0003f0e200 */
[----:B------:R-:W-:Y:S02]  /*48b0*/  DFMA R22, R16, R22, 1 ;  /* 0x3ff000001016742b */ /* 0x000fe40000000016 */
[----:B------:R-:W-:-:S06]  /*48c0*/  DFMA R24, R20, R24, R20 ;  /* 0x000000181418722b */ /* 0x000fcc0000000014 */
[----:B------:R-:W-:Y:S02]  /*48d0*/  DFMA R20, R16, R22, 1 ;  /* 0x3ff000001014742b */ /* 0x000fe40000000016 */
[----:B------:R-:W-:-:S08]  /*48e0*/  DFMA R16, R24, -R18, 1 ;  /* 0x3ff000001810742b */ /* 0x000fd00000000812 */
[----:B------:R-:W-:Y:S01]  /*48f0*/  DFMA R16, R24, R16, R24 ;  /* 0x000000101810722b */ /* 0x000fe20000000018 */
[----:B------:R-:W-:Y:S02]  /*4900*/  IMAD R45, R14, 0x100000, R21 ;  /* 0x001000000e2d7824 */ /* 0x000fe400078e0215 */
[----:B------:R-:W-:Y:S01]  /*4910*/  IMAD.MOV.U32 R44, RZ, RZ, R20 ;  /* 0x000000ffff2c7224 */ /* 0x000fe200078e0014 */
[----:B------:R-:W-:Y:S07]  /*4920*/  @!P0 BRA `(.L_x_39) ;  /* 0x0000000000308947 */ /* 0x000fee0003800000 */
[----:B------:R-:W-:Y:S01]  /*4930*/  FSETP.GEU.AND P1, PT, |R13|, 4.2275390625, PT ;  /* 0x408748000d00780b */ /* 0x000fe20003f2e200 */
[C---:B------:R-:W-:Y:S02]  /*4940*/  DADD R18, R12.reuse, +INF ;  /* 0x7ff000000c127429 */ /* 0x040fe40000000000 */
[----:B------:R-:W-:-:S08]  /*4950*/  DSETP.GEU.AND P0, PT, R12, RZ, PT ;  /* 0x000000ff0c00722a */ /* 0x000fd00003f0e000 */
[----:B------:R-:W-:Y:S02]  /*4960*/  FSEL R44, R18, RZ, P0 ;  /* 0x000000ff122c7208 */ /* 0x000fe40000000000 */
[----:B------:R-:W-:Y:S02]  /*4970*/  @!P1 LEA.HI R15, R14, R14, RZ, 0x1 ;  /* 0x0000000e0e0f9211 */ /* 0x000fe400078f08ff */
[----:B------:R-:W-:Y:S02]  /*4980*/  FSEL R45, R19, RZ, P0 ;  /* 0x000000ff132d7208 */ /* 0x000fe40000000000 */
[----:B------:R-:W-:-:S04]  /*4990*/  @!P1 SHF.R.S32.HI R15, RZ, 0x1, R15 ;  /* 0x00000001ff0f9819 */ /* 0x000fc8000001140f */
[----:B------:R-:W-:Y:S01]  /*49a0*/  @!P1 LEA R21, R15, R21, 0x14 ;  /* 0x000000150f159211 */ /* 0x000fe200078ea0ff */
[----:B------:R-:W-:-:S05]  /*49b0*/  @!P1 IMAD.IADD R12, R14, 0x1, -R15 ;  /* 0x000000010e0c9824 */ /* 0x000fca00078e0a0f */
[----:B------:R-:W-:Y:S01]  /*49c0*/  @!P1 LEA R13, R12, 0x3ff00000, 0x14 ;  /* 0x3ff000000c0d9811 */ /* 0x000fe200078ea0ff */
[----:B------:R-:W-:-:S06]  /*49d0*/  @!P1 IMAD.MOV.U32 R12, RZ, RZ, RZ ;  /* 0x000000ffff0c9224 */ /* 0x000fcc00078e00ff */
[----:B------:R-:W-:-:S11]  /*49e0*/  @!P1 DMUL R44, R20, R12 ;  /* 0x0000000c142c9228 */ /* 0x000fd60000000000 */
.L_x_39:
[----:B------:R-:W-:Y:S05]  /*49f0*/  BSYNC.RECONVERGENT B0 ;  /* 0x0000000000007941 */ /* 0x000fea0003800200 */
.L_x_38:
[----:B------:R-:W-:Y:S01]  /*4a00*/  UMOV UR4, 0x4d12d84a ;  /* 0x4d12d84a00047882 */ /* 0x000fe20000000000 */
[----:B------:R-:W-:Y:S02]  /*4a10*/  UMOV UR5, 0x400921fb ;  /* 0x400921fb00057882 */ /* 0x000fe40000000000 */
[----:B------:R-:W-:-:S08]  /*4a20*/  DMUL R18, R46, UR4 ;  /* 0x000000042e127c28 */ /* 0x000fd00008000000 */
[----:B------:R-:W-:Y:S02]  /*4a30*/  DMUL R12, R18, R16 ;  /* 0x00000010120c7228 */ /* 0x000fe40000000000 */
[----:B------:R-:W-:-:S06]  /*4a40*/  FSETP.GEU.AND P1, PT, |R19|, 6.5827683646048100446e-37, PT ;  /* 0x036000001300780b */ /* 0x000fcc0003f2e200 */
[----:B------:R-:W-:-:S08]  /*4a50*/  DFMA R14, R12, -180, R18 ;  /* 0xc06680000c0e782b */ /* 0x000fd00000000012 */
[----:B------:R-:W-:-:S10]  /*4a60*/  DFMA R16, R16, R14, R12 ;  /* 0x0000000e1010722b */ /* 0x000fd4000000000c */
[----:B------:R-:W-:-:S05]  /*4a70*/  FFMA R12, RZ, 3.6015625, R17 ;  /* 0x40668000ff0c7823 */ /* 0x000fca0000000011 */
[----:B------:R-:W-:-:S13]  /*4a80*/  FSETP.GT.AND P0, PT, |R12|, 1.469367938527859385e-39, PT ;  /* 0x001000000c00780b */ /* 0x000fda0003f04200 */
[----:B------:R-:W-:Y:S05]  /*4a90*/  @P0 BRA P1, `(.L_x_40) ;  /* 0x0000000000140947 */ /* 0x000fea0000800000 */
[----:B------:R-:W-:Y:S01]  /*4aa0*/  IMAD.MOV.U32 R20, RZ, RZ, R18 ;  /* 0x000000ffff147224 */ /* 0x000fe200078e0012 */
[----:B------:R-:W-:Y:S01]  /*4ab0*/  MOV R18, 0x4af0 ;  /* 0x00004af000127802 */ /* 0x000fe20000000f00 */
[----:B------:R-:W-:Y:S02]  /*4ac0*/  IMAD.MOV.U32 R16, RZ, RZ, RZ ;  /* 0x000000ffff107224 */ /* 0x000fe400078e00ff */
[----:B------:R-:W-:-:S07]  /*4ad0*/  IMAD.MOV.U32 R17, RZ, RZ, 0x40668000 ;  /* 0x40668000ff117424 */ /* 0x000fce00078e00ff */
[----:B------:R-:W-:Y:S05]  /*4ae0*/  CALL.REL.NOINC `($__internal_1_$__cuda_sm20_div_rn_f64_full) ;  /* 0x000000f800a07944 */ /* 0x000fea0003c00000 */
.L_x_40:
[----:B------:R-:W-:Y:S01]  /*4af0*/  DSETP.NEU.AND P0, PT, R16, +INF , PT ;  /* 0x7ff000001000742a */ /* 0x000fe20003f0d000 */
[----:B------:R-:W-:Y:S01]  /*4b00*/  BSSY.RECONVERGENT B2, `(.L_x_41) ;  /* 0x000001c000027945 */ /* 0x000fe20003800200 */
[----:B------:R-:W-:Y:S02]  /*4b10*/  IMAD.MOV.U32 R50, RZ, RZ, RZ ;  /* 0x000000ffff327224 */ /* 0x000fe400078e00ff */
[----:B------:R-:W-:Y:S02]  /*4b20*/  IMAD.MOV.U32 R24, RZ, RZ, R28 ;  /* 0x000000ffff187224 */ /* 0x000fe400078e001c */
[----:B------:R-:W-:-:S08]  /*4b30*/  IMAD.MOV.U32 R25, RZ, RZ, R29 ;  /* 0x000000ffff197224 */ /* 0x000fd000078e001d */
[----:B------:R-:W-:Y:S05]  /*4b40*/  @!P0 BRA `(.L_x_42) ;  /* 0x00000000005c8947 */ /* 0x000fea0003800000 */
[----:B------:R-:W-:Y:S01]  /*4b50*/  UMOV UR4, 0x6dc9c883 ;  /* 0x6dc9c88300047882 */ /* 0x000fe20000000000 */
[----:B------:R-:W-:Y:S01]  /*4b60*/  UMOV UR5, 0x3fe45f30 ;  /* 0x3fe45f3000057882 */ /* 0x000fe20000000000 */
[C---:B------:R-:W-:Y:S02]  /*4b70*/  DSETP.GE.AND P0, PT, R16.reuse, 2.14748364800000000000e+09, PT ;  /* 0x41e000001000742a */ /* 0x040fe40003f06000 */
[----:B------:R-:W-:Y:S01]  /*4b80*/  DMUL R50, R16, UR4 ;  /* 0x0000000410327c28 */ /* 0x000fe20008000000 */
[----:B------:R-:W-:Y:S01]  /*4b90*/  UMOV UR4, 0x54442d18 ;  /* 0x54442d1800047882 */ /* 0x000fe20000000000 */
[----:B------:R-:W-:-:S08]  /*4ba0*/  UMOV UR5, 0x3ff921fb ;  /* 0x3ff921fb00057882 */ /* 0x000fd00000000000 */
[----:B------:R-:W0:Y:S08]  /*4bb0*/  F2I.F64 R50, R50 ;  /* 0x0000003200327311 */ /* 0x000e300000301100 */
[----:B0-----:R-:W0:Y:S02]  /*4bc0*/  I2F.F64 R24, R50 ;  /* 0x0000003200187312 */ /* 0x001e240000201c00 */
[----:B0-----:R-:W-:Y:S01]  /*4bd0*/  DFMA R12, R24, -UR4, R16 ;  /* 0x80000004180c7c2b */ /* 0x001fe20008000010 */
[----:B------:R-:W-:Y:S01]  /*4be0*/  UMOV UR4, 0x33145c00 ;  /* 0x33145c0000047882 */ /* 0x000fe20000000000 */
[----:B------:R-:W-:-:S06]  /*4bf0*/  UMOV UR5, 0x3c91a626 ;  /* 0x3c91a62600057882 */ /* 0x000fcc0000000000 */
[----:B------:R-:W-:Y:S01]  /*4c00*/  DFMA R12, R24, -UR4, R12 ;  /* 0x80000004180c7c2b */ /* 0x000fe2000800000c */
[----:B------:R-:W-:Y:S01]  /*4c10*/  UMOV UR4, 0x252049c0 ;  /* 0x252049c000047882 */ /* 0x000fe20000000000 */
[----:B------:R-:W-:-:S06]  /*4c20*/  UMOV UR5, 0x397b839a ;  /* 0x397b839a00057882 */ /* 0x000fcc0000000000 */
[----:B------:R-:W-:Y:S01]  /*4c30*/  DFMA R24, R24, -UR4, R12 ;  /* 0x8000000418187c2b */ /* 0x000fe2000800000c */
[----:B------:R-:W-:Y:S10]  /*4c40*/  @!P0 BRA `(.L_x_42) ;  /* 0x00000000001c8947 */ /* 0x000ff40003800000 */
[----:B------:R-:W-:Y:S01]  /*4c50*/  IMAD.MOV.U32 R20, RZ, RZ, R16 ;  /* 0x000000ffff147224 */ /* 0x000fe200078e0010 */
[----:B------:R-:W-:Y:S01]  /*4c60*/  MOV R50, 0x4c90 ;  /* 0x00004c9000327802 */ /* 0x000fe20000000f00 */
[----:B------:R-:W-:-:S07]  /*4c70*/  IMAD.MOV.U32 R51, RZ, RZ, R17 ;  /* 0x000000ffff337224 */ /* 0x000fce00078e0011 */
[----:B------:R-:W-:Y:S05]  /*4c80*/  CALL.REL.NOINC `($_Z24processMandelbrotElementPdS_S_S_S_S_S_S_S_S_S_S_S_S_S_S_S_S_S_S_S_PbS_S_S_S_S_S_S_Piiidddi$__internal_trig_reduction_slowpathd) ;  /* 0x0000010000e07944 */ /* 0x000fea0003c00000 */
[----:B------:R-:W-:Y:S02]  /*4c90*/  IMAD.MOV.U32 R50, RZ, RZ, R22 ;  /* 0x000000ffff327224 */ /* 0x000fe400078e0016 */
[----:B------:R-:W-:Y:S02]  /*4ca0*/  IMAD.MOV.U32 R24, RZ, RZ, R20 ;  /* 0x000000ffff187224 */ /* 0x000fe400078e0014 */
[----:B------:R-:W-:-:S07]  /*4cb0*/  IMAD.MOV.U32 R25, RZ, RZ, R21 ;  /* 0x000000ffff197224 */ /* 0x000fce00078e0015 */
.L_x_42:
[----:B------:R-:W-:Y:S05]  /*4cc0*/  BSYNC.RECONVERGENT B2 ;  /* 0x0000000000027941 */ /* 0x000fea0003800200 */
.L_x_41:
[----:B------:R-:W0:Y:S01]  /*4cd0*/  LDCU.64 UR4, c[0x4][0x48] ;  /* 0x01000900ff0477ac */ /* 0x000e220008000a00 */
[----:B------:R-:W-:-:S05]  /*4ce0*/  IMAD.SHL.U32 R12, R50, 0x40, RZ ;  /* 0x00000040320c7824 */ /* 0x000fca00078e00ff */
[----:B------:R-:W-:-:S04]  /*4cf0*/  LOP3.LUT R12, R12, 0x40, RZ, 0xc0, !PT ;  /* 0x000000400c0c7812 */ /* 0x000fc800078ec0ff */
[----:B0-----:R-:W-:-:S05]  /*4d00*/  IADD3 R52, P0, PT, R12, UR4, RZ ;  /* 0x000000040c347c10 */ /* 0x001fca000ff1e0ff */
[----:B------:R-:W-:-:S05]  /*4d10*/  IMAD.X R53, RZ, RZ, UR5, P0 ;  /* 0x00000005ff357e24 */ /* 0x000fca00080e06ff */
[----:B------:R-:W2:Y:S04]  /*4d20*/  LDG.E.128.CONSTANT R12, desc[UR6][R52.64] ;  /* 0x00000006340c7981 */ /* 0x000ea8000c1e9d00 */
[----:B------:R-:W3:Y:S04]  /*4d30*/  LDG.E.128.CONSTANT R16, desc[UR6][R52.64+0x10] ;  /* 0x0000100634107981 */ /* 0x000ee8000c1e9d00 */
[----:B------:R-:W4:Y:S01]  /*4d40*/  LDG.E.128.CONSTANT R20, desc[UR6][R52.64+0x20] ;  /* 0x0000200634147981 */ /* 0x000f22000c1e9d00 */
[----:B------:R-:W-:Y:S01]  /*4d50*/  LOP3.LUT R26, R50, 0x1, RZ, 0xc0, !PT ;  /* 0x00000001321a7812 */ /* 0x000fe200078ec0ff */
[----:B------:R-:W-:Y:S01]  /*4d60*/  IMAD.MOV.U32 R49, RZ, RZ, 0x3da8ff83 ;  /* 0x3da8ff83ff317424 */ /* 0x000fe200078e00ff */
[----:B------:R-:W-:Y:S01]  /*4d70*/  MOV R48, 0x20fd8164 ;  /* 0x20fd816400307802 */ /* 0x000fe20000000f00 */
[----:B------:R-:W-:Y:S01]  /*4d80*/  UMOV UR4, 0x4d12d84a ;  /* 0x4d12d84a00047882 */ /* 0x000fe20000000000 */
[----:B------:R-:W-:Y:S01]  /*4d90*/  ISETP.NE.U32.AND P0, PT, R26, 0x1, PT ;  /* 0x000000011a00780c */ /* 0x000fe20003f05070 */
[----:B------:R-:W-:Y:S01]  /*4da0*/  DMUL R26, R24, R24 ;  /* 0x00000018181a7228 */ /* 0x000fe20000000000 */
[----:B------:R-:W-:Y:S01]  /*4db0*/  UMOV UR5, 0x401921fb ;  /* 0x401921fb00057882 */ /* 0x000fe20000000000 */
[----:B------:R-:W-:Y:S01]  /*4dc0*/  BSSY.RECONVERGENT B1, `(.L_x_43) ;  /* 0x000002c000017945 */ /* 0x000fe20003800200 */
[----:B------:R-:W-:-:S02]  /*4dd0*/  FSEL R48, R48, -8.06006814911005101289e+34, !P0 ;  /* 0xf9785eba30307808 */ /* 0x000fc40004000000 */
[----:B------:R-:W-:-:S06]  /*4de0*/  FSEL R49, -R49, 0.11223486810922622681, !P0 ;  /* 0x3de5db6531317808 */ /* 0x000fcc0004000100 */
[----:B--2---:R-:W-:-:S08]  /*4df0*/  DFMA R12, R26, R48, R12 ;  /* 0x000000301a0c722b */ /* 0x004fd0000000000c */
[----:B------:R-:W-:-:S08]  /*4e00*/  DFMA R12, R26, R12, R14 ;  /* 0x0000000c1a0c722b */ /* 0x000fd0000000000e */
[----:B---3--:R-:W-:-:S08]  /*4e10*/  DFMA R12, R26, R12, R16 ;  /* 0x0000000c1a0c722b */ /* 0x008fd00000000010 */
[----:B------:R-:W-:-:S08]  /*4e20*/  DFMA R12, R26, R12, R18 ;  /* 0x0000000c1a0c722b */ /* 0x000fd00000000012 */
[----:B----4-:R-:W-:-:S08]  /*4e30*/  DFMA R12, R26, R12, R20 ;  /* 0x0000000c1a0c722b */ /* 0x010fd00000000014 */
[----:B------:R-:W-:-:S08]  /*4e40*/  DFMA R12, R26, R12, R22 ;  /* 0x0000000c1a0c722b */ /* 0x000fd00000000016 */
[----:B------:R-:W-:Y:S02]  /*4e50*/  DFMA R14, R12, R24, R24 ;  /* 0x000000180c0e722b */ /* 0x000fe40000000018 */
[----:B------:R-:W-:-:S10]  /*4e60*/  DFMA R12, R26, R12, 1 ;  /* 0x3ff000001a0c742b */ /* 0x000fd4000000000c */
[----:B------:R-:W-:Y:S01]  /*4e70*/  FSEL R18, R12, R14, !P0 ;  /* 0x0000000e0c127208 */ /* 0x000fe20004000000 */
[----:B------:R-:W-:Y:S01]  /*4e80*/  IMAD.MOV.U32 R12, RZ, RZ, 0x0 ;  /* 0x00000000ff0c7424 */ /* 0x000fe200078e00ff */
[----:B------:R-:W-:Y:S01]  /*4e90*/  FSEL R19, R13, R15, !P0 ;  /* 0x0000000f0d137208 */ /* 0x000fe20004000000 */
[----:B------:R-:W-:Y:S01]  /*4ea0*/  IMAD.MOV.U32 R13, RZ, RZ, 0x40668000 ;  /* 0x40668000ff0d7424 */ /* 0x000fe200078e00ff */
[----:B------:R-:W0:Y:S01]  /*4eb0*/  MUFU.RCP64H R15, 180 ;  /* 0x40668000000f7908 */ /* 0x000e220000001800 */
[----:B------:R-:W-:Y:S01]  /*4ec0*/  LOP3.LUT P0, RZ, R50, 0x2, RZ, 0xc0, !PT ;  /* 0x0000000232ff7812 */ /* 0x000fe2000780c0ff */
[----:B------:R-:W-:Y:S02]  /*4ed0*/  IMAD.MOV.U32 R14, RZ, RZ, 0x1 ;  /* 0x00000001ff0e7424 */ /* 0x000fe400078e00ff */
[----:B------:R-:W-:-:S10]  /*4ee0*/  DADD R16, RZ, -R18 ;  /* 0x00000000ff107229 */ /* 0x000fd40000000812 */
[----:B------:R-:W-:Y:S02]  /*4ef0*/  FSEL R16, R18, R16, !P0 ;  /* 0x0000001012107208 */ /* 0x000fe40004000000 */
[----:B------:R-:W-:Y:S01]  /*4f00*/  FSEL R17, R19, R17, !P0 ;  /* 0x0000001113117208 */ /* 0x000fe20004000000 */
[----:B0-----:R-:W-:-:S05]  /*4f10*/  DFMA R18, R14, -R12, 1 ;  /* 0x3ff000000e12742b */ /* 0x001fca000000080c */
[----:B------:R-:W-:Y:S01]  /*4f20*/  DMUL R16, R16, UR4 ;  /* 0x0000000410107c28 */ /* 0x000fe20008000000 */
[----:B------:R-:W-:Y:S02]  /*4f30*/  UMOV UR5, 0x400921fb ;  /* 0x400921fb00057882 */ /* 0x000fe40000000000 */
[----:B------:R-:W-:-:S05]  /*4f40*/  DFMA R20, R18, R18, R18 ;  /* 0x000000121214722b */ /* 0x000fca0000000012 */
[----:B------:R-:W-:-:S03]  /*4f50*/  DMUL R18, R16, R44 ;  /* 0x0000002c10127228 */ /* 0x000fc60000000000 */
[----:B------:R-:W-:-:S05]  /*4f60*/  DFMA R20, R14, R20, R14 ;  /* 0x000000140e14722b */ /* 0x000fca000000000e */
[----:B------:R-:W-:-:S03]  /*4f70*/  DFMA R18, R16, R44, R18 ;  /* 0x0000002c1012722b */ /* 0x000fc60000000012 */
[----:B------:R-:W-:-:S05]  /*4f80*/  DFMA R12, R20, -R12, 1 ;  /* 0x3ff00000140c742b */ /* 0x000fca000000080c */
[----:B------:R-:W-:-:S03]  /*4f90*/  DMUL R18, R18, R36 ;  /* 0x0000002412127228 */ /* 0x000fc60000000000 */
[----:B------:R-:W-:-:S05]  /*4fa0*/  DFMA R20, R20, R12, R20 ;  /* 0x0000000c1414722b */ /* 0x000fca0000000014 */
        /* <DEDUP_REMOVED lines=13> */
.L_x_44:
[----:B------:R-:W-:Y:S05]  /*5080*/  BSYNC.RECONVERGENT B1 ;  /* 0x0000000000017941 */ /* 0x000fea0003800200 */
.L_x_43:
[----:B------:R-:W-:Y:S01]  /*5090*/  VIADD R6, R6, 0x1 ;  /* 0x0000000106067836 */ /* 0x000fe20000000000 */
[----:B------:R-:W-:Y:S01]  /*50a0*/  IADD3 R3, P1, PT, R3, 0x8, RZ ;  /* 0x0000000803037810 */ /* 0x000fe20007f3e0ff */
[----:B------:R-:W-:Y:S01]  /*50b0*/  DADD R42, R16, R42 ;  /* 0x00000000102a7229 */ /* 0x000fe2000000002a */
[----:B------:R-:W-:Y:S01]  /*50c0*/  VIADD R11, R11, 0x1 ;  /* 0x000000010b0b7836 */ /* 0x000fe20000000000 */
[----:B------:R-:W-:Y:S01]  /*50d0*/  DADD R46, R46, 1 ;  /* 0x3ff000002e2e7429 */ /* 0x000fe20000000000 */
[----:B------:R-:W-:Y:S01]  /*50e0*/  ISETP.NE.AND P0, PT, R6, 0xb5, PT ;  /* 0x000000b50600780c */ /* 0x000fe20003f05270 */
[----:B------:R-:W-:-:S12]  /*50f0*/  IMAD.X R2, RZ, RZ, R2, P1 ;  /* 0x000000ffff027224 */ /* 0x000fd800008e0602 */
[----:B------:R-:W-:Y:S05]  /*5100*/  @P0 BRA `(.L_x_45) ;  /* 0xfffffff4000c0947 */ /* 0x000fea000383ffff */
[----:B------:R-:W-:Y:S01]  /*5110*/  SHF.R.U32.HI R2, RZ, 0x2, R7 ;  /* 0x00000002ff027819 */ /* 0x000fe20000011607 */
[----:B------:R-:W-:Y:S01]  /*5120*/  IMAD.SHL.U32 R3, R5, 0x10, RZ ;  /* 0x0000001005037824 */ /* 0x000fe200078e00ff */
[----:B------:R-:W-:Y:S01]  /*5130*/  BSSY.RECONVERGENT B2, `(.L_x_46) ;  /* 0x00000da000027945 */ /* 0x000fe20003800200 */
[----:B------:R-:W-:Y:S01]  /*5140*/  IMAD.MOV.U32 R11, RZ, RZ, 0x3ca00000 ;  /* 0x3ca00000ff0b7424 */ /* 0x000fe200078e00ff */
[----:B------:R-:W-:Y:S02]  /*5150*/  LOP3.LUT R2, R2, R7, RZ, 0x3c, !PT ;  /* 0x0000000702027212 */ /* 0x000fe400078e3cff */
[----:B------:R-:W-:-:S03]  /*5160*/  SHF.R.U32.HI R7, RZ, 0x2, R10 ;  /* 0x00000002ff077819 */ /* 0x000fc6000001160a */
[----:B------:R-:W-:Y:S01]  /*5170*/  IMAD.SHL.U32 R6, R2, 0x2, RZ ;  /* 0x0000000202067824 */ /* 0x000fe200078e00ff */
[----:B------:R-:W-:Y:S01]  /*5180*/  LOP3.LUT R7, R7, R10, RZ, 0x3c, !PT ;  /* 0x0000000a07077212 */ /* 0x000fe200078e3cff */
[----:B------:R-:W-:-:S03]  /*5190*/  IMAD.MOV.U32 R10, RZ, RZ, 0x0 ;  /* 0x00000000ff0a7424 */ /* 0x000fc600078e00ff */
[----:B------:R-:W-:Y:S01]  /*51a0*/  LOP3.LUT R6, R2, R6, R3, 0x96, !PT ;  /* 0x0000000602067212 */ /* 0x000fe200078e9603 */
[----:B------:R-:W-:-:S03]  /*51b0*/  IMAD.SHL.U32 R3, R7, 0x2, RZ ;  /* 0x0000000207037824 */ /* 0x000fc600078e00ff */
[----:B------:R-:W-:-:S05]  /*51c0*/  LOP3.LUT R5, R6, R5, RZ, 0x3c, !PT ;  /* 0x0000000506057212 */ /* 0x000fca00078e3cff */
[----:B------:R-:W-:-:S05]  /*51d0*/  IMAD.SHL.U32 R2, R5, 0x10, RZ ;  /* 0x0000001005027824 */ /* 0x000fca00078e00ff */
[----:B------:R-:W-:Y:S01]  /*51e0*/  LOP3.LUT R2, R7, R3, R2, 0x96, !PT ;  /* 0x0000000307027212 */ /* 0x000fe200078e9602 */
[----:B------:R-:W-:-:S03]  /*51f0*/  IMAD.MOV.U32 R3, RZ, RZ, RZ ;  /* 0x000000ffff037224 */ /* 0x000fc600078e00ff */
[----:B------:R-:W-:Y:S02]  /*5200*/  LOP3.LUT R2, R2, R5, RZ, 0x3c, !PT ;  /* 0x0000000502027212 */ /* 0x000fe400078e3cff */
[C---:B------:R-:W-:Y:S02]  /*5210*/  IADD3 R5, PT, PT, R4.reuse, 0x1ba6d9, R5 ;  /* 0x001ba6d904057810 */ /* 0x040fe40007ffe005 */
[----:B------:R-:W-:-:S05]  /*5220*/  IADD3 R6, PT, PT, R4, 0x212e9e, R2 ;  /* 0x00212e9e04067810 */ /* 0x000fca0007ffe002 */
[----:B------:R-:W-:-:S03]  /*5230*/  IMAD.WIDE.U32 R6, R6, 0x200000, RZ ;  /* 0x0020000006067825 */ /* 0x000fc600078e00ff */
[----:B------:R-:W-:Y:S02]  /*5240*/  LOP3.LUT R12, R6, R5, RZ, 0x3c, !PT ;  /* 0x00000005060c7212 */ /* 0x000fe400078e3cff */
[----:B------:R-:W-:-:S04]  /*5250*/  MOV R13, R7 ;  /* 0x00000007000d7202 */ /* 0x000fc80000000f00 */
[----:B------:R-:W0:Y:S02]  /*5260*/  I2F.F64.U64 R6, R12 ;  /* 0x0000000c00067312 */ /* 0x000e240000301800 */
[----:B0-----:R-:W-:Y:S01]  /*5270*/  DFMA R6, R6, R10, 5.5511151231257827021e-17 ;  /* 0x3c9000000606742b */ /* 0x001fe2000000000a */
[----:B------:R-:W-:-:S07]  /*5280*/  CS2R R10, SRZ ;  /* 0x00000000000a7805 */ /* 0x000fce000001ff00 */
[----:B------:R-:W-:-:S08]  /*5290*/  DMUL R6, R42, R6 ;  /* 0x000000062a067228 */ /* 0x000fd00000000000 */
[----:B------:R-:W-:-:S14]  /*52a0*/  DSETP.GT.AND P0, PT, R6, RZ, PT ;  /* 0x000000ff0600722a */ /* 0x000fdc0003f04000 */
[----:B------:R-:W-:Y:S05]  /*52b0*/  @!P0 BRA `(.L_x_47) ;  /* 0x0000000c00048947 */ /* 0x000fea0003800000 */
[----:B------:R-:W-:Y:S01]  /*52c0*/  IMAD.MOV.U32 R3, RZ, RZ, RZ ;  /* 0x000000ffff037224 */ /* 0x000fe200078e00ff */
[----:B------:R-:W-:-:S07]  /*52d0*/  CS2R R10, SRZ ;  /* 0x00000000000a7805 */ /* 0x000fce000001ff00 */
.L_x_56:
[----:B------:R-:W0:Y:S01]  /*52e0*/  LDC.64 R18, c[0x0][0x3e0] ;  /* 0x0000f800ff127b82 */ /* 0x000e220000000a00 */
[----:B------:R-:W-:-:S04]  /*52f0*/  IMAD R5, R0, 0xb5, R3 ;  /* 0x000000b500057824 */ /* 0x000fc800078e0203 */
[----:B------:R-:W-:-:S04]  /*5300*/  VIADD R17, R5, 0xb5 ;  /* 0x000000b505117836 */ /* 0x000fc80000000000 */
[----:B0-----:R-:W-:-:S06]  /*5310*/  IMAD.WIDE R16, R17, 0x8, R18 ;  /* 0x0000000811107825 */ /* 0x001fcc00078e0212 */
[----:B------:R-:W2:Y:S01]  /*5320*/  LDG.E.64 R16, desc[UR6][R16.64] ;  /* 0x0000000610107981 */ /* 0x000ea2000c1e1b00 */
[----:B------:R-:W-:-:S05]  /*5330*/  IMAD.WIDE.U32 R18, R5, 0x8, R18 ;  /* 0x0000000805127825 */ /* 0x000fca00078e0012 */
[----:B------:R-:W3:Y:S01]  /*5340*/  LDG.E.64 R12, desc[UR6][R18.64] ;  /* 0x00000006120c7981 */ /* 0x000ee2000c1e1b00 */
[----:B------:R-:W-:Y:S01]  /*5350*/  UMOV UR4, 0xfefa39ef ;  /* 0xfefa39ef00047882 */ /* 0x000fe20000000000 */
[----:B------:R-:W-:Y:S01]  /*5360*/  UMOV UR5, 0x3fe62e42 ;  /* 0x3fe62e4200057882 */ /* 0x000fe20000000000 */
[----:B------:R-:W-:Y:S01]  /*5370*/  BSSY.RECONVERGENT B0, `(.L_x_48) ;  /* 0x0000045000007945 */ /* 0x000fe20003800200 */
[----:B--2---:R-:W-:-:S08]  /*5380*/  DMUL R14, R16, R38 ;  /* 0x00000026100e7228 */ /* 0x004fd00000000000 */
[----:B---3--:R-:W-:Y:S01]  /*5390*/  DFMA R12, R12, R40, R14 ;  /* 0x000000280c0c722b */ /* 0x008fe2000000000e */
[----:B------:R-:W-:Y:S02]  /*53a0*/  IMAD.MOV.U32 R14, RZ, RZ, 0x652b82fe ;  /* 0x652b82feff0e7424 */ /* 0x000fe400078e00ff */
[----:B------:R-:W-:-:S06]  /*53b0*/  IMAD.MOV.U32 R15, RZ, RZ, 0x3ff71547 ;  /* 0x3ff71547ff0f7424 */ /* 0x000fcc00078e00ff */
[----:B------:R-:W-:Y:S01]  /*53c0*/  DFMA R14, R12, R14, 6.75539944105574400000e+15 ;  /* 0x433800000c0e742b */ /* 0x000fe2000000000e */
[----:B------:R-:W-:-:S07]  /*53d0*/  FSETP.GEU.AND P0, PT, |R13|, 4.1917929649353027344, PT ;  /* 0x4086232b0d00780b */ /* 0x000fce0003f0e200 */
[----:B------:R-:W-:-:S08]  /*53e0*/  DADD R20, R14, -6.75539944105574400000e+15 ;  /* 0xc33800000e147429 */ /* 0x000fd00000000000 */
[----:B------:R-:W-:Y:S01]  /*53f0*/  DFMA R22, R20, -UR4, R12 ;  /* 0x8000000414167c2b */ /* 0x000fe2000800000c */
[----:B------:R-:W-:Y:S01]  /*5400*/  UMOV UR4, 0x3b39803f ;  /* 0x3b39803f00047882 */ /* 0x000fe20000000000 */
[----:B------:R-:W-:-:S06]  /*5410*/  UMOV UR5, 0x3c7abc9e ;  /* 0x3c7abc9e00057882 */ /* 0x000fcc0000000000 */
[----:B------:R-:W-:Y:S01]  /*5420*/  DFMA R16, R20, -UR4, R22 ;  /* 0x8000000414107c2b */ /* 0x000fe20008000016 */
[----:B------:R-:W-:Y:S01]  /*5430*/  UMOV UR4, 0x69ce2bdf ;  /* 0x69ce2bdf00047882 */ /* 0x000fe20000000000 */
[----:B------:R-:W-:Y:S01]  /*5440*/  IMAD.MOV.U32 R20, RZ, RZ, -0x35dec16 ;  /* 0xfca213eaff147424 */ /* 0x000fe200078e00ff */
[----:B------:R-:W-:Y:S01]  /*5450*/  UMOV UR5, 0x3e5ade15 ;  /* 0x3e5ade1500057882 */ /* 0x000fe20000000000 */
[----:B------:R-:W-:Y:S02]  /*5460*/  IMAD.MOV.U32 R21, RZ, RZ, 0x3e928af3 ;  /* 0x3e928af3ff157424 */ /* 0x000fe400078e00ff */
[----:B------:R-:W-:Y:S02]  /*5470*/  IMAD.MOV.U32 R22, RZ, RZ, 0x0 ;  /* 0x00000000ff167424 */ /* 0x000fe400078e00ff */
[----:B------:R-:W-:Y:S02]  /*5480*/  IMAD.MOV.U32 R23, RZ, RZ, 0x40668000 ;  /* 0x40668000ff177424 */ /* 0x000fe400078e00ff */
[----:B------:R-:W-:Y:S01]  /*5490*/  DFMA R18, R16, UR4, R20 ;  /* 0x0000000410127c2b */ /* 0x000fe20008000014 */
[----:B------:R-:W-:Y:S01]  /*54a0*/  UMOV UR4, 0x62401315 ;  /* 0x6240131500047882 */ /* 0x000fe20000000000 */
[----:B------:R-:W-:Y:S01]  /*54b0*/  UMOV UR5, 0x3ec71dee ;  /* 0x3ec71dee00057882 */ /* 0x000fe20000000000 */
[----:B------:R-:W0:Y:S01]  /*54c0*/  MUFU.RCP64H R21, 180 ;  /* 0x4066800000157908 */ /* 0x000e220000001800 */
[----:B------:R-:W-:-:S04]  /*54d0*/  IMAD.MOV.U32 R20, RZ, RZ, 0x1 ;  /* 0x00000001ff147424 */ /* 0x000fc800078e00ff */
[----:B------:R-:W-:Y:S01]  /*54e0*/  DFMA R18, R16, R18, UR4 ;  /* 0x0000000410127e2b */ /* 0x000fe20008000012 */
[----:B------:R-:W-:Y:S01]  /*54f0*/  UMOV UR4, 0x7c89eb71 ;  /* 0x7c89eb7100047882 */ /* 0x000fe20000000000 */
[----:B------:R-:W-:-:S06]  /*5500*/  UMOV UR5, 0x3efa0199 ;  /* 0x3efa019900057882 */ /* 0x000fcc0000000000 */
[----:B------:R-:W-:Y:S01]  /*5510*/  DFMA R18, R16, R18, UR4 ;  /* 0x0000000410127e2b */ /* 0x000fe20008000012 */
[----:B------:R-:W-:Y:S01]  /*5520*/  UMOV UR4, 0x14761f65 ;  /* 0x14761f6500047882 */ /* 0x000fe20000000000 */
[----:B------:R-:W-:Y:S01]  /*5530*/  UMOV UR5, 0x3f2a01a0 ;  /* 0x3f2a01a000057882 */ /* 0x000fe20000000000 */
[----:B0-----:R-:W-:-:S05]  /*5540*/  DFMA R24, R20, -R22, 1 ;  /* 0x3ff000001418742b */ /* 0x001fca0000000816 */
[----:B------:R-:W-:Y:S01]  /*5550*/  DFMA R18, R16, R18, UR4 ;  /* 0x0000000410127e2b */ /* 0x000fe20008000012 */
[----:B------:R-:W-:Y:S01]  /*5560*/  UMOV UR4, 0x1852b7af ;  /* 0x1852b7af00047882 */ /* 0x000fe20000000000 */
[----:B------:R-:W-:Y:S01]  /*5570*/  UMOV UR5, 0x3f56c16c ;  /* 0x3f56c16c00057882 */ /* 0x000fe20000000000 */
[----:B------:R-:W-:-:S05]  /*5580*/  DFMA R24, R24, R24, R24 ;  /* 0x000000181818722b */ /* 0x000fca0000000018 */
[----:B------:R-:W-:Y:S01]  /*5590*/  DFMA R18, R16, R18, UR4 ;  /* 0x0000000410127e2b */ /* 0x000fe20008000012 */
[----:B------:R-:W-:Y:S01]  /*55a0*/  UMOV UR4, 0x11122322 ;  /* 0x1112232200047882 */ /* 0x000fe20000000000 */
[----:B------:R-:W-:Y:S01]  /*55b0*/  UMOV UR5, 0x3f811111 ;  /* 0x3f81111100057882 */ /* 0x000fe20000000000 */
[----:B------:R-:W-:-:S05]  /*55c0*/  DFMA R24, R20, R24, R20 ;  /* 0x000000181418722b */ /* 0x000fca0000000014 */
[----:B------:R-:W-:Y:S01]  /*55d0*/  DFMA R18, R16, R18, UR4 ;  /* 0x0000000410127e2b */ /* 0x000fe20008000012 */
[----:B------:R-:W-:Y:S01]  /*55e0*/  UMOV UR4, 0x555502a1 ;  /* 0x555502a100047882 */ /* 0x000fe20000000000 */
[----:B------:R-:W-:Y:S01]  /*55f0*/  UMOV UR5, 0x3fa55555 ;  /* 0x3fa5555500057882 */ /* 0x000fe20000000000 */
[----:B------:R-:W-:-:S05]  /*5600*/  DFMA R22, R24, -R22, 1 ;  /* 0x3ff000001816742b */ /* 0x000fca0000000816 */
[----:B------:R-:W-:Y:S01]  /*5610*/  DFMA R18, R16, R18, UR4 ;  /* 0x0000000410127e2b */ /* 0x000fe20008000012 */
[----:B------:R-:W-:Y:S01]  /*5620*/  UMOV UR4, 0x55555511 ;  /* 0x5555551100047882 */ /* 0x000fe20000000000 */
[----:B------:R-:W-:Y:S01]  /*5630*/  UMOV UR5, 0x3fc55555 ;  /* 0x3fc5555500057882 */ /* 0x000fe20000000000 */
[----:B------:R-:W-:-:S05]  /*5640*/  DFMA R22, R24, R22, R24 ;  /* 0x000000161816722b */ /* 0x000fca0000000018 */
[----:B------:R-:W-:Y:S01]  /*5650*/  DFMA R18, R16, R18, UR4 ;  /* 0x0000000410127e2b */ /* 0x000fe20008000012 */
[----:B------:R-:W-:Y:S01]  /*5660*/  UMOV UR4, 0xb ;  /* 0x0000000b00047882 */ /* 0x000fe20000000000 */
[----:B------:R-:W-:-:S06]  /*5670*/  UMOV UR5, 0x3fe00000 ;  /* 0x3fe0000000057882 */ /* 0x000fcc0000000000 */
[----:B------:R-:W-:-:S08]  /*5680*/  DFMA R18, R16, R18, UR4 ;  /* 0x0000000410127e2b */ /* 0x000fd00008000012 */
[----:B------:R-:W-:-:S08]  /*5690*/  DFMA R18, R16, R18, 1 ;  /* 0x3ff000001012742b */ /* 0x000fd00000000012 */
[----:B------:R-:W-:Y:S01]  /*56a0*/  DFMA R18, R16, R18, 1 ;  /* 0x3ff000001012742b */ /* 0x000fe20000000012 */
[----:B------:R0:W1:Y:S09]  /*56b0*/  I2F.F64.U32 R16, R3 ;  /* 0x0000000300107312 */ /* 0x0000720000201800 */
[----:B------:R-:W-:-:S02]  /*56c0*/  IMAD R43, R14, 0x100000, R19 ;  /* 0x001000000e2b7824 */ /* 0x000fc400078e0213 */
[----:B------:R-:W-:Y:S01]  /*56d0*/  IMAD.MOV.U32 R42, RZ, RZ, R18 ;  /* 0x000000ffff2a7224 */ /* 0x000fe200078e0012 */
[----:B0-----:R-:W-:Y:S06]  /*56e0*/  @!P0 BRA `(.L_x_49) ;  /* 0x0000000000348947 */ /* 0x001fec0003800000 */
[----:B------:R-:W-:Y:S01]  /*56f0*/  FSETP.GEU.AND P1, PT, |R13|, 4.2275390625, PT ;  /* 0x408748000d00780b */ /* 0x000fe20003f2e200 */
[C---:B------:R-:W-:Y:S02]  /*5700*/  DADD R20, R12.reuse, +INF ;  /* 0x7ff000000c147429 */ /* 0x040fe40000000000 */
[----:B------:R-:W-:-:S08]  /*5710*/  DSETP.GEU.AND P0, PT, R12, RZ, PT ;  /* 0x000000ff0c00722a */ /* 0x000fd00003f0e000 */
[----:B------:R-:W-:Y:S02]  /*5720*/  FSEL R42, R20, RZ, P0 ;  /* 0x000000ff142a7208 */ /* 0x000fe40000000000 */
[----:B------:R-:W-:Y:S01]  /*5730*/  @!P1 LEA.HI R5, R14, R14, RZ, 0x1 ;  /* 0x0000000e0e059211 */ /* 0x000fe200078f08ff */
[----:B------:R-:W-:Y:S01]  /*5740*/  @!P1 IMAD.MOV.U32 R12, RZ, RZ, R18 ;  /* 0x000000ffff0c9224 */ /* 0x000fe200078e0012 */
[----:B------:R-:W-:Y:S02]  /*5750*/  FSEL R43, R21, RZ, P0 ;  /* 0x000000ff152b7208 */ /* 0x000fe40000000000 */
[----:B------:R-:W-:-:S04]  /*5760*/  @!P1 SHF.R.S32.HI R5, RZ, 0x1, R5 ;  /* 0x00000001ff059819 */ /* 0x000fc80000011405 */
[----:B------:R-:W-:Y:S01]  /*5770*/  @!P1 IADD3 R14, PT, PT, R14, -R5, RZ ;  /* 0x800000050e0e9210 */ /* 0x000fe20007ffe0ff */
[----:B------:R-:W-:-:S03]  /*5780*/  @!P1 IMAD R13, R5, 0x100000, R19 ;  /* 0x00100000050d9824 */ /* 0x000fc600078e0213 */
[----:B------:R-:W-:Y:S01]  /*5790*/  @!P1 LEA R15, R14, 0x3ff00000, 0x14 ;  /* 0x3ff000000e0f9811 */ /* 0x000fe200078ea0ff */
[----:B------:R-:W-:-:S06]  /*57a0*/  @!P1 IMAD.MOV.U32 R14, RZ, RZ, RZ ;  /* 0x000000ffff0e9224 */ /* 0x000fcc00078e00ff */
[----:B------:R-:W-:-:S11]  /*57b0*/  @!P1 DMUL R42, R12, R14 ;  /* 0x0000000e0c2a9228 */ /* 0x000fd60000000000 */
.L_x_49:
[----:B------:R-:W-:Y:S05]  /*57c0*/  BSYNC.RECONVERGENT B0 ;  /* 0x0000000000007941 */ /* 0x000fea0003800200 */
.L_x_48:
[----:B------:R-:W-:Y:S01]  /*57d0*/  UMOV UR4, 0x4d12d84a ;  /* 0x4d12d84a00047882 */ /* 0x000fe20000000000 */
[----:B------:R-:W-:Y:S01]  /*57e0*/  UMOV UR5, 0x400921fb ;  /* 0x400921fb00057882 */ /* 0x000fe20000000000 */
[----:B------:R-:W-:Y:S01]  /*57f0*/  BSSY.RECONVERGENT B1, `(.L_x_50) ;  /* 0x000000e000017945 */ /* 0x000fe20003800200 */
[----:B-1----:R-:W-:-:S08]  /*5800*/  DMUL R18, R16, UR4 ;  /* 0x0000000410127c28 */ /* 0x002fd00008000000 */
        /* <DEDUP_REMOVED lines=12> */
.L_x_51:
[----:B------:R-:W-:Y:S05]  /*58d0*/  BSYNC.RECONVERGENT B1 ;  /* 0x0000000000017941 */ /* 0x000fea0003800200 */
.L_x_50:
        /* <DEDUP_REMOVED lines=11> */
[----:B------:R-:W-:-:S04]  /*5990*/  UMOV UR5, 0x3ff921fb ;  /* 0x3ff921fb00057882 */ /* 0x000fc80000000000 */
        /* <DEDUP_REMOVED lines=17> */
.L_x_53:
[----:B------:R-:W-:Y:S05]  /*5ab0*/  BSYNC.RECONVERGENT B3 ;  /* 0x0000000000037941 */ /* 0x000fea0003800200 */
.L_x_52:
[----:B------:R-:W0:Y:S01]  /*5ac0*/  LDCU.64 UR4, c[0x4][0x48] ;  /* 0x01000900ff0477ac */ /* 0x000e220008000a00 */
[----:B------:R-:W-:-:S04]  /*5ad0*/  SHF.L.U32 R12, R5, 0x6, RZ ;  /* 0x00000006050c7819 */ /* 0x000fc800000006ff */
        /* <DEDUP_REMOVED lines=8> */
[----:B------:R-:W-:Y:S01]  /*5b60*/  UMOV UR4, 0x4d12d84a ;  /* 0x4d12d84a00047882 */ /* 0x000fe20000000000 */
[----:B------:R-:W-:Y:S01]  /*5b70*/  IMAD.MOV.U32 R47, RZ, RZ, 0x3da8ff83 ;  /* 0x3da8ff83ff2f7424 */ /* 0x000fe200078e00ff */
        /* <DEDUP_REMOVED lines=8> */
[----:B---3--:R-:W-:Y:S01]  /*5c00*/  DFMA R12, R26, R12, R16 ;  /* 0x0000000c1a0c722b */ /* 0x008fe20000000010 */
[----:B------:R-:W0:Y:S01]  /*5c10*/  MUFU.RCP64H R17, 180 ;  /* 0x4066800000117908 */ /* 0x000e220000001800 */
[----:B------:R-:W-:-:S06]  /*5c20*/  IMAD.MOV.U32 R16, RZ, RZ, 0x1 ;  /* 0x00000001ff107424 */ /* 0x000fcc00078e00ff */
[----:B------:R-:W-:Y:S01]  /*5c30*/  DFMA R12, R26, R12, R18 ;  /* 0x0000000c1a0c722b */ /* 0x000fe20000000012 */
[----:B------:R-:W-:Y:S02]  /*5c40*/  IMAD.MOV.U32 R18, RZ, RZ, 0x0 ;  /* 0x00000000ff127424 */ /* 0x000fe400078e00ff */
[----:B------:R-:W-:-:S05]  /*5c50*/  IMAD.MOV.U32 R19, RZ, RZ, 0x40668000 ;  /* 0x40668000ff137424 */ /* 0x000fca00078e00ff */
[----:B----4-:R-:W-:-:S08]  /*5c60*/  DFMA R12, R26, R12, R20 ;  /* 0x0000000c1a0c722b */ /* 0x010fd00000000014 */
[----:B------:R-:W-:-:S08]  /*5c70*/  DFMA R12, R26, R12, R22 ;  /* 0x0000000c1a0c722b */ /* 0x000fd00000000016 */
[----:B------:R-:W-:Y:S02]  /*5c80*/  DFMA R14, R12, R24, R24 ;  /* 0x000000180c0e722b */ /* 0x000fe40000000018 */
[----:B------:R-:W-:-:S10]  /*5c90*/  DFMA R12, R26, R12, 1 ;  /* 0x3ff000001a0c742b */ /* 0x000fd4000000000c */
[----:B------:R-:W-:Y:S02]  /*5ca0*/  FSEL R14, R12, R14, !P0 ;  /* 0x0000000e0c0e7208 */ /* 0x000fe40004000000 */
[----:B------:R-:W-:Y:S02]  /*5cb0*/  FSEL R15, R13, R15, !P0 ;  /* 0x0000000f0d0f7208 */ /* 0x000fe40004000000 */
[----:B------:R-:W-:-:S04]  /*5cc0*/  LOP3.LUT P0, RZ, R5, 0x2, RZ, 0xc0, !PT ;  /* 0x0000000205ff7812 */ /* 0x000fc8000780c0ff */
        /* <DEDUP_REMOVED lines=26> */
.L_x_55:
[----:B------:R-:W-:Y:S05]  /*5e70*/  BSYNC.RECONVERGENT B1 ;  /* 0x0000000000017941 */ /* 0x000fea0003800200 */
.L_x_54:
[----:B------:R-:W-:Y:S01]  /*5e80*/  DADD R10, R16, R10 ;  /* 0x00000000100a7229 */ /* 0x000fe2000000000a */
[C---:B------:R-:W-:Y:S01]  /*5e90*/  ISETP.GE.U32.AND P0, PT, R3.reuse, 0xb4, PT ;  /* 0x000000b40300780c */ /* 0x040fe20003f06070 */
[----:B------:R-:W-:-:S06]  /*5ea0*/  VIADD R3, R3, 0x1 ;  /* 0x0000000103037836 */ /* 0x000fcc0000000000 */
[----:B------:R-:W-:-:S14]  /*5eb0*/  DSETP.GT.AND P1, PT, R6, R10, PT ;  /* 0x0000000a0600722a */ /* 0x000fdc0003f24000 */
[----:B------:R-:W-:Y:S05]  /*5ec0*/  @!P0 BRA P1, `(.L_x_56) ;  /* 0xfffffff400048947 */ /* 0x000fea000083ffff */
.L_x_47:
[----:B------:R-:W-:Y:S05]  /*5ed0*/  BSYNC.RECONVERGENT B2 ;  /* 0x0000000000027941 */ /* 0x000fea0003800200 */
.L_x_46:
[----:B------:R-:W0:Y:S01]  /*5ee0*/  LDC.64 R18, c[0x0][0x3e0] ;  /* 0x0000f800ff127b82 */ /* 0x000e220000000a00 */
[----:B------:R-:W-:-:S04]  /*5ef0*/  IMAD R5, R0, 0xb5, R3 ;  /* 0x000000b500057824 */ /* 0x000fc800078e0203 */
[----:B------:R-:W-:-:S04]  /*5f00*/  VIADD R17, R5, 0xb5 ;  /* 0x000000b505117836 */ /* 0x000fc80000000000 */
[----:B0-----:R-:W-:-:S06]  /*5f10*/  IMAD.WIDE R16, R17, 0x8, R18 ;  /* 0x0000000811107825 */ /* 0x001fcc00078e0212 */
[----:B------:R-:W2:Y:S01]  /*5f20*/  LDG.E.64 R16, desc[UR6][R16.64] ;  /* 0x0000000610107981 */ /* 0x000ea2000c1e1b00 */
[----:B------:R-:W-:-:S05]  /*5f30*/  IMAD.WIDE.U32 R18, R5, 0x8, R18 ;  /* 0x0000000805127825 */ /* 0x000fca00078e0012 */
[----:B------:R-:W3:Y:S01]  /*5f40*/  LDG.E.64 R12, desc[UR6][R18.64] ;  /* 0x00000006120c7981 */ /* 0x000ee2000c1e1b00 */
[----:B------:R-:W-:Y:S01]  /*5f50*/  IMAD.MOV.U32 R14, RZ, RZ, 0x652b82fe ;  /* 0x652b82feff0e7424 */ /* 0x000fe200078e00ff */
[----:B------:R-:W-:Y:S01]  /*5f60*/  UMOV UR4, 0xfefa39ef ;  /* 0xfefa39ef00047882 */ /* 0x000fe20000000000 */
[----:B------:R-:W-:Y:S01]  /*5f70*/  IMAD.MOV.U32 R15, RZ, RZ, 0x3ff71547 ;  /* 0x3ff71547ff0f7424 */ /* 0x000fe200078e00ff */
[----:B------:R-:W-:Y:S01]  /*5f80*/  UMOV UR5, 0x3fe62e42 ;  /* 0x3fe62e4200057882 */ /* 0x000fe20000000000 */
[----:B------:R-:W-:Y:S01]  /*5f90*/  BSSY.RECONVERGENT B0, `(.L_x_57) ;  /* 0x0000043000007945 */ /* 0x000fe20003800200 */
[----:B--2---:R-:W-:-:S08]  /*5fa0*/  DMUL R38, R16, R38 ;  /* 0x0000002610267228 */ /* 0x004fd00000000000 */
[----:B---3--:R-:W-:Y:S02]  /*5fb0*/  DFMA R12, R12, R40, R38 ;  /* 0x000000280c0c722b */ /* 0x008fe40000000026 */
[----:B------:R0:W1:Y:S06]  /*5fc0*/  I2F.F64.U32 R38, R3 ;  /* 0x0000000300267312 */ /* 0x00006c0000201800 */
[----:B------:R-:W-:Y:S02]  /*5fd0*/  DFMA R14, R12, R14, 6.75539944105574400000e+15 ;  /* 0x433800000c0e742b */ /* 0x000fe4000000000e */
[----:B------:R-:W-:-:S06]  /*5fe0*/  FSETP.GEU.AND P0, PT, |R13|, 4.1917929649353027344, PT ;  /* 0x4086232b0d00780b */ /* 0x000fcc0003f0e200 */
[----:B------:R-:W-:-:S08]  /*5ff0*/  DADD R20, R14, -6.75539944105574400000e+15 ;  /* 0xc33800000e147429 */ /* 0x000fd00000000000 */
[----:B------:R-:W-:Y:S01]  /*6000*/  DFMA R22, R20, -UR4, R12 ;  /* 0x8000000414167c2b */ /* 0x000fe2000800000c */
[----:B------:R-:W-:Y:S01]  /*6010*/  UMOV UR4, 0x3b39803f ;  /* 0x3b39803f00047882 */ /* 0x000fe20000000000 */
[----:B------:R-:W-:-:S06]  /*6020*/  UMOV UR5, 0x3c7abc9e ;  /* 0x3c7abc9e00057882 */ /* 0x000fcc0000000000 */
[----:B------:R-:W-:Y:S01]  /*6030*/  DFMA R16, R20, -UR4, R22 ;  /* 0x8000000414107c2b */ /* 0x000fe20008000016 */
[----:B------:R-:W-:Y:S01]  /*6040*/  UMOV UR4, 0x69ce2bdf ;  /* 0x69ce2bdf00047882 */ /* 0x000fe20000000000 */
[----:B------:R-:W-:Y:S01]  /*6050*/  IMAD.MOV.U32 R20, RZ, RZ, -0x35dec16 ;  /* 0xfca213eaff147424 */ /* 0x000fe200078e00ff */
[----:B------:R-:W-:Y:S01]  /*6060*/  MOV R21, 0x3e928af3 ;  /* 0x3e928af300157802 */ /* 0x000fe20000000f00 */
[----:B------:R-:W-:Y:S01]  /*6070*/  UMOV UR5, 0x3e5ade15 ;  /* 0x3e5ade1500057882 */ /* 0x000fe20000000000 */
[----:B------:R-:W-:Y:S02]  /*6080*/  IMAD.MOV.U32 R22, RZ, RZ, 0x0 ;  /* 0x00000000ff167424 */ /* 0x000fe400078e00ff */
[----:B------:R-:W-:Y:S02]  /*6090*/  IMAD.MOV.U32 R23, RZ, RZ, 0x40668000 ;  /* 0x40668000ff177424 */ /* 0x000fe400078e00ff */
[----:B------:R-:W-:Y:S01]  /*60a0*/  DFMA R18, R16, UR4, R20 ;  /* 0x0000000410127c2b */ /* 0x000fe20008000014 */
[----:B------:R-:W-:Y:S01]  /*60b0*/  UMOV UR4, 0x62401315 ;  /* 0x6240131500047882 */ /* 0x000fe20000000000 */
[----:B------:R-:W-:Y:S01]  /*60c0*/  UMOV UR5, 0x3ec71dee ;  /* 0x3ec71dee00057882 */ /* 0x000fe20000000000 */
[----:B------:R-:W2:Y:S01]  /*60d0*/  MUFU.RCP64H R21, 180 ;  /* 0x4066800000157908 */ /* 0x000ea20000001800 */
[----:B------:R-:W-:-:S04]  /*60e0*/  IMAD.MOV.U32 R20, RZ, RZ, 0x1 ;  /* 0x00000001ff147424 */ /* 0x000fc800078e00ff */
[----:B------:R-:W-:Y:S01]  /*60f0*/  DFMA R18, R16, R18, UR4 ;  /* 0x0000000410127e2b */ /* 0x000fe20008000012 */
[----:B------:R-:W-:Y:S01]  /*6100*/  UMOV UR4, 0x7c89eb71 ;  /* 0x7c89eb7100047882 */ /* 0x000fe20000000000 */
[----:B------:R-:W-:-:S06]  /*6110*/  UMOV UR5, 0x3efa0199 ;  /* 0x3efa019900057882 */ /* 0x000fcc0000000000 */
[----:B------:R-:W-:Y:S01]  /*6120*/  DFMA R18, R16, R18, UR4 ;  /* 0x0000000410127e2b */ /* 0x000fe20008000012 */
[----:B------:R-:W-:Y:S01]  /*6130*/  UMOV UR4, 0x14761f65 ;  /* 0x14761f6500047882 */ /* 0x000fe20000000000 */
[----:B------:R-:W-:Y:S01]  /*6140*/  UMOV UR5, 0x3f2a01a0 ;  /* 0x3f2a01a000057882 */ /* 0x000fe20000000000 */
[----:B--2---:R-:W-:-:S05]  /*6150*/  DFMA R24, R20, -R22, 1 ;  /* 0x3ff000001418742b */ /* 0x004fca0000000816 */
        /* <DEDUP_REMOVED lines=21> */
[----:B------:R-:W-:-:S10]  /*62b0*/  DFMA R18, R16, R18, 1 ;  /* 0x3ff000001012742b */ /* 0x000fd40000000012 */
[----:B------:R-:W-:Y:S02]  /*62c0*/  IMAD R41, R14, 0x100000, R19 ;  /* 0x001000000e297824 */ /* 0x000fe400078e0213 */
[----:B------:R-:W-:Y:S01]  /*62d0*/  IMAD.MOV.U32 R40, RZ, RZ, R18 ;  /* 0x000000ffff287224 */ /* 0x000fe200078e0012 */
[----:B01----:R-:W-:Y:S06]  /*62e0*/  @!P0 BRA `(.L_x_58) ;  /* 0x0000000000348947 */ /* 0x003fec0003800000 */
[----:B------:R-:W-:Y:S01]  /*62f0*/  FSETP.GEU.AND P1, PT, |R13|, 4.2275390625, PT ;  /* 0x408748000d00780b */ /* 0x000fe20003f2e200 */
[C---:B------:R-:W-:Y:S02]  /*6300*/  DADD R16, R12.reuse, +INF ;  /* 0x7ff000000c107429 */ /* 0x040fe40000000000 */
[----:B------:R-:W-:-:S08]  /*6310*/  DSETP.GEU.AND P0, PT, R12, RZ, PT ;  /* 0x000000ff0c00722a */ /* 0x000fd00003f0e000 */
[----:B------:R-:W-:Y:S02]  /*6320*/  FSEL R40, R16, RZ, P0 ;  /* 0x000000ff10287208 */ /* 0x000fe40000000000 */
[----:B------:R-:W-:Y:S01]  /*6330*/  @!P1 LEA.HI R0, R14, R14, RZ, 0x1 ;  /* 0x0000000e0e009211 */ /* 0x000fe200078f08ff */
[----:B------:R-:W-:Y:S01]  /*6340*/  @!P1 IMAD.MOV.U32 R12, RZ, RZ, R18 ;  /* 0x000000ffff0c9224 */ /* 0x000fe200078e0012 */
[----:B------:R-:W-:Y:S02]  /*6350*/  FSEL R41, R17, RZ, P0 ;  /* 0x000000ff11297208 */ /* 0x000fe40000000000 */
[----:B------:R-:W-:-:S05]  /*6360*/  @!P1 SHF.R.S32.HI R13, RZ, 0x1, R0 ;  /* 0x00000001ff0d9819 */ /* 0x000fca0000011400 */
[----:B------:R-:W-:Y:S02]  /*6370*/  @!P1 IMAD.IADD R14, R14, 0x1, -R13 ;  /* 0x000000010e0e9824 */ /* 0x000fe400078e0a0d */
[----:B------:R-:W-:-:S03]  /*6380*/  @!P1 IMAD R13, R13, 0x100000, R19 ;  /* 0x001000000d0d9824 */ /* 0x000fc600078e0213 */
[----:B------:R-:W-:Y:S01]  /*6390*/  @!P1 LEA R15, R14, 0x3ff00000, 0x14 ;  /* 0x3ff000000e0f9811 */ /* 0x000fe200078ea0ff */
[----:B------:R-:W-:-:S06]  /*63a0*/  @!P1 IMAD.MOV.U32 R14, RZ, RZ, RZ ;  /* 0x000000ffff0e9224 */ /* 0x000fcc00078e00ff */
[----:B------:R-:W-:-:S11]  /*63b0*/  @!P1 DMUL R40, R12, R14 ;  /* 0x0000000e0c289228 */ /* 0x000fd60000000000 */
.L_x_58:
[----:B------:R-:W-:Y:S05]  /*63c0*/  BSYNC.RECONVERGENT B0 ;  /* 0x0000000000007941 */ /* 0x000fea0003800200 */
.L_x_57:
[----:B------:R-:W-:Y:S01]  /*63d0*/  UMOV UR4, 0x4d12d84a ;  /* 0x4d12d84a00047882 */ /* 0x000fe20000000000 */
[----:B------:R-:W-:Y:S01]  /*63e0*/  UMOV UR5, 0x400921fb ;  /* 0x400921fb00057882 */ /* 0x000fe20000000000 */
[----:B------:R-:W-:Y:S01]  /*63f0*/  BSSY.RECONVERGENT B1, `(.L_x_59) ;  /* 0x000000e000017945 */ /* 0x000fe20003800200 */
        /* <DEDUP_REMOVED lines=13> */
.L_x_60:
[----:B------:R-:W-:Y:S05]  /*64d0*/  BSYNC.RECONVERGENT B1 ;  /* 0x0000000000017941 */ /* 0x000fea0003800200 */
.L_x_59:
[----:B------:R-:W-:Y:S01]  /*64e0*/  DSETP.NEU.AND P0, PT, R16, +INF , PT ;  /* 0x7ff000001000742a */ /* 0x000fe20003f0d000 */
[----:B------:R-:W-:Y:S01]  /*64f0*/  BSSY.RECONVERGENT B2, `(.L_x_61) ;  /* 0x000001c000027945 */ /* 0x000fe20003800200 */
[----:B------:R-:W-:Y:S01]  /*6500*/  IMAD.MOV.U32 R0, RZ, RZ, RZ ;  /* 0x000000ffff007224 */ /* 0x000fe200078e00ff */
[----:B------:R-:W-:Y:S01]  /*6510*/  MOV R25, R29 ;  /* 0x0000001d00197202 */ /* 0x000fe20000000f00 */
[----:B------:R-:W-:-:S10]  /*6520*/  IMAD.MOV.U32 R24, RZ, RZ, R28 ;  /* 0x000000ffff187224 */ /* 0x000fd400078e001c */
        /* <DEDUP_REMOVED lines=24> */
.L_x_62:
[----:B------:R-:W-:Y:S05]  /*66b0*/  BSYNC.RECONVERGENT B2 ;  /* 0x0000000000027941 */ /* 0x000fea0003800200 */
.L_x_61:
        /* <DEDUP_REMOVED lines=10> */
[----:B------:R-:W-:Y:S01]  /*6760*/  DMUL R26, R24, R24 ;  /* 0x00000018181a7228 */ /* 0x000fe20000000000 */
[----:B------:R-:W-:Y:S01]  /*6770*/  UMOV UR4, 0x4d12d84a ;  /* 0x4d12d84a00047882 */ /* 0x000fe20000000000 */
[----:B------:R-:W-:Y:S01]  /*6780*/  ISETP.NE.U32.AND P0, PT, R5, 0x1, PT ;  /* 0x000000010500780c */ /* 0x000fe20003f05070 */
[----:B------:R-:W-:Y:S01]  /*6790*/  IMAD.MOV.U32 R5, RZ, RZ, 0x3da8ff83 ;  /* 0x3da8ff83ff057424 */ /* 0x000fe200078e00ff */
        /* <DEDUP_REMOVED lines=42> */
[----:B------:R-:W-:Y:S01]  /*6a40*/  IMAD.MOV.U32 R16, RZ, RZ, RZ ;  /* 0x000000ffff107224 */ /* 0x000fe200078e00ff */
[----:B------:R-:W-:-:S07]  /*6a50*/  MOV R18, 0x6a70 ;  /* 0x00006a7000127802 */ /* 0x000fce0000000f00 */
[----:B------:R-:W-:Y:S05]  /*6a60*/  CALL.REL.NOINC `($__internal_1_$__cuda_sm20_div_rn_f64_full) ;  /* 0x000000d800c07944 */ /* 0x000fea0003c00000 */
.L_x_64:
[----:B------:R-:W-:Y:S05]  /*6a70*/  BSYNC.RECONVERGENT B1 ;  /* 0x0000000000017941 */ /* 0x000fea0003800200 */
.L_x_63:
[--C-:B------:R-:W-:Y:S01]  /*6a80*/  DADD R16, R16, R10.reuse ;  /* 0x0000000010107229 */ /* 0x100fe2000000000a */
[----:B------:R-:W-:Y:S01]  /*6a90*/  IMAD.MOV.U32 R14, RZ, RZ, 0x1 ;  /* 0x00000001ff0e7424 */ /* 0x000fe200078e00ff */
[----:B------:R-:W-:Y:S06]  /*6aa0*/  BSSY.RECONVERGENT B1, `(.L_x_65) ;  /* 0x0000017000017945 */ /* 0x000fec0003800200 */
[----:B------:R-:W-:Y:S02]  /*6ab0*/  DADD R12, R16, -R10 ;  /* 0x00000000100c7229 */ /* 0x000fe4000000080a */
        /* <DEDUP_REMOVED lines=21> */
.L_x_66:
[----:B------:R-:W-:Y:S05]  /*6c10*/  BSYNC.RECONVERGENT B1 ;  /* 0x0000000000017941 */ /* 0x000fea0003800200 */
.L_x_65:
        /* <DEDUP_REMOVED lines=21> */
.L_x_68:
[----:B------:R-:W-:Y:S05]  /*6d70*/  BSYNC.RECONVERGENT B1 ;  /* 0x0000000000017941 */ /* 0x000fea0003800200 */
.L_x_67:
[----:B------:R-:W0:Y:S01]  /*6d80*/  MUFU.RCP64H R11, 180 ;  /* 0x40668000000b7908 */ /* 0x000e220000001800 */
[----:B------:R-:W-:Y:S01]  /*6d90*/  IMAD.MOV.U32 R12, RZ, RZ, 0x0 ;  /* 0x00000000ff0c7424 */ /* 0x000fe200078e00ff */
[----:B------:R-:W-:Y:S01]  /*6da0*/  DMUL R16, R38, R16 ;  /* 0x0000001026107228 */ /* 0x000fe20000000000 */
[----:B------:R-:W-:Y:S01]  /*6db0*/  IMAD.MOV.U32 R13, RZ, RZ, 0x40668000 ;  /* 0x40668000ff0d7424 */ /* 0x000fe200078e00ff */
[----:B------:R-:W-:Y:S01]  /*6dc0*/  UMOV UR4, 0x4d12d84a ;  /* 0x4d12d84a00047882 */ /* 0x000fe20000000000 */
[----:B------:R-:W-:Y:S01]  /*6dd0*/  IMAD.MOV.U32 R10, RZ, RZ, 0x1 ;  /* 0x00000001ff0a7424 */ /* 0x000fe200078e00ff */
[----:B------:R-:W-:Y:S01]  /*6de0*/  UMOV UR5, 0x400921fb ;  /* 0x400921fb00057882 */ /* 0x000fe20000000000 */
[----:B------:R-:W-:Y:S01]  /*6df0*/  VIADD R3, R3, 0xffffffff ;  /* 0xffffffff03037836 */ /* 0x000fe20000000000 */
[----:B------:R-:W-:Y:S03]  /*6e00*/  BSSY.RECONVERGENT B1, `(.L_x_69) ;  /* 0x0000017000017945 */ /* 0x000fe60003800200 */
[----:B------:R-:W1:Y:S01]  /*6e10*/  I2F.F64 R6, R3 ;  /* 0x0000000300067312 */ /* 0x000e620000201c00 */
[----:B0-----:R-:W-:-:S08]  /*6e20*/  DFMA R18, R10, -R12, 1 ;  /* 0x3ff000000a12742b */ /* 0x001fd0000000080c */
[----:B------:R-:W-:Y:S02]  /*6e30*/  DFMA R18, R18, R18, R18 ;  /* 0x000000121212722b */ /* 0x000fe40000000012 */
[----:B-1----:R-:W-:-:S06]  /*6e40*/  DFMA R6, R6, R14, R16 ;  /* 0x0000000e0606722b */ /* 0x002fcc0000000010 */
[----:B------:R-:W-:Y:S02]  /*6e50*/  DFMA R10, R10, R18, R10 ;  /* 0x000000120a0a722b */ /* 0x000fe4000000000a */
[----:B------:R-:W-:-:S06]  /*6e60*/  DMUL R18, R6, UR4 ;  /* 0x0000000406127c28 */ /* 0x000fcc0008000000 */
[----:B------:R-:W-:-:S04]  /*6e70*/  DFMA R12, R10, -R12, 1 ;  /* 0x3ff000000a0c742b */ /* 0x000fc8000000080c */
[----:B------:R-:W-:-:S04]  /*6e80*/  FSETP.GEU.AND P1, PT, |R19|, 6.5827683646048100446e-37, PT ;  /* 0x036000001300780b */ /* 0x000fc80003f2e200 */
[----:B------:R-:W-:-:S08]  /*6e90*/  DFMA R12, R10, R12, R10 ;  /* 0x0000000c0a0c722b */ /* 0x000fd0000000000a */
[----:B------:R-:W-:-:S08]  /*6ea0*/  DMUL R14, R12, R18 ;  /* 0x000000120c0e7228 */ /* 0x000fd00000000000 */
[----:B------:R-:W-:-:S08]  /*6eb0*/  DFMA R6, R14, -180, R18 ;  /* 0xc06680000e06782b */ /* 0x000fd00000000012 */
[----:B------:R-:W-:-:S10]  /*6ec0*/  DFMA R14, R12, R6, R14 ;  /* 0x000000060c0e722b */ /* 0x000fd4000000000e */
[----:B------:R-:W-:-:S05]  /*6ed0*/  FFMA R0, RZ, 3.6015625, R15 ;  /* 0x40668000ff007823 */ /* 0x000fca000000000f */
[----:B------:R-:W-:-:S13]  /*6ee0*/  FSETP.GT.AND P0, PT, |R0|, 1.469367938527859385e-39, PT ;  /* 0x001000000000780b */ /* 0x000fda0003f04200 */
[----:B------:R-:W-:Y:S05]  /*6ef0*/  @P0 BRA P1, `(.L_x_70) ;  /* 0x00000000001c0947 */ /* 0x000fea0000800000 */
[----:B------:R-:W-:Y:S01]  /*6f00*/  MOV R20, R18 ;  /* 0x0000001200147202 */ /* 0x000fe20000000f00 */
[----:B------:R-:W-:Y:S01]  /*6f10*/  IMAD.MOV.U32 R16, RZ, RZ, RZ ;  /* 0x000000ffff107224 */ /* 0x000fe200078e00ff */
[----:B------:R-:W-:Y:S01]  /*6f20*/  MOV R18, 0x6f50 ;  /* 0x00006f5000127802 */ /* 0x000fe20000000f00 */
[----:B------:R-:W-:-:S07]  /*6f30*/  IMAD.MOV.U32 R17, RZ, RZ, 0x40668000 ;  /* 0x40668000ff117424 */ /* 0x000fce00078e00ff */
[----:B------:R-:W-:Y:S05]  /*6f40*/  CALL.REL.NOINC `($__internal_1_$__cuda_sm20_div_rn_f64_full) ;  /* 0x000000d400887944 */ /* 0x000fea0003c00000 */
[----:B------:R-:W-:Y:S02]  /*6f50*/  IMAD.MOV.U32 R14, RZ, RZ, R16 ;  /* 0x000000ffff0e7224 */ /* 0x000fe400078e0010 */
[----:B------:R-:W-:-:S07]  /*6f60*/  IMAD.MOV.U32 R15, RZ, RZ, R17 ;  /* 0x000000ffff0f7224 */ /* 0x000fce00078e0011 */
.L_x_70:
[----:B------:R-:W-:Y:S05]  /*6f70*/  BSYNC.RECONVERGENT B1 ;  /* 0x0000000000017941 */ /* 0x000fea0003800200 */
.L_x_69:
[----:B------:R-:W2:Y:S04]  /*6f80*/  LDG.E.64 R10, desc[UR6][R32.64] ;  /* 0x00000006200a7981 */ /* 0x000ea8000c1e1b00 */
[----:B------:R-:W3:Y:S04]  /*6f90*/  LDG.E.64 R6, desc[UR6][R30.64] ;  /* 0x000000061e067981 */ /* 0x000ee8000c1e1b00 */
[----:B------:R-:W4:Y:S01]  /*6fa0*/  LDG.E.64 R12, desc[UR6][R34.64] ;  /* 0x00000006220c7981 */ /* 0x000f22000c1e1b00 */
[----:B------:R-:W-:Y:S01]  /*6fb0*/  SHF.R.U32.HI R3, RZ, 0x2, R8 ;  /* 0x00000002ff037819 */ /* 0x000fe20000011608 */
[----:B------:R-:W-:Y:S01]  /*6fc0*/  IMAD.SHL.U32 R0, R2, 0x10, RZ ;  /* 0x0000001002007824 */ /* 0x000fe200078e00ff */
[----:B------:R-:W-:Y:S01]  /*6fd0*/  UMOV UR4, 0x4d12d84a ;  /* 0x4d12d84a00047882 */ /* 0x000fe20000000000 */
[----:B------:R-:W-:Y:S01]  /*6fe0*/  UMOV UR5, 0x401921fb ;  /* 0x401921fb00057882 */ /* 0x000fe20000000000 */
[----:B------:R-:W-:Y:S01]  /*6ff0*/  LOP3.LUT R3, R3, R8, RZ, 0x3c, !PT ;  /* 0x0000000803037212 */ /* 0x000fe200078e3cff */
[----:B------:R-:W-:Y:S01]  /*7000*/  BSSY.RECONVERGENT B1, `(.L_x_71) ;  /* 0x0000032000017945 */ /* 0x000fe20003800200 */
[----:B------:R-:W-:-:S03]  /*7010*/  SHF.R.U32.HI R8, RZ, 0x2, R9 ;  /* 0x00000002ff087819 */ /* 0x000fc60000011609 */
[----:B------:R-:W-:Y:S01]  /*7020*/  IMAD.SHL.U32 R5, R3, 0x2, RZ ;  /* 0x0000000203057824 */ /* 0x000fe200078e00ff */
[----:B------:R-:W-:-:S04]  /*7030*/  LOP3.LUT R8, R8, R9, RZ, 0x3c, !PT ;  /* 0x0000000908087212 */ /* 0x000fc800078e3cff */
[----:B------:R-:W-:Y:S01]  /*7040*/  LOP3.LUT R5, R3, R5, R0, 0x96, !PT ;  /* 0x0000000503057212 */ /* 0x000fe200078e9600 */
[----:B------:R-:W-:-:S03]  /*7050*/  IMAD.SHL.U32 R0, R8, 0x2, RZ ;  /* 0x0000000208007824 */ /* 0x000fc600078e00ff */
[----:B------:R-:W-:-:S04]  /*7060*/  LOP3.LUT R5, R5, R2, RZ, 0x3c, !PT ;  /* 0x0000000205057212 */ /* 0x000fc800078e3cff */
[----:B------:R-:W-:Y:S01]  /*7070*/  IADD3 R23, PT, PT, R4, 0x26b663, R5 ;  /* 0x0026b66304177810 */ /* 0x000fe20007ffe005 */
[----:B------:R-:W-:-:S05]  /*7080*/  IMAD.SHL.U32 R9, R5, 0x10, RZ ;  /* 0x0000001005097824 */ /* 0x000fca00078e00ff */
[----:B------:R-:W-:Y:S01]  /*7090*/  LOP3.LUT R0, R8, R0, R9, 0x96, !PT ;  /* 0x0000000008007212 */ /* 0x000fe200078e9609 */
[----:B--2---:R-:W-:Y:S02]  /*70a0*/  DMUL R16, R10, R10 ;  /* 0x0000000a0a107228 */ /* 0x004fe40000000000 */
[----:B---3--:R-:W-:-:S06]  /*70b0*/  DMUL R26, R6, R6 ;  /* 0x00000006061a7228 */ /* 0x008fcc0000000000 */
[----:B----4-:R-:W-:-:S08]  /*70c0*/  DFMA R16, R12, R12, R16 ;  /* 0x0000000c0c10722b */ /* 0x010fd00000000010 */
[----:B------:R-:W-:Y:S01]  /*70d0*/  DADD R18, R16, R26 ;  /* 0x0000000010127229 */ /* 0x000fe2000000001a */
[----:B------:R-:W-:-:S05]  /*70e0*/  LOP3.LUT R17, R0, R5, RZ, 0x3c, !PT ;  /* 0x0000000500117212 */ /* 0x000fca00078e3cff */
[----:B------:R-:W0:Y:S01]  /*70f0*/  MUFU.RSQ64H R25, R19 ;  /* 0x0000001300197308 */ /* 0x000e220000001c00 */
[----:B------:R-:W-:-:S03]  /*7100*/  IADD3 R17, PT, PT, R4, 0x2c3e28, R17 ;  /* 0x002c3e2804117810 */ /* 0x000fc60007ffe011 */
[----:B------:R-:W-:-:S05]  /*7110*/  VIADD R24, R19, 0xfcb00000 ;  /* 0xfcb0000013187836 */ /* 0x000fca0000000000 */
[----:B------:R-:W-:Y:S01]  /*7120*/  ISETP.GE.U32.AND P0, PT, R24, 0x7ca00000, PT ;  /* 0x7ca000001800780c */ /* 0x000fe20003f06070 */
[----:B0-----:R-:W-:-:S08]  /*7130*/  DMUL R2, R24, R24 ;  /* 0x0000001818027228 */ /* 0x001fd00000000000 */
[----:B------:R-:W-:Y:S01]  /*7140*/  DFMA R8, R18, -R2, 1 ;  /* 0x3ff000001208742b */ /* 0x000fe20000000802 */
[----:B------:R-:W-:Y:S02]  /*7150*/  IMAD.MOV.U32 R2, RZ, RZ, 0x0 ;  /* 0x00000000ff027424 */ /* 0x000fe400078e00ff */
[----:B------:R-:W-:-:S06]  /*7160*/  IMAD.MOV.U32 R3, RZ, RZ, 0x3fd80000 ;  /* 0x3fd80000ff037424 */ /* 0x000fcc00078e00ff */
[----:B------:R-:W-:Y:S01]  /*7170*/  DFMA R4, R8, R2, 0.5 ;  /* 0x3fe000000804742b */ /* 0x000fe20000000002 */
[----:B------:R-:W-:Y:S01]  /*7180*/  IMAD.WIDE.U32 R2, R17, 0x200000, RZ ;  /* 0x0020000011027825 */ /* 0x000fe200078e00ff */
[----:B------:R-:W-:Y:S02]  /*7190*/  DMUL R8, R24, R8 ;  /* 0x0000000818087228 */ /* 0x000fe40000000000 */
[----:B------:R-:W-:Y:S01]  /*71a0*/  LOP3.LUT R22, R2, R23, RZ, 0x3c, !PT ;  /* 0x0000001702167212 */ /* 0x000fe200078e3cff */
[----:B------:R-:W-:-:S05]  /*71b0*/  IMAD.MOV.U32 R23, RZ, RZ, R3 ;  /* 0x000000ffff177224 */ /* 0x000fca00078e0003 */
[----:B------:R-:W-:Y:S01]  /*71c0*/  DFMA R16, R4, R8, R24 ;  /* 0x000000080410722b */ /* 0x000fe20000000018 */
[----:B------:R-:W0:Y:S01]  /*71d0*/  I2F.F64.U64 R2, R22 ;  /* 0x0000001600027312 */ /* 0x000e220000301800 */
[----:B------:R-:W-:Y:S02]  /*71e0*/  IMAD.MOV.U32 R8, RZ, RZ, 0x0 ;  /* 0x00000000ff087424 */ /* 0x000fe400078e00ff */
[----:B------:R-:W-:-:S04]  /*71f0*/  IMAD.MOV.U32 R9, RZ, RZ, 0x3ca00000 ;  /* 0x3ca00000ff097424 */ /* 0x000fc800078e00ff */
[----:B------:R-:W-:Y:S02]  /*7200*/  DMUL R20, R18, R16 ;  /* 0x0000001012147228 */ /* 0x000fe40000000000 */
[----:B------:R-:W-:Y:S01]  /*7210*/  IADD3 R39, PT, PT, R17, -0x100000, RZ ;  /* 0xfff0000011277810 */ /* 0x000fe20007ffe0ff */
[----:B------:R-:W-:Y:S01]  /*7220*/  IMAD.MOV.U32 R38, RZ, RZ, R16 ;  /* 0x000000ffff267224 */ /* 0x000fe200078e0010 */
[----:B0-----:R-:W-:-:S04]  /*7230*/  DFMA R2, R2, R8, 5.5511151231257827021e-17 ;  /* 0x3c9000000202742b */ /* 0x001fc80000000008 */
[----:B------:R-:W-:-:S04]  /*7240*/  DFMA R4, R20, -R20, R18 ;  /* 0x800000141404722b */ /* 0x000fc80000000012 */
[----:B------:R-:W-:-:S04]  /*7250*/  DMUL R8, R2, UR4 ;  /* 0x0000000402087c28 */ /* 0x000fc80008000000 */
[----:B------:R-:W-:Y:S01]  /*7260*/  DFMA R36, R4, R38, R20 ;  /* 0x000000260424722b */ /* 0x000fe20000000014 */
[----:B------:R-:W-:Y:S10]  /*7270*/  @!P0 BRA `(.L_x_72) ;  /* 0x0000000000288947 */ /* 0x000ff40003800000 */
[----:B------:R-:W-:Y:S02]  /*7280*/  IMAD.MOV.U32 R25, RZ, RZ, R19 ;  /* 0x000000ffff197224 */ /* 0x000fe400078e0013 */
[----:B------:R-:W-:Y:S01]  /*7290*/  IMAD.MOV.U32 R17, RZ, RZ, R18 ;  /* 0x000000ffff117224 */ /* 0x000fe200078e0012 */
[----:B------:R-:W-:Y:S01]  /*72a0*/  MOV R18, 0x7300 ;  /* 0x0000730000127802 */ /* 0x000fe20000000f00 */
[----:B------:R-:W-:Y:S02]  /*72b0*/  IMAD.MOV.U32 R19, RZ, RZ, R21 ;  /* 0x000000ffff137224 */ /* 0x000fe400078e0015 */
[----:B------:R-:W-:Y:S02]  /*72c0*/  IMAD.MOV.U32 R23, RZ, RZ, R4 ;  /* 0x000000ffff177224 */ /* 0x000fe400078e0004 */
[----:B------:R-:W-:Y:S02]  /*72d0*/  IMAD.MOV.U32 R22, RZ, RZ, R5 ;  /* 0x000000ffff167224 */ /* 0x000fe400078e0005 */
[----:B------:R-:W-:-:S07]  /*72e0*/  IMAD.MOV.U32 R21, RZ, RZ, R39 ;  /* 0x000000ffff157224 */ /* 0x000fce00078e0027 */
[----:B------:R-:W-:Y:S05]  /*72f0*/  CALL.REL.NOINC `($__internal_2_$__cuda_sm20_dsqrt_rn_f64_mediumpath_v1) ;  /* 0x000000d800307944 */ /* 0x000fea0003c00000 */
[----:B------:R-:W-:Y:S02]  /*7300*/  IMAD.MOV.U32 R36, RZ, RZ, R17 ;  /* 0x000000ffff247224 */ /* 0x000fe400078e0011 */
[----:B------:R-:W-:-:S07]  /*7310*/  IMAD.MOV.U32 R37, RZ, RZ, R16 ;  /* 0x000000ffff257224 */ /* 0x000fce00078e0010 */
.L_x_72:
[----:B------:R-:W-:Y:S05]  /*7320*/  BSYNC.RECONVERGENT B1 ;  /* 0x0000000000017941 */ /* 0x000fea0003800200 */
.L_x_71:
[----:B------:R-:W-:Y:S01]  /*7330*/  DFMA R4, R36, R36, -R26 ;  /* 0x000000242404722b */ /* 0x000fe2000000081a */
[----:B------:R-:W-:Y:S01]  /*7340*/  UMOV UR4, 0xeb1c432d ;  /* 0xeb1c432d00047882 */ /* 0x000fe20000000000 */
[----:B------:R-:W-:Y:S01]  /*7350*/  UMOV UR5, 0x3f1a36e2 ;  /* 0x3f1a36e200057882 */ /* 0x000fe20000000000 */
[----:B------:R-:W-:Y:S05]  /*7360*/  BSSY.RECONVERGENT B2, `(.L_x_73) ;  /* 0x0000222000027945 */ /* 0x000fea0003800200 */
[----:B------:R-:W-:-:S14]  /*7370*/  DSETP.GT.AND P0, PT, R4, UR4, PT ;  /* 0x0000000404007e2a */ /* 0x000fdc000bf04000 */
[----:B------:R-:W-:Y:S05]  /*7380*/  @!P0 BRA `(.L_x_74) ;  /* 0x0000001000bc8947 */ /* 0x000fea0003800000 */
[----:B------:R-:W-:Y:S01]  /*7390*/  DSETP.NEU.AND P0, PT, |R14|, +INF , PT ;  /* 0x7ff000000e00742a */ /* 0x000fe20003f0d200 */
[----:B------:R-:W-:-:S13]  /*73a0*/  BSSY.RECONVERGENT B3, `(.L_x_75) ;  /* 0x000001d000037945 */ /* 0x000fda0003800200 */
[----:B------:R-:W-:Y:S01]  /*73b0*/  @!P0 DMUL R2, RZ, R14 ;  /* 0x0000000eff028228 */ /* 0x000fe20000000000 */
[----:B------:R-:W-:Y:S01]  /*73c0*/  @!P0 IMAD.MOV.U32 R0, RZ, RZ, 0x1 ;  /* 0x00000001ff008424 */ /* 0x000fe200078e00ff */
[----:B------:R-:W-:Y:S09]  /*73d0*/  @!P0 BRA `(.L_x_76) ;  /* 0x0000000000648947 */ /* 0x000ff20003800000 */
[----:B------:R-:W-:Y:S01]  /*73e0*/  UMOV UR4, 0x6dc9c883 ;  /* 0x6dc9c88300047882 */ /* 0x000fe20000000000 */
[----:B------:R-:W-:Y:S01]  /*73f0*/  UMOV UR5, 0x3fe45f30 ;  /* 0x3fe45f3000057882 */ /* 0x000fe20000000000 */
[C---:B------:R-:W-:Y:S01]  /*7400*/  DSETP.GE.AND P0, PT, |R14|.reuse, 2.14748364800000000000e+09, PT ;  /* 0x41e000000e00742a */ /* 0x040fe20003f06200 */
[----:B------:R-:W-:Y:S01]  /*7410*/  BSSY.RECONVERGENT B4, `(.L_x_77) ;  /* 0x0000014000047945 */ /* 0x000fe20003800200 */
        /* <DEDUP_REMOVED lines=18> */
[----:B------:R-:W-:-:S07]  /*7540*/  IMAD.MOV.U32 R3, RZ, RZ, R21 ;  /* 0x000000ffff037224 */ /* 0x000fce00078e0015 */
.L_x_78:
[----:B------:R-:W-:Y:S05]  /*7550*/  BSYNC.RECONVERGENT B4 ;  /* 0x0000000000047941 */ /* 0x000fea0003800200 */
.L_x_77:
[----:B------:R-:W-:-:S07]  /*7560*/  IADD3 R0, PT, PT, R22, 0x1, RZ ;  /* 0x0000000116007810 */ /* 0x000fce0007ffe0ff */
.L_x_76:
[----:B------:R-:W-:Y:S05]  /*7570*/  BSYNC.RECONVERGENT B3 ;  /* 0x0000000000037941 */ /* 0x000fea0003800200 */
.L_x_75:
[----:B------:R-:W0:Y:S01]  /*7580*/  LDCU.64 UR4, c[0x4][0x48] ;  /* 0x01000900ff0477ac */ /* 0x000e220008000a00 */
[----:B------:R-:W-:-:S05]  /*7590*/  IMAD.SHL.U32 R16, R0, 0x40, RZ ;  /* 0x0000004000107824 */ /* 0x000fca00078e00ff */
[----:B------:R-:W-:-:S04]  /*75a0*/  LOP3.LUT R16, R16, 0x40, RZ, 0xc0, !PT ;  /* 0x0000004010107812 */ /* 0x000fc800078ec0ff */
[----:B0-----:R-:W-:-:S05]  /*75b0*/  IADD3 R38, P0, PT, R16, UR4, RZ ;  /* 0x0000000410267c10 */ /* 0x001fca000ff1e0ff */
[----:B------:R-:W-:-:S05]  /*75c0*/  IMAD.X R39, RZ, RZ, UR5, P0 ;  /* 0x00000005ff277e24 */ /* 0x000fca00080e06ff */
[----:B------:R-:W2:Y:S04]  /*75d0*/  LDG.E.128.CONSTANT R16, desc[UR6][R38.64] ;  /* 0x0000000626107981 */ /* 0x000ea8000c1e9d00 */
[----:B------:R-:W3:Y:S04]  /*75e0*/  LDG.E.128.CONSTANT R20, desc[UR6][R38.64+0x10] ;  /* 0x0000100626147981 */ /* 0x000ee8000c1e9d00 */
[----:B------:R0:W4:Y:S01]  /*75f0*/  LDG.E.128.CONSTANT R24, desc[UR6][R38.64+0x20] ;  /* 0x0000200626187981 */ /* 0x000122000c1e9d00 */
[----:B------:R-:W-:Y:S01]  /*7600*/  LOP3.LUT R40, R0, 0x1, RZ, 0xc0, !PT ;  /* 0x0000000100287812 */ /* 0x000fe200078ec0ff */
[----:B------:R-:W-:Y:S01]  /*7610*/  IMAD.MOV.U32 R42, RZ, RZ, 0x20fd8164 ;  /* 0x20fd8164ff2a7424 */ /* 0x000fe200078e00ff */
[----:B------:R-:W-:Y:S01]  /*7620*/  DSETP.NEU.AND P1, PT, |R14|, +INF , PT ;  /* 0x7ff000000e00742a */ /* 0x000fe20003f2d200 */
[----:B------:R-:W-:Y:S01]  /*7630*/  IMAD.MOV.U32 R43, RZ, RZ, 0x3da8ff83 ;  /* 0x3da8ff83ff2b7424 */ /* 0x000fe200078e00ff */
[----:B------:R-:W-:Y:S01]  /*7640*/  ISETP.NE.U32.AND P0, PT, R40, 0x1, PT ;  /* 0x000000012800780c */ /* 0x000fe20003f05070 */
[----:B------:R-:W-:Y:S01]  /*7650*/  DMUL R40, R2, R2 ;  /* 0x0000000202287228 */ /* 0x000fe20000000000 */
[----:B------:R-:W-:Y:S02]  /*7660*/  BSSY.RECONVERGENT B3, `(.L_x_79) ;  /* 0x000002b000037945 */ /* 0x000fe40003800200 */
[----:B------:R-:W-:-:S02]  /*7670*/  FSEL R42, R42, -8.06006814911005101289e+34, !P0 ;  /* 0xf9785eba2a2a7808 */ /* 0x000fc40004000000 */
[----:B------:R-:W-:-:S06]  /*7680*/  FSEL R43, -R43, 0.11223486810922622681, !P0 ;  /* 0x3de5db652b2b7808 */ /* 0x000fcc0004000100 */
[----:B0-----:R-:W-:Y:S02]  /*7690*/  @!P1 DMUL R38, RZ, R14 ;  /* 0x0000000eff269228 */ /* 0x001fe40000000000 */
        /* <DEDUP_REMOVED lines=8> */
[----:B------:R-:W-:Y:S02]  /*7720*/  FSEL R16, R16, R2, !P0 ;  /* 0x0000000210107208 */ /* 0x000fe40004000000 */
[----:B------:R-:W-:Y:S02]  /*7730*/  FSEL R17, R17, R3, !P0 ;  /* 0x0000000311117208 */ /* 0x000fe40004000000 */
[----:B------:R-:W-:Y:S01]  /*7740*/  LOP3.LUT P0, RZ, R0, 0x2, RZ, 0xc0, !PT ;  /* 0x0000000200ff7812 */ /* 0x000fe2000780c0ff */
[----:B------:R-:W-:-:S03]  /*7750*/  @!P1 IMAD.MOV.U32 R0, RZ, RZ, RZ ;  /* 0x000000ffff009224 */ /* 0x000fc600078e00ff */
[----:B------:R-:W-:-:S10]  /*7760*/  DADD R2, RZ, -R16 ;  /* 0x00000000ff027229 */ /* 0x000fd40000000810 */
[----:B------:R-:W-:Y:S02]  /*7770*/  FSEL R2, R16, R2, !P0 ;  /* 0x0000000210027208 */ /* 0x000fe40004000000 */
[----:B------:R-:W-:Y:S01]  /*7780*/  FSEL R3, R17, R3, !P0 ;  /* 0x0000000311037208 */ /* 0x000fe20004000000 */
[----:B------:R-:W-:Y:S06]  /*7790*/  @!P1 BRA `(.L_x_80) ;  /* 0x00000000005c9947 */ /* 0x000fec0003800000 */
[----:B------:R-:W-:Y:S01]  /*77a0*/  UMOV UR4, 0x6dc9c883 ;  /* 0x6dc9c88300047882 */ /* 0x000fe20000000000 */
[----:B------:R-:W-:Y:S01]  /*77b0*/  UMOV UR5, 0x3fe45f30 ;  /* 0x3fe45f3000057882 */ /* 0x000fe20000000000 */
[C---:B------:R-:W-:Y:S02]  /*77c0*/  DSETP.GE.AND P0, PT, |R14|.reuse, 2.14748364800000000000e+09, PT ;  /* 0x41e000000e00742a */ /* 0x040fe40003f06200 */
        /* <DEDUP_REMOVED lines=20> */
.L_x_80:
[----:B------:R-:W-:Y:S05]  /*7910*/  BSYNC.RECONVERGENT B3 ;  /* 0x0000000000037941 */ /* 0x000fea0003800200 */
.L_x_79:
        /* <DEDUP_REMOVED lines=10> */
[----:B------:R-:W-:Y:S01]  /*79c0*/  DSETP.NEU.AND P1, PT, R8, +INF , PT ;  /* 0x7ff000000800742a */ /* 0x000fe20003f2d000 */
[----:B------:R-:W-:Y:S01]  /*79d0*/  IMAD.MOV.U32 R43, RZ, RZ, 0x3da8ff83 ;  /* 0x3da8ff83ff2b7424 */ /* 0x000fe200078e00ff */
[----:B------:R-:W-:Y:S01]  /*79e0*/  ISETP.NE.U32.AND P0, PT, R40, 0x1, PT ;  /* 0x000000012800780c */ /* 0x000fe20003f05070 */
[----:B------:R-:W-:Y:S01]  /*79f0*/  DMUL R40, R38, R38 ;  /* 0x0000002626287228 */ /* 0x000fe20000000000 */
[----:B------:R-:W-:Y:S02]  /*7a00*/  BSSY.RECONVERGENT B3, `(.L_x_81) ;  /* 0x000002e000037945 */ /* 0x000fe40003800200 */
        /* <DEDUP_REMOVED lines=11> */
[----:B------:R-:W-:Y:S01]  /*7ac0*/  IMAD.MOV.U32 R38, RZ, RZ, R28 ;  /* 0x000000ffff267224 */ /* 0x000fe200078e001c */
[----:B------:R-:W-:Y:S01]  /*7ad0*/  FSEL R17, R17, R39, !P0 ;  /* 0x0000002711117208 */ /* 0x000fe20004000000 */
[----:B------:R-:W-:Y:S01]  /*7ae0*/  IMAD.MOV.U32 R39, RZ, RZ, R29 ;  /* 0x000000ffff277224 */ /* 0x000fe200078e001d */
[----:B------:R-:W-:Y:S02]  /*7af0*/  LOP3.LUT P0, RZ, R0, 0x2, RZ, 0xc0, !PT ;  /* 0x0000000200ff7812 */ /* 0x000fe4000780c0ff */
[----:B------:R-:W-:Y:S02]  /*7b00*/  MOV R0, 0x1 ;  /* 0x0000000100007802 */ /* 0x000fe40000000f00 */
[----:B------:R-:W-:-:S10]  /*7b10*/  DADD R14, RZ, -R16 ;  /* 0x00000000ff0e7229 */ /* 0x000fd40000000810 */
[----:B------:R-:W-:Y:S02]  /*7b20*/  FSEL R14, R16, R14, !P0 ;  /* 0x0000000e100e7208 */ /* 0x000fe40004000000 */
[----:B------:R-:W-:Y:S01]  /*7b30*/  FSEL R15, R17, R15, !P0 ;  /* 0x0000000f110f7208 */ /* 0x000fe20004000000 */
[----:B------:R-:W-:Y:S06]  /*7b40*/  @!P1 BRA `(.L_x_82) ;  /* 0x0000000000649947 */ /* 0x000fec0003800000 */
[----:B------:R-:W-:Y:S01]  /*7b50*/  UMOV UR4, 0x6dc9c883 ;  /* 0x6dc9c88300047882 */ /* 0x000fe20000000000 */
[----:B------:R-:W-:Y:S01]  /*7b60*/  UMOV UR5, 0x3fe45f30 ;  /* 0x3fe45f3000057882 */ /* 0x000fe20000000000 */
[C---:B------:R-:W-:Y:S01]  /*7b70*/  DSETP.GE.AND P0, PT, R8.reuse, 2.14748364800000000000e+09, PT ;  /* 0x41e000000800742a */ /* 0x040fe20003f06000 */
        /* <DEDUP_REMOVED lines=20> */
.L_x_84:
[----:B------:R-:W-:Y:S05]  /*7cc0*/  BSYNC.RECONVERGENT B4 ;  /* 0x0000000000047941 */ /* 0x000fea0003800200 */
.L_x_83:
[----:B------:R-:W-:-:S07]  /*7cd0*/  VIADD R0, R22, 0x1 ;  /* 0x0000000116007836 */ /* 0x000fce0000000000 */
.L_x_82:
[----:B------:R-:W-:Y:S05]  /*7ce0*/  BSYNC.RECONVERGENT B3 ;  /* 0x0000000000037941 */ /* 0x000fea0003800200 */
.L_x_81:
        /* <DEDUP_REMOVED lines=28> */
[----:B------:R-:W-:-:S03]  /*7eb0*/  IMAD.MOV.U32 R0, RZ, RZ, RZ ;  /* 0x000000ffff007224 */ /* 0x000fc600078e00ff */
[----:B------:R-:W-:-:S10]  /*7ec0*/  DADD R16, RZ, -R18 ;  /* 0x00000000ff107229 */ /* 0x000fd40000000812 */
[----:B------:R-:W-:Y:S02]  /*7ed0*/  FSEL R38, R18, R16, !P0 ;  /* 0x0000001012267208 */ /* 0x000fe40004000000 */
[----:B------:R-:W-:Y:S01]  /*7ee0*/  FSEL R39, R19, R17, !P0 ;  /* 0x0000001113277208 */ /* 0x000fe20004000000 */
[----:B------:R-:W-:Y:S06]  /*7ef0*/  @!P1 BRA `(.L_x_86) ;  /* 0x00000000005c9947 */ /* 0x000fec0003800000 */
        /* <DEDUP_REMOVED lines=20> */
[----:B------:R-:W-:Y:S01]  /*8040*/  MOV R0, R22 ;  /* 0x0000001600007202 */ /* 0x000fe20000000f00 */
[----:B------:R-:W-:Y:S02]  /*8050*/  IMAD.MOV.U32 R28, RZ, RZ, R20 ;  /* 0x000000ffff1c7224 */ /* 0x000fe400078e0014 */
[----:B------:R-:W-:-:S07]  /*8060*/  IMAD.MOV.U32 R29, RZ, RZ, R21 ;  /* 0x000000ffff1d7224 */ /* 0x000fce00078e0015 */
.L_x_86:
[----:B------:R-:W-:Y:S05]  /*8070*/  BSYNC.RECONVERGENT B3 ;  /* 0x0000000000037941 */ /* 0x000fea0003800200 */
.L_x_85:
[----:B------:R-:W0:Y:S01]  /*8080*/  MUFU.RSQ64H R25, R5 ;  /* 0x0000000500197308 */ /* 0x000e220000001c00 */
[----:B------:R-:W-:Y:S01]  /*8090*/  VIADD R24, R5, 0xfcb00000 ;  /* 0xfcb0000005187836 */ /* 0x000fe20000000000 */
[----:B------:R-:W-:Y:S01]  /*80a0*/  BSSY.RECONVERGENT B1, `(.L_x_87) ;  /* 0x0000018000017945 */ /* 0x000fe20003800200 */
[----:B------:R-:W-:Y:S02]  /*80b0*/  IMAD.MOV.U32 R16, RZ, RZ, 0x0 ;  /* 0x00000000ff107424 */ /* 0x000fe400078e00ff */
[----:B------:R-:W-:Y:S01]  /*80c0*/  IMAD.MOV.U32 R17, RZ, RZ, 0x3fd80000 ;  /* 0x3fd80000ff117424 */ /* 0x000fe200078e00ff */
[----:B------:R-:W-:Y:S01]  /*80d0*/  ISETP.GE.U32.AND P0, PT, R24, 0x7ca00000, PT ;  /* 0x7ca000001800780c */ /* 0x000fe20003f06070 */
[----:B0-----:R-:W-:-:S08]  /*80e0*/  DMUL R8, R24, R24 ;  /* 0x0000001818087228 */ /* 0x001fd00000000000 */
[----:B------:R-:W-:-:S08]  /*80f0*/  DFMA R8, R4, -R8, 1 ;  /* 0x3ff000000408742b */ /* 0x000fd00000000808 */
[----:B------:R-:W-:Y:S02]  /*8100*/  DFMA R16, R8, R16, 0.5 ;  /* 0x3fe000000810742b */ /* 0x000fe40000000010 */
[----:B------:R-:W-:-:S08]  /*8110*/  DMUL R8, R24, R8 ;  /* 0x0000000818087228 */ /* 0x000fd00000000000 */
[----:B------:R-:W-:-:S08]  /*8120*/  DFMA R16, R16, R8, R24 ;  /* 0x000000081010722b */ /* 0x000fd00000000018 */
[----:B------:R-:W-:Y:S02]  /*8130*/  DMUL R18, R4, R16 ;  /* 0x0000001004127228 */ /* 0x000fe40000000000 */
[----:B------:R-:W-:Y:S02]  /*8140*/  VIADD R21, R17, 0xfff00000 ;  /* 0xfff0000011157836 */ /* 0x000fe40000000000 */
[----:B------:R-:W-:-:S04]  /*8150*/  IMAD.MOV.U32 R20, RZ, RZ, R16 ;  /* 0x000000ffff147224 */ /* 0x000fc800078e0010 */
[----:B------:R-:W-:-:S08]  /*8160*/  DFMA R26, R18, -R18, R4 ;  /* 0x80000012121a722b */ /* 0x000fd00000000004 */
[----:B------:R-:W-:Y:S01]  /*8170*/  DFMA R8, R26, R20, R18 ;  /* 0x000000141a08722b */ /* 0x000fe20000000012 */
[----:B------:R-:W-:Y:S10]  /*8180*/  @!P0 BRA `(.L_x_88) ;  /* 0x0000000000248947 */ /* 0x000ff40003800000 */
        /* <DEDUP_REMOVED lines=9> */
.L_x_88:
[----:B------:R-:W-:Y:S05]  /*8220*/  BSYNC.RECONVERGENT B1 ;  /* 0x0000000000017941 */ /* 0x000fea0003800200 */
.L_x_87:
[----:B------:R-:W0:Y:S01]  /*8230*/  MUFU.RCP64H R5, R9 ;  /* 0x0000000900057308 */ /* 0x000e220000001800 */
[----:B------:R-:W-:Y:S01]  /*8240*/  MOV R4, 0x1 ;  /* 0x0000000100047802 */ /* 0x000fe20000000f00 */
[----:B------:R-:W-:Y:S01]  /*8250*/  BSSY.RECONVERGENT B1, `(.L_x_89) ;  /* 0x0000015000017945 */ /* 0x000fe20003800200 */
[----:B------:R-:W-:-:S04]  /*8260*/  FSETP.GEU.AND P1, PT, |R15|, 6.5827683646048100446e-37, PT ;  /* 0x036000000f00780b */ /* 0x000fc80003f2e200 */
[----:B0-----:R-:W-:-:S08]  /*8270*/  DFMA R16, R4, -R8, 1 ;  /* 0x3ff000000410742b */ /* 0x001fd00000000808 */
[----:B------:R-:W-:-:S08]  /*8280*/  DFMA R16, R16, R16, R16 ;  /* 0x000000101010722b */ /* 0x000fd00000000010 */
[----:B------:R-:W-:-:S08]  /*8290*/  DFMA R16, R4, R16, R4 ;  /* 0x000000100410722b */ /* 0x000fd00000000004 */
[----:B------:R-:W-:-:S08]  /*82a0*/  DFMA R4, R16, -R8, 1 ;  /* 0x3ff000001004742b */ /* 0x000fd00000000808 */
[----:B------:R-:W-:-:S08]  /*82b0*/  DFMA R4, R16, R4, R16 ;  /* 0x000000041004722b */ /* 0x000fd00000000010 */
[----:B------:R-:W-:-:S08]  /*82c0*/  DMUL R16, R4, R14 ;  /* 0x0000000e04107228 */ /* 0x000fd00000000000 */
[----:B------:R-:W-:-:S08]  /*82d0*/  DFMA R18, R16, -R8, R14 ;  /* 0x800000081012722b */ /* 0x000fd0000000000e */
        /* <DEDUP_REMOVED lines=10> */
[----:B------:R-:W-:Y:S02]  /*8380*/  IMAD.MOV.U32 R4, RZ, RZ, R16 ;  /* 0x000000ffff047224 */ /* 0x000fe400078e0010 */
[----:B------:R-:W-:-:S07]  /*8390*/  IMAD.MOV.U32 R5, RZ, RZ, R17 ;  /* 0x000000ffff057224 */ /* 0x000fce00078e0011 */
.L_x_90:
[----:B------:R-:W-:Y:S05]  /*83a0*/  BSYNC.RECONVERGENT B1 ;  /* 0x0000000000017941 */ /* 0x000fea0003800200 */
.L_x_89:
        /* <DEDUP_REMOVED lines=11> */
[----:B------:R-:W-:Y:S01]  /*8460*/  IMAD.MOV.U32 R45, RZ, RZ, 0x3da8ff83 ;  /* 0x3da8ff83ff2d7424 */ /* 0x000fe200078e00ff */
[----:B------:R-:W-:Y:S01]  /*8470*/  ISETP.NE.U32.AND P0, PT, R40, 0x1, PT ;  /* 0x000000012800780c */ /* 0x000fe20003f05070 */
[----:B------:R-:W-:-:S03]  /*8480*/  DMUL R40, R28, R28 ;  /* 0x0000001c1c287228 */ /* 0x000fc60000000000 */
[----:B------:R-:W-:Y:S02]  /*8490*/  FSEL R44, R44, -8.06006814911005101289e+34, !P0 ;  /* 0xf9785eba2c2c7808 */ /* 0x000fe40004000000 */
[----:B------:R-:W-:Y:S01]  /*84a0*/  FSEL R45, -R45, 0.11223486810922622681, !P0 ;  /* 0x3de5db652d2d7808 */ /* 0x000fe20004000100 */
[----:B------:R-:W-:-:S05]  /*84b0*/  DMUL R8, R38, R8 ;  /* 0x0000000826087228 */ /* 0x000fca0000000000 */
[----:B--2---:R-:W-:-:S08]  /*84c0*/  DFMA R16, R40, R44, R16 ;  /* 0x0000002c2810722b */ /* 0x004fd00000000010 */
[----:B------:R-:W-:Y:S02]  /*84d0*/  DFMA R16, R40, R16, R18 ;  /* 0x000000102810722b */ /* 0x000fe40000000012 */
[-C--:B------:R-:W-:Y:S02]  /*84e0*/  DMUL R18, R10, R36.reuse ;  /* 0x000000240a127228 */ /* 0x080fe40000000000 */
[----:B------:R-:W-:-:S04]  /*84f0*/  DMUL R36, R12, R36 ;  /* 0x000000240c247228 */ /* 0x000fc80000000000 */
        /* <DEDUP_REMOVED lines=12> */
[----:B------:R-:W-:-:S05]  /*85c0*/  DMUL R20, R12, R6 ;  /* 0x000000060c147228 */ /* 0x000fca0000000000 */
[C---:B------:R-:W-:Y:S02]  /*85d0*/  DMUL R18, R16.reuse, R18 ;  /* 0x0000001210127228 */ /* 0x040fe40000000000 */
[----:B------:R-:W-:Y:S02]  /*85e0*/  DMUL R36, R16, R36 ;  /* 0x0000002410247228 */ /* 0x000fe40000000000 */
[----:B------:R-:W-:Y:S02]  /*85f0*/  DMUL R16, R10, R6 ;  /* 0x000000060a107228 */ /* 0x000fe40000000000 */
[----:B------:R-:W-:Y:S02]  /*8600*/  DFMA R6, R6, R2, -R8 ;  /* 0x000000020606722b */ /* 0x000fe40000000808 */
[----:B------:R-:W-:-:S04]  /*8610*/  DFMA R18, R38, R20, -R18 ;  /* 0x000000142612722b */ /* 0x000fc80000000812 */
[----:B------:R-:W-:-:S04]  /*8620*/  DFMA R16, R38, R16, R36 ;  /* 0x000000102610722b */ /* 0x000fc80000000024 */
[----:B------:R-:W-:-:S04]  /*8630*/  DMUL R18, R18, R4 ;  /* 0x0000000412127228 */ /* 0x000fc80000000000 */
[----:B------:R-:W-:-:S04]  /*8640*/  DMUL R16, R16, R4 ;  /* 0x0000000410107228 */ /* 0x000fc80000000000 */
[----:B------:R-:W-:-:S04]  /*8650*/  DFMA R4, R12, R2, R18 ;  /* 0x000000020c04722b */ /* 0x000fc80000000012 */
[----:B------:R-:W-:Y:S01]  /*8660*/  DFMA R10, R10, R2, R16 ;  /* 0x000000020a0a722b */ /* 0x000fe20000000010 */
[----:B------:R-:W-:Y:S10]  /*8670*/  BRA `(.L_x_91) ;  /* 0x0000000c00c07947 */ /* 0x000ff40003800000 */
.L_x_74:
[----:B------:R-:W-:Y:S01]  /*8680*/  DSETP.NEU.AND P0, PT, |R14|, +INF , PT ;  /* 0x7ff000000e00742a */ /* 0x000fe20003f0d200 */
[----:B------:R-:W-:-:S13]  /*8690*/  BSSY.RECONVERGENT B3, `(.L_x_92) ;  /* 0x000001b000037945 */ /* 0x000fda0003800200 */
[----:B------:R-:W-:Y:S01]  /*86a0*/  @!P0 DMUL R2, RZ, R14 ;  /* 0x0000000eff028228 */ /* 0x000fe20000000000 */
[----:B------:R-:W-:Y:S01]  /*86b0*/  @!P0 IMAD.MOV.U32 R0, RZ, RZ, RZ ;  /* 0x000000ffff008224 */ /* 0x000fe200078e00ff */
[----:B------:R-:W-:Y:S09]  /*86c0*/  @!P0 BRA `(.L_x_93) ;  /* 0x00000000005c8947 */ /* 0x000ff20003800000 */
        /* <DEDUP_REMOVED lines=20> */
[----:B------:R-:W-:Y:S01]  /*8810*/  IMAD.MOV.U32 R0, RZ, RZ, R22 ;  /* 0x000000ffff007224 */ /* 0x000fe200078e0016 */
[----:B------:R-:W-:Y:S01]  /*8820*/  MOV R2, R20 ;  /* 0x0000001400027202 */ /* 0x000fe20000000f00 */
[----:B------:R-:W-:-:S07]  /*8830*/  IMAD.MOV.U32 R3, RZ, RZ, R21 ;  /* 0x000000ffff037224 */ /* 0x000fce00078e0015 */
.L_x_93:
[----:B------:R-:W-:Y:S05]  /*8840*/  BSYNC.RECONVERGENT B3 ;  /* 0x0000000000037941 */ /* 0x000fea0003800200 */
.L_x_92:
        /* <DEDUP_REMOVED lines=10> */
[----:B------:R-:W-:Y:S01]  /*88f0*/  BSSY.RECONVERGENT B3, `(.L_x_94) ;  /* 0x0000033000037945 */ /* 0x000fe20003800200 */
[----:B------:R-:W-:Y:S01]  /*8900*/  IMAD.MOV.U32 R25, RZ, RZ, 0x3da8ff83 ;  /* 0x3da8ff83ff197424 */ /* 0x000fe200078e00ff */
[----:B------:R-:W-:Y:S01]  /*8910*/  ISETP.NE.U32.AND P0, PT, R12, 0x1, PT ;  /* 0x000000010c00780c */ /* 0x000fe20003f05070 */
[----:B------:R-:W-:-:S03]  /*8920*/  DMUL R12, R2, R2 ;  /* 0x00000002020c7228 */ /* 0x000fc60000000000 */
[----:B------:R-:W-:Y:S01]  /*8930*/  FSEL R24, R24, -8.06006814911005101289e+34, !P0 ;  /* 0xf9785eba18187808 */ /* 0x000fe20004000000 */
[----:B0-----:R-:W-:Y:S01]  /*8940*/  IMAD.MOV.U32 R10, RZ, RZ, R28 ;  /* 0x000000ffff0a7224 */ /* 0x001fe200078e001c */
[----:B------:R-:W-:Y:S01]  /*8950*/  FSEL R25, -R25, 0.11223486810922622681, !P0 ;  /* 0x3de5db6519197808 */ /* 0x000fe20004000100 */
[----:B------:R-:W-:-:S05]  /*8960*/  IMAD.MOV.U32 R11, RZ, RZ, R29 ;  /* 0x000000ffff0b7224 */ /* 0x000fca00078e001d */
        /* <DEDUP_REMOVED lines=11> */
[----:B------:R-:W-:-:S03]  /*8a20*/  IMAD.MOV.U32 R0, RZ, RZ, 0x1 ;  /* 0x00000001ff007424 */ /* 0x000fc600078e00ff */
[----:B------:R-:W-:-:S10]  /*8a30*/  DADD R2, RZ, -R4 ;  /* 0x00000000ff027229 */ /* 0x000fd40000000804 */
[----:B------:R-:W-:Y:S02]  /*8a40*/  FSEL R2, R4, R2, !P0 ;  /* 0x0000000204027208 */ /* 0x000fe40004000000 */
[----:B------:R-:W-:Y:S01]  /*8a50*/  FSEL R3, R5, R3, !P0 ;  /* 0x0000000305037208 */ /* 0x000fe20004000000 */
[----:B------:R-:W-:-:S05]  /*8a60*/  DSETP.NEU.AND P0, PT, R8, +INF , PT ;  /* 0x7ff000000800742a */ /* 0x000fca0003f0d000 */
[----:B------:R-:W-:-:S09]  /*8a70*/  DMUL R2, R36, R2 ;  /* 0x0000000224027228 */ /* 0x000fd20000000000 */
[----:B------:R-:W-:Y:S05]  /*8a80*/  @!P0 BRA `(.L_x_95) ;  /* 0x0000000000648947 */ /* 0x000fea0003800000 */
        /* <DEDUP_REMOVED lines=23> */
.L_x_97:
[----:B------:R-:W-:Y:S05]  /*8c00*/  BSYNC.RECONVERGENT B4 ;  /* 0x0000000000047941 */ /* 0x000fea0003800200 */
.L_x_96:
[----:B------:R-:W-:-:S07]  /*8c10*/  VIADD R0, R22, 0x1 ;  /* 0x0000000116007836 */ /* 0x000fce0000000000 */
.L_x_95:
[----:B------:R-:W-:Y:S05]  /*8c20*/  BSYNC.RECONVERGENT B3 ;  /* 0x0000000000037941 */ /* 0x000fea0003800200 */
.L_x_94:
[----:B------:R-:W0:Y:S01]  /*8c30*/  LDCU.64 UR4, c[0x4][0x48] ;  /* 0x01000900ff0477ac */ /* 0x000e220008000a00 */
[----:B------:R-:W-:-:S05]  /*8c40*/  IMAD.SHL.U32 R4, R0, 0x40, RZ ;  /* 0x0000004000047824 */ /* 0x000fca00078e00ff */
[----:B------:R-:W-:-:S04]  /*8c50*/  LOP3.LUT R4, R4, 0x40, RZ, 0xc0, !PT ;  /* 0x0000004004047812 */ /* 0x000fc800078ec0ff */
[----:B0-----:R-:W-:-:S04]  /*8c60*/  IADD3 R12, P0, PT, R4, UR4, RZ ;  /* 0x00000004040c7c10 */ /* 0x001fc8000ff1e0ff */
[----:B------:R-:W-:-:S05]  /*8c70*/  IADD3.X R13, PT, PT, RZ, UR5, RZ, P0, !PT ;  /* 0x00000005ff0d7c10 */ /* 0x000fca00087fe4ff */
        /* <DEDUP_REMOVED lines=51> */
.L_x_99:
[----:B------:R-:W-:Y:S05]  /*8fb0*/  BSYNC.RECONVERGENT B3 ;  /* 0x0000000000037941 */ /* 0x000fea0003800200 */
.L_x_98:
        /* <DEDUP_REMOVED lines=28> */
[----:B------:R-:W-:-:S03]  /*9180*/  @!P1 IMAD.MOV.U32 R0, RZ, RZ, 0x1 ;  /* 0x00000001ff009424 */ /* 0x000fc600078e00ff */
[----:B------:R-:W-:-:S10]  /*9190*/  DADD R6, RZ, -R8 ;  /* 0x00000000ff067229 */ /* 0x000fd40000000808 */
[----:B------:R-:W-:Y:S02]  /*91a0*/  FSEL R10, R8, R6, !P0 ;  /* 0x00000006080a7208 */ /* 0x000fe40004000000 */
[----:B------:R-:W-:Y:S01]  /*91b0*/  FSEL R11, R9, R7, !P0 ;  /* 0x00000007090b7208 */ /* 0x000fe20004000000 */
[----:B------:R-:W-:-:S05]  /*91c0*/  @!P1 DMUL R6, RZ, R14 ;  /* 0x0000000eff069228 */ /* 0x000fca0000000000 */
[----:B------:R-:W-:Y:S01]  /*91d0*/  DMUL R10, R2, R10 ;  /* 0x0000000a020a7228 */ /* 0x000fe20000000000 */
[----:B------:R-:W-:Y:S10]  /*91e0*/  @!P1 BRA `(.L_x_101) ;  /* 0x0000000000649947 */ /* 0x000ff40003800000 */
        /* <DEDUP_REMOVED lines=18> */
[----:B------:R-:W-:Y:S02]  /*9310*/  MOV R51, R15 ;  /* 0x0000000f00337202 */ /* 0x000fe40000000f00 */
[----:B------:R-:W-:-:S07]  /*9320*/  MOV R50, 0x9340 ;  /* 0x0000934000327802 */ /* 0x000fce0000000f00 */
[----:B------:R-:W-:Y:S05]  /*9330*/  CALL.REL.NOINC `($_Z24processMandelbrotElementPdS_S_S_S_S_S_S_S_S_S_S_S_S_S_S_S_S_S_S_S_PbS_S_S_S_S_S_S_Piiidddi$__internal_trig_reduction_slowpathd) ;  /* 0x000000bc00347944 */ /* 0x000fea0003c00000 */
[----:B------:R-:W-:Y:S02]  /*9340*/  IMAD.MOV.U32 R6, RZ, RZ, R20 ;  /* 0x000000ffff067224 */ /* 0x000fe400078e0014 */
[----:B------:R-:W-:-:S07]  /*9350*/  IMAD.MOV.U32 R7, RZ, RZ, R21 ;  /* 0x000000ffff077224 */ /* 0x000fce00078e0015 */
.L_x_103:
[----:B------:R-:W-:Y:S05]  /*9360*/  BSYNC.RECONVERGENT B4 ;  /* 0x0000000000047941 */ /* 0x000fea0003800200 */
.L_x_102:
[----:B------:R-:W-:-:S07]  /*9370*/  VIADD R0, R22, 0x1 ;  /* 0x0000000116007836 */ /* 0x000fce0000000000 */
.L_x_101:
[----:B------:R-:W-:Y:S05]  /*9380*/  BSYNC.RECONVERGENT B3 ;  /* 0x0000000000037941 */ /* 0x000fea0003800200 */
.L_x_100:
        /* <DEDUP_REMOVED lines=29> */
[----:B------:R-:W-:-:S06]  /*9560*/  FSEL R7, R9, R7, !P0 ;  /* 0x0000000709077208 */ /* 0x000fcc0004000000 */
[----:B------:R-:W-:-:S11]  /*9570*/  DMUL R6, R36, R6 ;  /* 0x0000000624067228 */ /* 0x000fd60000000000 */
.L_x_91:
[----:B------:R-:W-:Y:S05]  /*9580*/  BSYNC.RECONVERGENT B2 ;  /* 0x0000000000027941 */ /* 0x000fea0003800200 */
.L_x_73:
[----:B------:R-:W-:Y:S04]  /*9590*/  STG.E.64 desc[UR6][R34.64], R4 ;  /* 0x0000000422007986 */ /* 0x000fe8000c101b06 */
[----:B------:R-:W-:Y:S04]  /*95a0*/  STG.E.64 desc[UR6][R32.64], R10 ;  /* 0x0000000a20007986 */ /* 0x000fe8000c101b06 */
[----:B------:R-:W-:Y:S01]  /*95b0*/  STG.E.64 desc[UR6][R30.64], R6 ;  /* 0x000000061e007986 */ /* 0x000fe2000c101b06 */
[----:B------:R-:W-:Y:S05]  /*95c0*/  EXIT ;  /* 0x000000000000794d */ /* 0x000fea0003800000 */
.L_x_29:
[----:B------:R-:W-:Y:S01]  /*95d0*/  DADD R16, R16, R28 ;  /* 0x0000000010107229 */ /* 0x000fe2000000001c */
[----:B------:R-:W-:Y:S07]  /*95e0*/  BSSY.RECONVERGENT B2, `(.L_x_104) ;  /* 0x00008ca000027945 */ /* 0x000fee0003800200 */
[----:B------:R-:W-:-:S14]  /*95f0*/  DSETP.GEU.AND P0, PT, R24, R16, PT ;  /* 0x000000101800722a */ /* 0x000fdc0003f0e000 */
[----:B------:R-:W-:Y:S05]  /*9600*/  @!P0 BRA `(.L_x_105) ;  /* 0x0000000000148947 */ /* 0x000fea0003800000 */
[----:B------:R-:W0:Y:S02]  /*9610*/  LDCU.64 UR4, c[0x0][0x3c8] ;  /* 0x00007900ff0477ac */ /* 0x000e240008000a00 */
[----:B0-----:R-:W-:-:S04]  /*9620*/  LEA R28, P0, R0, UR4, 0x3 ;  /* 0x00000004001c7c11 */ /* 0x001fc8000f8018ff */
[----:B------:R-:W-:-:S06]  /*9630*/  LEA.HI.X R29, R0, UR5, R2, 0x3, P0 ;  /* 0x00000005001d7c11 */ /* 0x000fcc00080f1c02 */
[----:B------:R-:W5:Y:S01]  /*9640*/  LDG.E.64 R28, desc[UR6][R28.64] ;  /* 0x000000061c1c7981 */ /* 0x000f62000c1e1b00 */
[----:B------:R-:W-:Y:S05]  /*9650*/  BRA `(.L_x_106) ;  /* 0x0000008c00087947 */ /* 0x000fea0003800000 */
.L_x_105:
[----:B------:R-:W0:Y:S02]  /*9660*/  LDCU.64 UR4, c[0x0][0x3c8] ;  /* 0x00007900ff0477ac */ /* 0x000e240008000a00 */
[----:B0-----:R-:W-:-:S04]  /*9670*/  LEA R28, P0, R0, UR4, 0x3 ;  /* 0x00000004001c7c11 */ /* 0x001fc8000f8018ff */
[----:B------:R-:W-:-:S06]  /*9680*/  LEA.HI.X R29, R0, UR5, R2, 0x3, P0 ;  /* 0x00000005001d7c11 */ /* 0x000fcc00080f1c02 */
[----:B------:R-:W2:Y:S01]  /*9690*/  LDG.E.64 R28, desc[UR6][R28.64] ;  /* 0x000000061c1c7981 */ /* 0x000ea2000c1e1b00 */
[----:B------:R-:W-:Y:S01]  /*96a0*/  UMOV UR4, 0x8e8a71de ;  /* 0x8e8a71de00047882 */ /* 0x000fe20000000000 */
[----:B------:R-:W-:Y:S02]  /*96b0*/  UMOV UR5, 0x3f8ff2e4 ;  /* 0x3f8ff2e400057882 */ /* 0x000fe40000000000 */
[----:B--2---:R-:W-:-:S14]  /*96c0*/  DSETP.GT.AND P0, PT, R28, UR4, PT ;  /* 0x000000041c007e2a */ /* 0x004fdc000bf04000 */
[----:B------:R-:W-:Y:S05]  /*96d0*/  @!P0 BRA `(.L_x_106) ;  /* 0x0000008800e88947 */ /* 0x000fea0003800000 */
[----:B------:R-:W-:Y:S01]  /*96e0*/  DMUL R28, R28, 1000 ;  /* 0x408f40001c1c7828 */ /* 0x000fe20000000000 */
[----:B------:R-:W-:Y:S01]  /*96f0*/  UMOV UR4, 0x33333333 ;  /* 0x3333333300047882 */ /* 0x000fe20000000000 */
[----:B------:R-:W-:Y:S01]  /*9700*/  UMOV UR5, 0x403f3333 ;  /* 0x403f333300057882 */ /* 0x000fe20000000000 */
[----:B------:R-:W-:Y:S01]  /*9710*/  IMAD.MOV.U32 R12, RZ, RZ, 0x1 ;  /* 0x00000001ff0c7424 */ /* 0x000fe200078e00ff */
[----:B------:R-:W-:Y:S04]  /*9720*/  BSSY.RECONVERGENT B1, `(.L_x_107) ;  /* 0x0000014000017945 */ /* 0x000fe80003800200 */
[----:B------:R-:W-:-:S06]  /*9730*/  DADD R20, R28, UR4 ;  /* 0x000000041c147e29 */ /* 0x000fcc0008000000 */
[----:B------:R-:W0:Y:S02]  /*9740*/  MUFU.RCP64H R13, R21 ;  /* 0x00000015000d7308 */ /* 0x000e240000001800 */
[----:B0-----:R-:W-:-:S08]  /*9750*/  DFMA R16, -R20, R12, 1 ;  /* 0x3ff000001410742b */ /* 0x001fd0000000010c */
[----:B------:R-:W-:-:S08]  /*9760*/  DFMA R16, R16, R16, R16 ;  /* 0x000000101010722b */ /* 0x000fd00000000010 */
[----:B------:R-:W-:-:S08]  /*9770*/  DFMA R16, R12, R16, R12 ;  /* 0x000000100c10722b */ /* 0x000fd0000000000c */
[----:B------:R-:W-:-:S08]  /*9780*/  DFMA R12, -R20, R16, 1 ;  /* 0x3ff00000140c742b */ /* 0x000fd00000000110 */
[----:B------:R-:W-:-:S08]  /*9790*/  DFMA R12, R16, R12, R16 ;  /* 0x0000000c100c722b */ /* 0x000fd00000000010 */
[----:B------:R-:W-:-:S08]  /*97a0*/  DMUL R16, R12, 1000 ;  /* 0x408f40000c107828 */ /* 0x000fd00000000000 */
[----:B------:R-:W-:-:S08]  /*97b0*/  DFMA R18, -R20, R16, 1000 ;  /* 0x408f40001412742b */ /* 0x000fd00000000110 */
[----:B------:R-:W-:-:S10]  /*97c0*/  DFMA R16, R12, R18, R16 ;  /* 0x000000120c10722b */ /* 0x000fd40000000010 */
[----:B------:R-:W-:-:S05]  /*97d0*/  FFMA R6, RZ, R21, R17 ;  /* 0x00000015ff067223 */ /* 0x000fca0000000011 */
[----:B------:R-:W-:-:S13]  /*97e0*/  FSETP.GT.AND P0, PT, |R6|, 1.469367938527859385e-39, PT ;  /* 0x001000000600780b */ /* 0x000fda0003f04200 */
[----:B------:R-:W-:Y:S05]  /*97f0*/  @P0 BRA `(.L_x_108) ;  /* 0x0000000000180947 */ /* 0x000fea0003800000 */
[----:B------:R-:W-:Y:S01]  /*9800*/  IMAD.MOV.U32 R16, RZ, RZ, R20 ;  /* 0x000000ffff107224 */ /* 0x000fe200078e0014 */
[----:B------:R-:W-:Y:S01]  /*9810*/  MOV R18, 0x9860 ;  /* 0x0000986000127802 */ /* 0x000fe20000000f00 */
[----:B------:R-:W-:Y:S02]  /*9820*/  IMAD.MOV.U32 R17, RZ, RZ, R21 ;  /* 0x000000ffff117224 */ /* 0x000fe400078e0015 */
[----:B------:R-:W-:Y:S02]  /*9830*/  IMAD.MOV.U32 R20, RZ, RZ, RZ ;  /* 0x000000ffff147224 */ /* 0x000fe400078e00ff */
[----:B------:R-:W-:-:S07]  /*9840*/  IMAD.MOV.U32 R19, RZ, RZ, 0x408f4000 ;  /* 0x408f4000ff137424 */ /* 0x000fce00078e00ff */
[----:B------:R-:W-:Y:S05]  /*9850*/  CALL.REL.NOINC `($__internal_1_$__cuda_sm20_div_rn_f64_full) ;  /* 0x000000ac00447944 */ /* 0x000fea0003c00000 */
.L_x_108:
[----:B------:R-:W-:Y:S05]  /*9860*/  BSYNC.RECONVERGENT B1 ;  /* 0x0000000000017941 */ /* 0x000fea0003800200 */
.L_x_107:
[----:B------:R-:W-:Y:S01]  /*9870*/  UMOV UR4, 0x33333333 ;  /* 0x3333333300047882 */ /* 0x000fe20000000000 */
[----:B------:R-:W-:Y:S01]  /*9880*/  UMOV UR5, 0x402f3333 ;  /* 0x402f333300057882 */ /* 0x000fe20000000000 */
[----:B------:R-:W-:Y:S01]  /*9890*/  IMAD.MOV.U32 R12, RZ, RZ, 0x1 ;  /* 0x00000001ff0c7424 */ /* 0x000fe200078e00ff */
[C---:B------:R-:W-:Y:S01]  /*98a0*/  DADD R22, R28.reuse, UR4 ;  /* 0x000000041c167e29 */ /* 0x040fe20008000000 */
[----:B------:R-:W-:Y:S01]  /*98b0*/  UMOV UR4, 0x9999999a ;  /* 0x9999999a00047882 */ /* 0x000fe20000000000 */
[----:B------:R-:W-:Y:S01]  /*98c0*/  UMOV UR5, 0x402b9999 ;  /* 0x402b999900057882 */ /* 0x000fe20000000000 */
[----:B------:R-:W-:Y:S01]  /*98d0*/  BSSY.RECONVERGENT B1, `(.L_x_109) ;  /* 0x0000019000017945 */ /* 0x000fe20003800200 */
[----:B------:R-:W-:Y:S01]  /*98e0*/  DMUL R20, R28, UR4 ;  /* 0x000000041c147c28 */ /* 0x000fe20008000000 */
[----:B------:R-:W-:Y:S01]  /*98f0*/  UMOV UR4, 0x7ae147ae ;  /* 0x7ae147ae00047882 */ /* 0x000fe20000000000 */
[----:B------:R-:W0:Y:S01]  /*9900*/  MUFU.RCP64H R13, R23 ;  /* 0x00000017000d7308 */ /* 0x000e220000001800 */
[----:B------:R-:W-:-:S07]  /*9910*/  UMOV UR5, 0x4010ae14 ;  /* 0x4010ae1400057882 */ /* 0x000fce0000000000 */
        /* <DEDUP_REMOVED lines=8> */
[----:B------:R-:W-:Y:S02]  /*99a0*/  DFMA R36, R12, R18, R36 ;  /* 0x000000120c24722b */ /* 0x000fe40000000024 */
[----:B------:R-:W-:-:S08]  /*99b0*/  DADD R12, -R16, UR4 ;  /* 0x00000004100c7e29 */ /* 0x000fd00008000100 */
[----:B------:R-:W-:-:S05]  /*99c0*/  FFMA R6, RZ, R23, R37 ;  /* 0x00000017ff067223 */ /* 0x000fca0000000025 */
[----:B------:R-:W-:-:S13]  /*99d0*/  FSETP.GT.AND P0, PT, |R6|, 1.469367938527859385e-39, PT ;  /* 0x001000000600780b */ /* 0x000fda0003f04200 */
[----:B------:R-:W-:Y:S05]  /*99e0*/  @P0 BRA P1, `(.L_x_110) ;  /* 0x00000000001c0947 */ /* 0x000fea0000800000 */
[----:B------:R-:W-:Y:S01]  /*99f0*/  IMAD.MOV.U32 R19, RZ, RZ, R21 ;  /* 0x000000ffff137224 */ /* 0x000fe200078e0015 */
[----:B------:R-:W-:Y:S01]  /*9a00*/  MOV R16, R22 ;  /* 0x0000001600107202 */ /* 0x000fe20000000f00 */
[----:B------:R-:W-:Y:S01]  /*9a10*/  IMAD.MOV.U32 R17, RZ, RZ, R23 ;  /* 0x000000ffff117224 */ /* 0x000fe200078e0017 */
[----:B------:R-:W-:-:S07]  /*9a20*/  MOV R18, 0x9a40 ;  /* 0x00009a4000127802 */ /* 0x000fce0000000f00 */
[----:B------:R-:W-:Y:S05]  /*9a30*/  CALL.REL.NOINC `($__internal_1_$__cuda_sm20_div_rn_f64_full) ;  /* 0x000000a800cc7944 */ /* 0x000fea0003c00000 */
[----:B------:R-:W-:Y:S02]  /*9a40*/  IMAD.MOV.U32 R36, RZ, RZ, R16 ;  /* 0x000000ffff247224 */ /* 0x000fe400078e0010 */
[----:B------:R-:W-:-:S07]  /*9a50*/  IMAD.MOV.U32 R37, RZ, RZ, R17 ;  /* 0x000000ffff257224 */ /* 0x000fce00078e0011 */
.L_x_110:
[----:B------:R-:W-:Y:S05]  /*9a60*/  BSYNC.RECONVERGENT B1 ;  /* 0x0000000000017941 */ /* 0x000fea0003800200 */
.L_x_109:
[----:B------:R-:W0:Y:S01]  /*9a70*/  MUFU.RCP64H R17, R37 ;  /* 0x0000002500117308 */ /* 0x000e220000001800 */
[----:B------:R-:W-:Y:S01]  /*9a80*/  IMAD.MOV.U32 R16, RZ, RZ, 0x1 ;  /* 0x00000001ff107424 */ /* 0x000fe200078e00ff */
[----:B------:R-:W-:Y:S01]  /*9a90*/  SHF.R.U32.HI R6, RZ, 0x2, R7 ;  /* 0x00000002ff067819 */ /* 0x000fe20000011607 */
[----:B------:R-:W-:Y:S01]  /*9aa0*/  UMOV UR4, 0x33333333 ;  /* 0x3333333300047882 */ /* 0x000fe20000000000 */
[----:B------:R-:W-:Y:S01]  /*9ab0*/  UMOV UR5, 0x402f3333 ;  /* 0x402f333300057882 */ /* 0x000fe20000000000 */
[----:B------:R-:W-:Y:S01]  /*9ac0*/  SHF.R.U32.HI R23, RZ, 0x2, R10 ;  /* 0x00000002ff177819 */ /* 0x000fe2000001160a */
[----:B------:R-:W-:Y:S01]  /*9ad0*/  BSSY.RECONVERGENT B1, `(.L_x_111) ;  /* 0x0000026000017945 */ /* 0x000fe20003800200 */
[----:B------:R-:W-:Y:S01]  /*9ae0*/  LOP3.LUT R6, R6, R7, RZ, 0x3c, !PT ;  /* 0x0000000706067212 */ /* 0x000fe200078e3cff */
[----:B------:R-:W-:Y:S01]  /*9af0*/  IMAD.SHL.U32 R7, R5, 0x10, RZ ;  /* 0x0000001005077824 */ /* 0x000fe200078e00ff */
[----:B------:R-:W-:-:S03]  /*9b00*/  LOP3.LUT R10, R23, R10, RZ, 0x3c, !PT ;  /* 0x0000000a170a7212 */ /* 0x000fc600078e3cff */
[----:B------:R-:W-:Y:S01]  /*9b10*/  IMAD.SHL.U32 R11, R6, 0x2, RZ ;  /* 0x00000002060b7824 */ /* 0x000fe200078e00ff */
[----:B0-----:R-:W-:-:S04]  /*9b20*/  DFMA R18, R16, -R36, 1 ;  /* 0x3ff000001012742b */ /* 0x001fc80000000824 */
[----:B------:R-:W-:Y:S01]  /*9b30*/  LOP3.LUT R6, R6, R11, R7, 0x96, !PT ;  /* 0x0000000b06067212 */ /* 0x000fe200078e9607 */
[----:B------:R-:W-:-:S03]  /*9b40*/  IMAD.SHL.U32 R11, R10, 0x2, RZ ;  /* 0x000000020a0b7824 */ /* 0x000fc600078e00ff */
[----:B------:R-:W-:Y:S01]  /*9b50*/  LOP3.LUT R6, R6, R5, RZ, 0x3c, !PT ;  /* 0x0000000506067212 */ /* 0x000fe200078e3cff */
[----:B------:R-:W-:-:S03]  /*9b60*/  DFMA R18, R18, R18, R18 ;  /* 0x000000121212722b */ /* 0x000fc60000000012 */
[----:B------:R-:W-:Y:S01]  /*9b70*/  IADD3 R25, PT, PT, R4, 0x1ba6d9, R6 ;  /* 0x001ba6d904197810 */ /* 0x000fe20007ffe006 */
[----:B------:R-:W-:-:S05]  /*9b80*/  IMAD.SHL.U32 R7, R6, 0x10, RZ ;  /* 0x0000001006077824 */ /* 0x000fca00078e00ff */
[----:B------:R-:W-:Y:S01]  /*9b90*/  LOP3.LUT R7, R10, R11, R7, 0x96, !PT ;  /* 0x0000000b0a077212 */ /* 0x000fe200078e9607 */
[----:B------:R-:W-:Y:S02]  /*9ba0*/  DFMA R16, R16, R18, R16 ;  /* 0x000000121010722b */ /* 0x000fe40000000010 */
[----:B------:R-:W-:Y:S01]  /*9bb0*/  DADD R18, R28, -UR4 ;  /* 0x800000041c127e29 */ /* 0x000fe20008000000 */
[----:B------:R-:W-:-:S04]  /*9bc0*/  LOP3.LUT R7, R7, R6, RZ, 0x3c, !PT ;  /* 0x0000000607077212 */ /* 0x000fc800078e3cff */
[----:B------:R-:W-:Y:S01]  /*9bd0*/  IADD3 R10, PT, PT, R4, 0x212e9e, R7 ;  /* 0x00212e9e040a7810 */ /* 0x000fe20007ffe007 */
[----:B------:R-:W-:Y:S02]  /*9be0*/  DFMA R20, R16, -R36, 1 ;  /* 0x3ff000001014742b */ /* 0x000fe40000000824 */
[----:B------:R-:W-:Y:S02]  /*9bf0*/  DFMA R18, R18, 0.5, -R12 ;  /* 0x3fe000001212782b */ /* 0x000fe4000000080c */
[----:B------:R-:W-:-:S04]  /*9c00*/  IMAD.WIDE.U32 R10, R10, 0x200000, RZ ;  /* 0x002000000a0a7825 */ /* 0x000fc800078e00ff */
[----:B------:R-:W-:Y:S01]  /*9c10*/  DFMA R16, R16, R20, R16 ;  /* 0x000000141010722b */ /* 0x000fe20000000010 */
[----:B------:R-:W-:-:S03]  /*9c20*/  LOP3.LUT R10, R10, R25, RZ, 0x3c, !PT ;  /* 0x000000190a0a7212 */ /* 0x000fc600078e3cff */
[----:B------:R-:W-:Y:S01]  /*9c30*/  FSETP.GEU.AND P1, PT, |R19|, 6.5827683646048100446e-37, PT ;  /* 0x036000001300780b */ /* 0x000fe20003f2e200 */
[----:B------:R-:W0:Y:S03]  /*9c40*/  I2F.F64.U64 R38, R10 ;  /* 0x0000000a00267312 */ /* 0x000e260000301800 */
[----:B------:R-:W-:-:S08]  /*9c50*/  DMUL R20, R18, R16 ;  /* 0x0000001012147228 */ /* 0x000fd00000000000 */
[----:B------:R-:W-:-:S08]  /*9c60*/  DFMA R22, R20, -R36, R18 ;  /* 0x800000241416722b */ /* 0x000fd00000000012 */
[----:B------:R-:W-:Y:S01]  /*9c70*/  DFMA R16, R16, R22, R20 ;  /* 0x000000161010722b */ /* 0x000fe20000000014 */
[----:B------:R-:W-:Y:S02]  /*9c80*/  IMAD.MOV.U32 R20, RZ, RZ, 0x0 ;  /* 0x00000000ff147424 */ /* 0x000fe400078e00ff */
[----:B------:R-:W-:-:S07]  /*9c90*/  IMAD.MOV.U32 R21, RZ, RZ, 0x3ca00000 ;  /* 0x3ca00000ff157424 */ /* 0x000fce00078e00ff */
[----:B------:R-:W-:Y:S01]  /*9ca0*/  FFMA R22, RZ, R37, R17 ;  /* 0x00000025ff167223 */ /* 0x000fe20000000011 */
[----:B0-----:R-:W-:-:S04]  /*9cb0*/  DFMA R38, R38, R20, 5.5511151231257827021e-17 ;  /* 0x3c9000002626742b */ /* 0x001fc80000000014 */
[----:B------:R-:W-:-:S13]  /*9cc0*/  FSETP.GT.AND P0, PT, |R22|, 1.469367938527859385e-39, PT ;  /* 0x001000001600780b */ /* 0x000fda0003f04200 */
[----:B------:R-:W-:Y:S05]  /*9cd0*/  @P0 BRA P1, `(.L_x_112) ;  /* 0x0000000000140947 */ /* 0x000fea0000800000 */
[----:B------:R-:W-:Y:S01]  /*9ce0*/  IMAD.MOV.U32 R20, RZ, RZ, R18 ;  /* 0x000000ffff147224 */ /* 0x000fe200078e0012 */
[----:B------:R-:W-:Y:S01]  /*9cf0*/  MOV R18, 0x9d30 ;  /* 0x00009d3000127802 */ /* 0x000fe20000000f00 */
[----:B------:R-:W-:Y:S02]  /*9d00*/  IMAD.MOV.U32 R16, RZ, RZ, R36 ;  /* 0x000000ffff107224 */ /* 0x000fe400078e0024 */
[----:B------:R-:W-:-:S07]  /*9d10*/  IMAD.MOV.U32 R17, RZ, RZ, R37 ;  /* 0x000000ffff117224 */ /* 0x000fce00078e0025 */
[----:B------:R-:W-:Y:S05]  /*9d20*/  CALL.REL.NOINC `($__internal_1_$__cuda_sm20_div_rn_f64_full) ;  /* 0x000000a800107944 */ /* 0x000fea0003c00000 */
.L_x_112:
[----:B------:R-:W-:Y:S05]  /*9d30*/  BSYNC.RECONVERGENT B1 ;  /* 0x0000000000017941 */ /* 0x000fea0003800200 */
.L_x_111:
[----:B------:R-:W-:Y:S01]  /*9d40*/  DSETP.GT.AND P0, PT, |R16|, 1, PT ;  /* 0x3ff000001000742a */ /* 0x000fe20003f04200 */
[----:B------:R-:W-:Y:S01]  /*9d50*/  BSSY.RECONVERGENT B0, `(.L_x_113) ;  /* 0x000000d000007945 */ /* 0x000fe20003800200 */
[----:B------:R-:W-:-:S10]  /*9d60*/  DADD R10, -RZ, |R16| ;  /* 0x00000000ff0a7229 */ /* 0x000fd40000000510 */
[----:B------:R-:W-:Y:S01]  /*9d70*/  IMAD.MOV.U32 R18, RZ, RZ, R10 ;  /* 0x000000ffff127224 */ /* 0x000fe200078e000a */
[----:B------:R-:W-:Y:S01]  /*9d80*/  MOV R19, R11 ;  /* 0x0000000b00137202 */ /* 0x000fe20000000f00 */
        /* <DEDUP_REMOVED lines=9> */
.L_x_114:
[----:B------:R-:W-:Y:S05]  /*9e20*/  BSYNC.RECONVERGENT B0 ;  /* 0x0000000000007941 */ /* 0x000fea0003800200 */
.L_x_113:
[----:B------:R-:W-:Y:S01]  /*9e30*/  DMUL R10, R18, R18 ;  /* 0x00000012120a7228 */ /* 0x000fe20000000000 */
[----:B------:R-:W-:Y:S01]  /*9e40*/  IMAD.MOV.U32 R20, RZ, RZ, -0x2449a4b7 ;  /* 0xdbb65b49ff147424 */ /* 0x000fe200078e00ff */
[----:B------:R-:W-:Y:S01]  /*9e50*/  UMOV UR4, 0x2a25ff7e ;  /* 0x2a25ff7e00047882 */ /* 0x000fe20000000000 */
[----:B------:R-:W-:Y:S01]  /*9e60*/  IMAD.MOV.U32 R21, RZ, RZ, 0x3f2d3b63 ;  /* 0x3f2d3b63ff157424 */ /* 0x000fe200078e00ff */
[----:B------:R-:W-:Y:S01]  /*9e70*/  UMOV UR5, 0x3ef53e1d ;  /* 0x3ef53e1d00057882 */ /* 0x000fe20000000000 */
[----:B------:R-:W0:Y:S01]  /*9e80*/  MUFU.RCP64H R23, R37 ;  /* 0x0000002500177308 */ /* 0x000e220000001800 */
[----:B------:R-:W-:Y:S01]  /*9e90*/  IMAD.MOV.U32 R22, RZ, RZ, 0x1 ;  /* 0x00000001ff167424 */ /* 0x000fe200078e00ff */
[----:B------:R-:W-:Y:S01]  /*9ea0*/  FSETP.GEU.AND P2, PT, |R13|, 6.5827683646048100446e-37, PT ;  /* 0x036000000d00780b */ /* 0x000fe20003f4e200 */
[----:B------:R-:W-:Y:S01]  /*9eb0*/  BSSY.RECONVERGENT B1, `(.L_x_115) ;  /* 0x0000050000017945 */ /* 0x000fe20003800200 */
[----:B------:R-:W-:Y:S01]  /*9ec0*/  DFMA R20, R10, -UR4, R20 ;  /* 0x800000040a147c2b */ /* 0x000fe20008000014 */
[----:B------:R-:W-:Y:S01]  /*9ed0*/  UMOV UR4, 0x8dde082e ;  /* 0x8dde082e00047882 */ /* 0x000fe20000000000 */
[----:B------:R-:W-:-:S06]  /*9ee0*/  UMOV UR5, 0x3f531278 ;  /* 0x3f53127800057882 */ /* 0x000fcc0000000000 */
[----:B------:R-:W-:Y:S01]  /*9ef0*/  DFMA R20, R10, R20, -UR4 ;  /* 0x800000040a147e2b */ /* 0x000fe20008000014 */
[----:B------:R-:W-:Y:S01]  /*9f00*/  UMOV UR4, 0xc8249315 ;  /* 0xc824931500047882 */ /* 0x000fe20000000000 */
[----:B------:R-:W-:Y:S01]  /*9f10*/  UMOV UR5, 0x3f6f9690 ;  /* 0x3f6f969000057882 */ /* 0x000fe20000000000 */
[----:B0-----:R-:W-:-:S05]  /*9f20*/  DFMA R24, R22, -R36, 1 ;  /* 0x3ff000001618742b */ /* 0x001fca0000000824 */
[----:B------:R-:W-:Y:S01]  /*9f30*/  DFMA R20, R10, R20, UR4 ;  /* 0x000000040a147e2b */ /* 0x000fe20008000014 */
[----:B------:R-:W-:Y:S01]  /*9f40*/  UMOV UR4, 0xabc7cf0d ;  /* 0xabc7cf0d00047882 */ /* 0x000fe20000000000 */
[----:B------:R-:W-:Y:S01]  /*9f50*/  UMOV UR5, 0x3f82cf5a ;  /* 0x3f82cf5a00057882 */ /* 0x000fe20000000000 */
[----:B------:R-:W-:-:S05]  /*9f60*/  DFMA R24, R24, R24, R24 ;  /* 0x000000181818722b */ /* 0x000fca0000000018 */
[----:B------:R-:W-:Y:S01]  /*9f70*/  DFMA R20, R10, R20, -UR4 ;  /* 0x800000040a147e2b */ /* 0x000fe20008000014 */
[----:B------:R-:W-:Y:S01]  /*9f80*/  UMOV UR4, 0xb2a3bfde ;  /* 0xb2a3bfde00047882 */ /* 0x000fe20000000000 */
[----:B------:R-:W-:Y:S01]  /*9f90*/  UMOV UR5, 0x3f9162b0 ;  /* 0x3f9162b000057882 */ /* 0x000fe20000000000 */
[----:B------:R-:W-:-:S05]  /*9fa0*/  DFMA R24, R22, R24, R22 ;  /* 0x000000181618722b */ /* 0x000fca0000000016 */
[----:B------:R-:W-:Y:S01]  /*9fb0*/  DFMA R20, R10, R20, UR4 ;  /* 0x000000040a147e2b */ /* 0x000fe20008000014 */
[----:B------:R-:W-:Y:S01]  /*9fc0*/  UMOV UR4, 0xfeb6fc6b ;  /* 0xfeb6fc6b00047882 */ /* 0x000fe20000000000 */
[----:B------:R-:W-:Y:S01]  /*9fd0*/  UMOV UR5, 0x3f9a7256 ;  /* 0x3f9a725600057882 */ /* 0x000fe20000000000 */
[----:B------:R-:W-:-:S05]  /*9fe0*/  DFMA R22, R24, -R36, 1 ;  /* 0x3ff000001816742b */ /* 0x000fca0000000824 */
[----:B------:R-:W-:Y:S01]  /*9ff0*/  DFMA R20, R10, R20, -UR4 ;  /* 0x800000040a147e2b */ /* 0x000fe20008000014 */
[----:B------:R-:W-:Y:S01]  /*a000*/  UMOV UR4, 0xce4a489 ;  /* 0x0ce4a48900047882 */ /* 0x000fe20000000000 */
[----:B------:R-:W-:Y:S01]  /*a010*/  UMOV UR5, 0x3fa17156 ;  /* 0x3fa1715600057882 */ /* 0x000fe20000000000 */
[----:B------:R-:W-:-:S05]  /*a020*/  DFMA R24, R24, R22, R24 ;  /* 0x000000161818722b */ /* 0x000fca0000000018 */
[----:B------:R-:W-:Y:S01]  /*a030*/  DFMA R20, R10, R20, UR4 ;  /* 0x000000040a147e2b */ /* 0x000fe20008000014 */
[----:B------:R-:W-:Y:S01]  /*a040*/  UMOV UR4, 0x841450e4 ;  /* 0x841450e400047882 */ /* 0x000fe20000000000 */
[----:B------:R-:W-:Y:S01]  /*a050*/  UMOV UR5, 0x3fa4f44d ;  /* 0x3fa4f44d00057882 */ /* 0x000fe20000000000 */
[----:B------:R-:W-:-:S05]  /*a060*/  DMUL R22, R12, R24 ;  /* 0x000000180c167228 */ /* 0x000fca0000000000 */
        /* <DEDUP_REMOVED lines=33> */
[----:B------:R-:W-:Y:S02]  /*a280*/  DMUL R20, R10, R20 ;  /* 0x000000140a147228 */ /* 0x000fe40000000000 */
[----:B------:R-:W-:-:S06]  /*a290*/  DFMA R10, R22, -R36, R12 ;  /* 0x80000024160a722b */ /* 0x000fcc000000000c */
[----:B------:R-:W-:Y:S02]  /*a2a0*/  DFMA R20, R20, R18, R18 ;  /* 0x000000121414722b */ /* 0x000fe40000000012 */
[----:B------:R-:W-:-:S06]  /*a2b0*/  DFMA R18, R24, R10, R22 ;  /* 0x0000000a1812722b */ /* 0x000fcc0000000016 */
[----:B------:R-:W-:-:S04]  /*a2c0*/  DADD R10, -R20, UR4 ;  /* 0x00000004140a7e29 */ /* 0x000fc80008000100 */
[----:B------:R-:W-:-:S05]  /*a2d0*/  FFMA R16, RZ, R37, R19 ;  /* 0x00000025ff107223 */ /* 0x000fca0000000013 */
[----:B------:R-:W-:Y:S02]  /*a2e0*/  FSETP.GT.AND P1, PT, |R16|, 1.469367938527859385e-39, PT ;  /* 0x001000001000780b */ /* 0x000fe40003f24200 */
[----:B------:R-:W-:Y:S02]  /*a2f0*/  FSEL R11, R11, R21, P0 ;  /* 0x000000150b0b7208 */ /* 0x000fe40000000000 */
[----:B------:R-:W-:Y:S02]  /*a300*/  FSEL R10, R10, R20, P0 ;  /* 0x000000140a0a7208 */ /* 0x000fe40000000000 */
[----:B------:R-:W-:-:S07]  /*a310*/  LOP3.LUT R11, R11, 0x80000000, R17, 0xb8, !PT ;  /* 0x800000000b0b7812 */ /* 0x000fce00078eb811 */
        /* <DEDUP_REMOVED lines=9> */
.L_x_116:
[----:B------:R-:W-:Y:S05]  /*a3b0*/  BSYNC.RECONVERGENT B1 ;  /* 0x0000000000017941 */ /* 0x000fea0003800200 */
.L_x_115:
        /* <DEDUP_REMOVED lines=14> */
.L_x_118:
[----:B------:R-:W-:Y:S05]  /*a4a0*/  BSYNC.RECONVERGENT B0 ;  /* 0x0000000000007941 */ /* 0x000fea0003800200 */
.L_x_117:
[----:B------:R-:W-:Y:S01]  /*a4b0*/  DMUL R20, R16, R16 ;  /* 0x0000001010147228 */ /* 0x000fe20000000000 */
[----:B------:R-:W-:Y:S01]  /*a4c0*/  IMAD.MOV.U32 R22, RZ, RZ, -0x2449a4b7 ;  /* 0xdbb65b49ff167424 */ /* 0x000fe200078e00ff */
[----:B------:R-:W-:Y:S01]  /*a4d0*/  MOV R23, 0x3f2d3b63 ;  /* 0x3f2d3b6300177802 */ /* 0x000fe20000000f00 */
[----:B------:R-:W-:Y:S01]  /*a4e0*/  UMOV UR4, 0x2a25ff7e ;  /* 0x2a25ff7e00047882 */ /* 0x000fe20000000000 */
[----:B------:R-:W-:Y:S01]  /*a4f0*/  UMOV UR5, 0x3ef53e1d ;  /* 0x3ef53e1d00057882 */ /* 0x000fe20000000000 */
[----:B------:R-:W-:Y:S03]  /*a500*/  BSSY.RECONVERGENT B3, `(.L_x_119) ;  /* 0x000005a000037945 */ /* 0x000fe60003800200 */
[----:B------:R-:W-:Y:S01]  /*a510*/  DFMA R22, R20, -UR4, R22 ;  /* 0x8000000414167c2b */ /* 0x000fe20008000016 */
        /* <DEDUP_REMOVED lines=53> */
[----:B------:R-:W-:-:S08]  /*a870*/  DMUL R22, R20, R22 ;  /* 0x0000001614167228 */ /* 0x000fd00000000000 */
[----:B------:R-:W-:-:S08]  /*a880*/  DFMA R22, R22, R16, R16 ;  /* 0x000000101616722b */ /* 0x000fd00000000010 */
[----:B------:R-:W-:-:S10]  /*a890*/  DADD R16, -R22, UR4 ;  /* 0x0000000416107e29 */ /* 0x000fd40008000100 */
[----:B------:R-:W-:Y:S02]  /*a8a0*/  FSEL R17, R17, R23, P0 ;  /* 0x0000001711117208 */ /* 0x000fe40000000000 */
[----:B------:R-:W-:Y:S02]  /*a8b0*/  FSEL R16, R16, R22, P0 ;  /* 0x0000001610107208 */ /* 0x000fe40000000000 */
[----:B------:R-:W-:-:S06]  /*a8c0*/  LOP3.LUT R17, R17, 0x80000000, R19, 0xb8, !PT ;  /* 0x8000000011117812 */ /* 0x000fcc00078eb813 */
[----:B------:R-:W-:-:S08]  /*a8d0*/  DADD R10, R10, R16 ;  /* 0x000000000a0a7229 */ /* 0x000fd00000000010 */
[----:B------:R-:W-:-:S08]  /*a8e0*/  DFMA R50, R38, R10, -R16 ;  /* 0x0000000a2632722b */ /* 0x000fd00000000810 */
[----:B------:R-:W-:-:S14]  /*a8f0*/  DSETP.NEU.AND P1, PT, |R50|, +INF , PT ;  /* 0x7ff000003200742a */ /* 0x000fdc0003f2d200 */
[----:B------:R-:W-:Y:S01]  /*a900*/  @!P1 DMUL R20, RZ, R50 ;  /* 0x00000032ff149228 */ /* 0x000fe20000000000 */
[----:B------:R-:W-:Y:S01]  /*a910*/  @!P1 PLOP3.LUT P0, PT, PT, PT, PT, 0x80, 0x8 ;  /* 0x000000000008981c */ /* 0x000fe20003f0f070 */
[----:B------:R-:W-:-:S12]  /*a920*/  @!P1 BRA `(.L_x_120) ;  /* 0x00000000005c9947 */ /* 0x000fd80003800000 */
        /* <DEDUP_REMOVED lines=18> */
[----:B------:R-:W-:-:S07]  /*aa50*/  MOV R50, 0xaa70 ;  /* 0x0000aa7000327802 */ /* 0x000fce0000000f00 */
[----:B------:R-:W-:Y:S05]  /*aa60*/  CALL.REL.NOINC `($_Z24processMandelbrotElementPdS_S_S_S_S_S_S_S_S_S_S_S_S_S_S_S_S_S_S_S_PbS_S_S_S_S_S_S_Piiidddi$__internal_trig_reduction_slowpathd) ;  /* 0x000000a400687944 */ /* 0x000fea0003c00000 */
.L_x_122:
[----:B------:R-:W-:Y:S05]  /*aa70*/  BSYNC.RECONVERGENT B4 ;  /* 0x0000000000047941 */ /* 0x000fea0003800200 */
.L_x_121:
[----:B------:R-:W-:-:S04]  /*aa80*/  LOP3.LUT R22, R22, 0x1, RZ, 0xc0, !PT ;  /* 0x0000000116167812 */ /* 0x000fc800078ec0ff */
[----:B------:R-:W-:-:S13]  /*aa90*/  ISETP.NE.U32.AND P0, PT, R22, 0x1, PT ;  /* 0x000000011600780c */ /* 0x000fda0003f05070 */
.L_x_120:
[----:B------:R-:W-:Y:S05]  /*aaa0*/  BSYNC.RECONVERGENT B3 ;  /* 0x0000000000037941 */ /* 0x000fea0003800200 */
.L_x_119:
[----:B------:R-:W-:Y:S01]  /*aab0*/  DMUL R10, R20, R20 ;  /* 0x00000014140a7228 */ /* 0x000fe20000000000 */
[----:B------:R-:W-:Y:S01]  /*aac0*/  IMAD.MOV.U32 R16, RZ, RZ, 0x5b27ebb1 ;  /* 0x5b27ebb1ff107424 */ /* 0x000fe200078e00ff */
[----:B------:R-:W-:Y:S01]  /*aad0*/  UMOV UR4, 0x2799bcb9 ;  /* 0x2799bcb900047882 */ /* 0x000fe20000000000 */
[----:B------:R-:W-:Y:S01]  /*aae0*/  IMAD.MOV.U32 R17, RZ, RZ, 0x3ef9757c ;  /* 0x3ef9757cff117424 */ /* 0x000fe200078e00ff */
[----:B------:R-:W-:Y:S01]  /*aaf0*/  UMOV UR5, 0x3ee48dac ;  /* 0x3ee48dac00057882 */ /* 0x000fe20000000000 */
[----:B------:R-:W-:Y:S01]  /*ab00*/  SHF.R.U32.HI R25, RZ, 0x2, R8 ;  /* 0x00000002ff197819 */ /* 0x000fe20000011608 */
[----:B------:R-:W-:Y:S01]  /*ab10*/  BSSY.RECONVERGENT B0, `(.L_x_123) ;  /* 0x0000049000007945 */ /* 0x000fe20003800200 */
[----:B------:R-:W-:Y:S02]  /*ab20*/  SHF.R.U32.HI R26, RZ, 0x2, R9 ;  /* 0x00000002ff1a7819 */ /* 0x000fe40000011609 */
[----:B------:R-:W-:Y:S01]  /*ab30*/  DFMA R16, R10, UR4, -R16 ;  /* 0x000000040a107c2b */ /* 0x000fe20008000810 */
[----:B------:R-:W-:Y:S01]  /*ab40*/  UMOV UR4, 0xfd91e04 ;  /* 0x0fd91e0400047882 */ /* 0x000fe20000000000 */
[----:B------:R-:W-:Y:S01]  /*ab50*/  UMOV UR5, 0x3f0980e9 ;  /* 0x3f0980e900057882 */ /* 0x000fe20000000000 */
[----:B------:R-:W-:Y:S01]  /*ab60*/  LOP3.LUT R25, R25, R8, RZ, 0x3c, !PT ;  /* 0x0000000819197212 */ /* 0x000fe200078e3cff */
[----:B------:R-:W-:Y:S01]  /*ab70*/  IMAD.SHL.U32 R8, R7, 0x10, RZ ;  /* 0x0000001007087824 */ /* 0x000fe200078e00ff */
[----:B------:R-:W-:-:S03]  /*ab80*/  LOP3.LUT R26, R26, R9, RZ, 0x3c, !PT ;  /* 0x000000091a1a7212 */ /* 0x000fc600078e3cff */
[----:B------:R-:W-:Y:S01]  /*ab90*/  DFMA R16, R10, R16, UR4 ;  /* 0x000000040a107e2b */ /* 0x000fe20008000010 */
[----:B------:R-:W-:Y:S01]  /*aba0*/  UMOV UR4, 0x417d7e1d ;  /* 0x417d7e1d00047882 */ /* 0x000fe20000000000 */
[----:B------:R-:W-:Y:S01]  /*abb0*/  UMOV UR5, 0x3efae2b0 ;  /* 0x3efae2b000057882 */ /* 0x000fe20000000000 */
[----:B------:R-:W-:-:S05]  /*abc0*/  IMAD.SHL.U32 R24, R25, 0x2, RZ ;  /* 0x0000000219187824 */ /* 0x000fca00078e00ff */
[----:B------:R-:W-:Y:S01]  /*abd0*/  DFMA R16, R10, R16, -UR4 ;  /* 0x800000040a107e2b */ /* 0x000fe20008000010 */
[----:B------:R-:W-:Y:S01]  /*abe0*/  UMOV UR4, 0x41bfba57 ;  /* 0x41bfba5700047882 */ /* 0x000fe20000000000 */
[----:B------:R-:W-:Y:S01]  /*abf0*/  UMOV UR5, 0x3f119f53 ;  /* 0x3f119f5300057882 */ /* 0x000fe20000000000 */
[----:B------:R-:W-:-:S04]  /*ac00*/  LOP3.LUT R8, R25, R24, R8, 0x96, !PT ;  /* 0x0000001819087212 */ /* 0x000fc800078e9608 */
[----:B------:R-:W-:Y:S01]  /*ac10*/  LOP3.LUT R8, R8, R7, RZ, 0x3c, !PT ;  /* 0x0000000708087212 */ /* 0x000fe200078e3cff */
[----:B------:R-:W-:Y:S01]  /*ac20*/  DFMA R16, R10, R16, UR4 ;  /* 0x000000040a107e2b */ /* 0x000fe20008000010 */
[----:B------:R-:W-:Y:S01]  /*ac30*/  UMOV UR4, 0xa00f6919 ;  /* 0xa00f691900047882 */ /* 0x000fe20000000000 */
[----:B------:R-:W-:Y:S02]  /*ac40*/  UMOV UR5, 0x3f15e791 ;  /* 0x3f15e79100057882 */ /* 0x000fe40000000000 */
[----:B------:R-:W-:-:S04]  /*ac50*/  IMAD.SHL.U32 R9, R8, 0x10, RZ ;  /* 0x0000001008097824 */ /* 0x000fc800078e00ff */
        /* <DEDUP_REMOVED lines=14> */
[----:B------:R-:W-:Y:S01]  /*ad40*/  UMOV UR5, 0x3f8226e3 ;  /* 0x3f8226e300057882 */ /* 0x000fe20000000000 */
[----:B------:R-:W0:Y:S01]  /*ad50*/  MUFU.RCP64H R17, R29 ;  /* 0x0000001d00117308 */ /* 0x000e220000001800 */
[----:B------:R-:W-:-:S04]  /*ad60*/  IMAD.MOV.U32 R16, RZ, RZ, 0x1 ;  /* 0x00000001ff107424 */ /* 0x000fc800078e00ff */
[----:B------:R-:W-:Y:S01]  /*ad70*/  DFMA R18, R10, R18, UR4 ;  /* 0x000000040a127e2b */ /* 0x000fe20008000012 */
[----:B------:R-:W-:Y:S01]  /*ad80*/  UMOV UR4, 0x85d25660 ;  /* 0x85d2566000047882 */ /* 0x000fe20000000000 */
[----:B------:R-:W-:-:S06]  /*ad90*/  UMOV UR5, 0x3f9664f4 ;  /* 0x3f9664f400057882 */ /* 0x000fcc0000000000 */
[----:B------:R-:W-:Y:S01]  /*ada0*/  DFMA R18, R10, R18, UR4 ;  /* 0x000000040a127e2b */ /* 0x000fe20008000012 */
[----:B------:R-:W-:Y:S01]  /*adb0*/  UMOV UR4, 0x1babf31d ;  /* 0x1babf31d00047882 */ /* 0x000fe20000000000 */
[----:B------:R-:W-:Y:S01]  /*adc0*/  UMOV UR5, 0x3faba1ba ;  /* 0x3faba1ba00057882 */ /* 0x000fe20000000000 */
[----:B0-----:R-:W-:-:S05]  /*add0*/  DFMA R22, -R28, R16, 1 ;  /* 0x3ff000001c16742b */ /* 0x001fca0000000110 */
[----:B------:R-:W-:Y:S01]  /*ade0*/  DFMA R18, R10, R18, UR4 ;  /* 0x000000040a127e2b */ /* 0x000fe20008000012 */
[----:B------:R-:W-:Y:S01]  /*adf0*/  UMOV UR4, 0x111105d2 ;  /* 0x111105d200047882 */ /* 0x000fe20000000000 */
[----:B------:R-:W-:Y:S01]  /*ae00*/  UMOV UR5, 0x3fc11111 ;  /* 0x3fc1111100057882 */ /* 0x000fe20000000000 */
[----:B------:R-:W-:-:S05]  /*ae10*/  DFMA R22, R22, R22, R22 ;  /* 0x000000161616722b */ /* 0x000fca0000000016 */
[----:B------:R-:W-:Y:S01]  /*ae20*/  DFMA R18, R10, R18, UR4 ;  /* 0x000000040a127e2b */ /* 0x000fe20008000012 */
[----:B------:R-:W-:Y:S01]  /*ae30*/  UMOV UR4, 0x5555555e ;  /* 0x5555555e00047882 */ /* 0x000fe20000000000 */
[----:B------:R-:W-:Y:S01]  /*ae40*/  UMOV UR5, 0x3fd55555 ;  /* 0x3fd5555500057882 */ /* 0x000fe20000000000 */
[----:B------:R-:W-:Y:S01]  /*ae50*/  DFMA R16, R16, R22, R16 ;  /* 0x000000161010722b */ /* 0x000fe20000000010 */
[----:B------:R-:W-:-:S04]  /*ae60*/  IMAD.SHL.U32 R22, R26, 0x2, RZ ;  /* 0x000000021a167824 */ /* 0x000fc800078e00ff */
[----:B------:R-:W-:Y:S01]  /*ae70*/  DFMA R18, R10, R18, UR4 ;  /* 0x000000040a127e2b */ /* 0x000fe20008000012 */
[----:B------:R-:W-:Y:S02]  /*ae80*/  LOP3.LUT R9, R26, R22, R9, 0x96, !PT ;  /* 0x000000161a097212 */ /* 0x000fe400078e9609 */
[----:B------:R-:W-:Y:S02]  /*ae90*/  DFMA R44, -R28, R16, 1 ;  /* 0x3ff000001c2c742b */ /* 0x000fe40000000110 */
[----:B------:R-:W-:-:S03]  /*aea0*/  LOP3.LUT R9, R9, R8, RZ, 0x3c, !PT ;  /* 0x0000000809097212 */ /* 0x000fc600078e3cff */
[----:B------:R-:W-:Y:S01]  /*aeb0*/  DMUL R22, R10, R18 ;  /* 0x000000120a167228 */ /* 0x000fe20000000000 */
[----:B------:R-:W-:Y:S02]  /*aec0*/  IADD3 R24, PT, PT, R4, 0x2c3e28, R9 ;  /* 0x002c3e2804187810 */ /* 0x000fe40007ffe009 */
[----:B------:R-:W-:-:S05]  /*aed0*/  DFMA R44, R16, R44, R16 ;  /* 0x0000002c102c722b */ /* 0x000fca0000000010 */
[----:B------:R-:W-:Y:S01]  /*aee0*/  DFMA R42, R22, R20, R20 ;  /* 0x00000014162a722b */ /* 0x000fe20000000014 */
[----:B------:R-:W-:Y:S10]  /*aef0*/  @P0 BRA `(.L_x_124) ;  /* 0x0000000000280947 */ /* 0x000ff40003800000 */
[----:B------:R-:W0:Y:S01]  /*af00*/  MUFU.RCP64H R17, R43 ;  /* 0x0000002b00117308 */ /* 0x000e220000001800 */
[----:B------:R-:W-:-:S06]  /*af10*/  IMAD.MOV.U32 R16, RZ, RZ, RZ ;  /* 0x000000ffff107224 */ /* 0x000fcc00078e00ff */
[----:B0-----:R-:W-:-:S08]  /*af20*/  DFMA R10, -R42, R16, 1 ;  /* 0x3ff000002a0a742b */ /* 0x001fd00000000110 */
[----:B------:R-:W-:Y:S02]  /*af30*/  DFMA R18, R10, R10, R10 ;  /* 0x0000000a0a12722b */ /* 0x000fe4000000000a */
[----:B------:R-:W-:-:S06]  /*af40*/  DADD R10, R42, -R20 ;  /* 0x000000002a0a7229 */ /* 0x000fcc0000000814 */
[----:B------:R-:W-:Y:S02]  /*af50*/  DFMA R18, R16, R18, R16 ;  /* 0x000000121012722b */ /* 0x000fe40000000010 */
[----:B------:R-:W-:-:S06]  /*af60*/  DFMA R10, R22, R20, -R10 ;  /* 0x00000014160a722b */ /* 0x000fcc000000080a */
[----:B------:R-:W-:-:S08]  /*af70*/  DFMA R16, R42, -R18, 1 ;  /* 0x3ff000002a10742b */ /* 0x000fd00000000812 */
[----:B------:R-:W-:-:S08]  /*af80*/  DFMA R10, R10, -R18, R16 ;  /* 0x800000120a0a722b */ /* 0x000fd00000000010 */
[----:B------:R-:W-:-:S11]  /*af90*/  DFMA R42, -R18, R10, -R18 ;  /* 0x0000000a122a722b */ /* 0x000fd60000000912 */
.L_x_124:
[----:B------:R-:W-:Y:S05]  /*afa0*/  BSYNC.RECONVERGENT B0 ;  /* 0x0000000000007941 */ /* 0x000fea0003800200 */
.L_x_123:
[----:B------:R-:W-:Y:S01]  /*afb0*/  DFMA R42, R42, R36, R12 ;  /* 0x000000242a2a722b */ /* 0x000fe2000000000c */
[----:B------:R-:W-:Y:S01]  /*afc0*/  IMAD.WIDE.U32 R10, R24, 0x200000, RZ ;  /* 0x00200000180a7825 */ /* 0x000fe200078e00ff */
[----:B------:R-:W-:Y:S01]  /*afd0*/  IADD3 R21, PT, PT, R4, 0x26b663, R8 ;  /* 0x0026b66304157810 */ /* 0x000fe20007ffe008 */
[----:B------:R-:W-:Y:S01]  /*afe0*/  UMOV UR4, 0x33333333 ;  /* 0x3333333300047882 */ /* 0x000fe20000000000 */
[----:B------:R-:W-:Y:S01]  /*aff0*/  UMOV UR5, 0x402f3333 ;  /* 0x402f333300057882 */ /* 0x000fe20000000000 */
[----:B------:R-:W-:Y:S01]  /*b000*/  IMAD.MOV.U32 R36, RZ, RZ, 0x0 ;  /* 0x00000000ff247424 */ /* 0x000fe200078e00ff */
[----:B------:R-:W-:Y:S01]  /*b010*/  LOP3.LUT R20, R10, R21, RZ, 0x3c, !PT ;  /* 0x000000150a147212 */ /* 0x000fe200078e3cff */
[----:B------:R-:W-:Y:S01]  /*b020*/  IMAD.MOV.U32 R21, RZ, RZ, R11 ;  /* 0x000000ffff157224 */ /* 0x000fe200078e000b */
[----:B------:R-:W-:Y:S01]  /*b030*/  DMUL R16, R42, R44 ;  /* 0x0000002c2a107228 */ /* 0x000fe20000000000 */
[----:B------:R-:W-:Y:S01]  /*b040*/  IMAD.MOV.U32 R37, RZ, RZ, 0x3ca00000 ;  /* 0x3ca00000ff257424 */ /* 0x000fe200078e00ff */
[C-C-:B------:R-:W-:Y:S01]  /*b050*/  DADD R10, R28.reuse, -R42.reuse ;  /* 0x000000001c0a7229 */ /* 0x140fe2000000082a */
[----:B------:R-:W0:Y:S01]  /*b060*/  I2F.F64.U64 R12, R20 ;  /* 0x00000014000c7312 */ /* 0x000e220000301800 */
[----:B------:R-:W-:Y:S01]  /*b070*/  FSETP.GEU.AND P2, PT, |R43|, 6.5827683646048100446e-37, PT ;  /* 0x036000002b00780b */ /* 0x000fe20003f4e200 */
[----:B------:R-:W-:Y:S03]  /*b080*/  BSSY.RECONVERGENT B1, `(.L_x_125) ;  /* 0x000001a000017945 */ /* 0x000fe60003800200 */
[----:B------:R-:W-:-:S08]  /*b090*/  DFMA R18, -R28, R16, R42 ;  /* 0x000000101c12722b */ /* 0x000fd0000000012a */
[----:B------:R-:W-:Y:S02]  /*b0a0*/  DFMA R44, R44, R18, R16 ;  /* 0x000000122c2c722b */ /* 0x000fe40000000010 */
[----:B0-----:R-:W-:Y:S02]  /*b0b0*/  DFMA R36, R12, R36, 5.5511151231257827021e-17 ;  /* 0x3c9000000c24742b */ /* 0x001fe40000000024 */
[----:B------:R-:W-:Y:S01]  /*b0c0*/  DADD R12, R10, -UR4 ;  /* 0x800000040a0c7e29 */ /* 0x000fe20008000000 */
[----:B------:R-:W-:Y:S01]  /*b0d0*/  UMOV UR4, 0x4d12d84a ;  /* 0x4d12d84a00047882 */ /* 0x000fe20000000000 */
[----:B------:R-:W-:-:S04]  /*b0e0*/  UMOV UR5, 0x401921fb ;  /* 0x401921fb00057882 */ /* 0x000fc80000000000 */
[----:B------:R-:W-:Y:S01]  /*b0f0*/  FFMA R10, RZ, R29, R45 ;  /* 0x0000001dff0a7223 */ /* 0x000fe2000000002d */
[----:B------:R-:W-:Y:S01]  /*b100*/  DMUL R36, R36, UR4 ;  /* 0x0000000424247c28 */ /* 0x000fe20008000000 */
[----:B------:R-:W-:Y:S01]  /*b110*/  UMOV UR5, 0x400921fb ;  /* 0x400921fb00057882 */ /* 0x000fe20000000000 */
[----:B------:R-:W-:Y:S02]  /*b120*/  DSETP.GT.AND P0, PT, R12, R42, PT ;  /* 0x0000002a0c00722a */ /* 0x000fe40003f04000 */
[----:B------:R-:W-:-:S04]  /*b130*/  FSETP.GT.AND P1, PT, |R10|, 1.469367938527859385e-39, PT ;  /* 0x001000000a00780b */ /* 0x000fc80003f24200 */
[----:B------:R-:W-:Y:S01]  /*b140*/  DADD R10, R36, -UR4 ;  /* 0x80000004240a7e29 */ /* 0x000fe20008000000 */
[----:B------:R-:W-:Y:S02]  /*b150*/  FSEL R38, R12, R42, P0 ;  /* 0x0000002a0c267208 */ /* 0x000fe40000000000 */
[----:B------:R-:W-:Y:S02]  /*b160*/  FSEL R39, R13, R43, P0 ;  /* 0x0000002b0d277208 */ /* 0x000fe40000000000 */
[----:B------:R-:W-:Y:S02]  /*b170*/  FSEL R12, R42, R12, P0 ;  /* 0x0000000c2a0c7208 */ /* 0x000fe40000000000 */
[----:B------:R-:W-:Y:S02]  /*b180*/  FSEL R13, R43, R13, P0 ;  /* 0x0000000d2b0d7208 */ /* 0x000fe40000000000 */
[----:B------:R-:W-:Y:S05]  /*b190*/  @P1 BRA P2, `(.L_x_126) ;  /* 0x0000000000201947 */ /* 0x000fea0001000000 */
[----:B------:R-:W-:Y:S01]  /*b1a0*/  IMAD.MOV.U32 R20, RZ, RZ, R42 ;  /* 0x000000ffff147224 */ /* 0x000fe200078e002a */
[----:B------:R-:W-:Y:S01]  /*b1b0*/  MOV R16, R28 ;  /* 0x0000001c00107202 */ /* 0x000fe20000000f00 */
[----:B------:R-:W-:Y:S01]  /*b1c0*/  IMAD.MOV.U32 R19, RZ, RZ, R43 ;  /* 0x000000ffff137224 */ /* 0x000fe200078e002b */
[----:B------:R-:W-:Y:S01]  /*b1d0*/  MOV R18, 0xb200 ;  /* 0x0000b20000127802 */ /* 0x000fe20000000f00 */
[----:B------:R-:W-:-:S07]  /*b1e0*/  IMAD.MOV.U32 R17, RZ, RZ, R29 ;  /* 0x000000ffff117224 */ /* 0x000fce00078e001d */
[----:B------:R-:W-:Y:S05]  /*b1f0*/  CALL.REL.NOINC `($__internal_1_$__cuda_sm20_div_rn_f64_full) ;  /* 0x0000009000dc7944 */ /* 0x000fea0003c00000 */
[----:B------:R-:W-:Y:S02]  /*b200*/  IMAD.MOV.U32 R44, RZ, RZ, R16 ;  /* 0x000000ffff2c7224 */ /* 0x000fe400078e0010 */
[----:B------:R-:W-:-:S07]  /*b210*/  IMAD.MOV.U32 R45, RZ, RZ, R17 ;  /* 0x000000ffff2d7224 */ /* 0x000fce00078e0011 */
.L_x_126:
[----:B------:R-:W-:Y:S05]  /*b220*/  BSYNC.RECONVERGENT B1 ;  /* 0x0000000000017941 */ /* 0x000fea0003800200 */
.L_x_125:
[----:B------:R-:W0:Y:S01]  /*b230*/  MUFU.RCP64H R17, 1023355 ;  /* 0x412f3af600117908 */ /* 0x000e220000001800 */
[----:B------:R-:W-:Y:S01]  /*b240*/  IMAD.MOV.U32 R20, RZ, RZ, -0x3a312600 ;  /* 0xc5ceda00ff147424 */ /* 0x000fe200078e00ff */
[----:B------:R-:W-:Y:S01]  /*b250*/  DADD R40, -R44, 1 ;  /* 0x3ff000002c287429 */ /* 0x000fe20000000100 */
[----:B------:R-:W-:Y:S01]  /*b260*/  IMAD.MOV.U32 R21, RZ, RZ, 0x412f3af6 ;  /* 0x412f3af6ff157424 */ /* 0x000fe200078e00ff */
[----:B------:R-:W-:Y:S01]  /*b270*/  BSSY.RECONVERGENT B1, `(.L_x_127) ;  /* 0x0000015000017945 */ /* 0x000fe20003800200 */
[----:B------:R-:W-:-:S05]  /*b280*/  IMAD.MOV.U32 R16, RZ, RZ, 0x1 ;  /* 0x00000001ff107424 */ /* 0x000fca00078e00ff */
[----:B------:R-:W-:Y:S02]  /*b290*/  DMUL R28, R28, R40 ;  /* 0x000000281c1c7228 */ /* 0x000fe40000000000 */
[----:B0-----:R-:W-:-:S08]  /*b2a0*/  DFMA R18, R16, -R20, 1 ;  /* 0x3ff000001012742b */ /* 0x001fd00000000814 */
[----:B------:R-:W-:Y:S01]  /*b2b0*/  FSETP.GEU.AND P1, PT, |R29|, 6.5827683646048100446e-37, PT ;  /* 0x036000001d00780b */ /* 0x000fe20003f2e200 */
[----:B------:R-:W-:-:S08]  /*b2c0*/  DFMA R18, R18, R18, R18 ;  /* 0x000000121212722b */ /* 0x000fd00000000012 */
[----:B------:R-:W-:-:S08]  /*b2d0*/  DFMA R18, R16, R18, R16 ;  /* 0x000000121012722b */ /* 0x000fd00000000010 */
[----:B------:R-:W-:-:S08]  /*b2e0*/  DFMA R16, R18, -R20, 1 ;  /* 0x3ff000001210742b */ /* 0x000fd00000000814 */
[----:B------:R-:W-:-:S08]  /*b2f0*/  DFMA R16, R18, R16, R18 ;  /* 0x000000101210722b */ /* 0x000fd00000000012 */
[----:B------:R-:W-:-:S08]  /*b300*/  DMUL R18, R28, R16 ;  /* 0x000000101c127228 */ /* 0x000fd00000000000 */
[----:B------:R-:W-:-:S08]  /*b310*/  DFMA R20, R18, -R20, R28 ;  /* 0x800000141214722b */ /* 0x000fd0000000001c */
[----:B------:R-:W-:-:S10]  /*b320*/  DFMA R16, R16, R20, R18 ;  /* 0x000000141010722b */ /* 0x000fd40000000012 */
[----:B------:R-:W-:-:S05]  /*b330*/  FFMA R18, RZ, 10.951894760131835938, R17 ;  /* 0x412f3af6ff127823 */ /* 0x000fca0000000011 */
[----:B------:R-:W-:-:S13]  /*b340*/  FSETP.GT.AND P0, PT, |R18|, 1.469367938527859385e-39, PT ;  /* 0x001000001200780b */ /* 0x000fda0003f04200 */
[----:B------:R-:W-:Y:S05]  /*b350*/  @P0 BRA P1, `(.L_x_128) ;  /* 0x0000000000180947 */ /* 0x000fea0000800000 */
[----:B------:R-:W-:Y:S01]  /*b360*/  IMAD.MOV.U32 R20, RZ, RZ, R28 ;  /* 0x000000ffff147224 */ /* 0x000fe200078e001c */
[----:B------:R-:W-:Y:S01]  /*b370*/  MOV R18, 0xb3c0 ;  /* 0x0000b3c000127802 */ /* 0x000fe20000000f00 */
[----:B------:R-:W-:Y:S02]  /*b380*/  IMAD.MOV.U32 R19, RZ, RZ, R29 ;  /* 0x000000ffff137224 */ /* 0x000fe400078e001d */
[----:B------:R-:W-:Y:S02]  /*b390*/  IMAD.MOV.U32 R16, RZ, RZ, -0x3a312600 ;  /* 0xc5ceda00ff107424 */ /* 0x000fe400078e00ff */
[----:B------:R-:W-:-:S07]  /*b3a0*/  IMAD.MOV.U32 R17, RZ, RZ, 0x412f3af6 ;  /* 0x412f3af6ff117424 */ /* 0x000fce00078e00ff */
[----:B------:R-:W-:Y:S05]  /*b3b0*/  CALL.REL.NOINC `($__internal_1_$__cuda_sm20_div_rn_f64_full) ;  /* 0x00000090006c7944 */ /* 0x000fea0003c00000 */
.L_x_128:
[----:B------:R-:W-:Y:S05]  /*b3c0*/  BSYNC.RECONVERGENT B1 ;  /* 0x0000000000017941 */ /* 0x000fea0003800200 */
.L_x_127:
[----:B------:R-:W-:Y:S01]  /*b3d0*/  DADD R16, R16, 1 ;  /* 0x3ff0000010107429 */ /* 0x000fe20000000000 */
[----:B------:R-:W-:Y:S01]  /*b3e0*/  IMAD.MOV.U32 R18, RZ, RZ, 0x1 ;  /* 0x00000001ff127424 */ /* 0x000fe200078e00ff */
[----:B------:R-:W-:Y:S01]  /*b3f0*/  FSETP.GEU.AND P1, PT, |R45|, 6.5827683646048100446e-37, PT ;  /* 0x036000002d00780b */ /* 0x000fe20003f2e200 */
[----:B------:R-:W-:Y:S03]  /*b400*/  BSSY.RECONVERGENT B1, `(.L_x_129) ;  /* 0x0000013000017945 */ /* 0x000fe60003800200 */
[----:B------:R-:W0:Y:S02]  /*b410*/  MUFU.RCP64H R19, R17 ;  /* 0x0000001100137308 */ /* 0x000e240000001800 */
        /* <DEDUP_REMOVED lines=13> */
[----:B------:R-:W-:-:S07]  /*b4f0*/  IMAD.MOV.U32 R19, RZ, RZ, R45 ;  /* 0x000000ffff137224 */ /* 0x000fce00078e002d */
[----:B------:R-:W-:Y:S05]  /*b500*/  CALL.REL.NOINC `($__internal_1_$__cuda_sm20_div_rn_f64_full) ;  /* 0x0000009000187944 */ /* 0x000fea0003c00000 */
[----:B------:R-:W-:Y:S01]  /*b510*/  IMAD.MOV.U32 R24, RZ, RZ, R16 ;  /* 0x000000ffff187224 */ /* 0x000fe200078e0010 */
[----:B------:R-:W-:-:S07]  /*b520*/  MOV R25, R17 ;  /* 0x0000001100197202 */ /* 0x000fce0000000f00 */
.L_x_130:
[----:B------:R-:W-:Y:S05]  /*b530*/  BSYNC.RECONVERGENT B1 ;  /* 0x0000000000017941 */ /* 0x000fea0003800200 */
.L_x_129:
[----:B------:R-:W0:Y:S01]  /*b540*/  MUFU.RSQ64H R19, R25 ;  /* 0x0000001900137308 */ /* 0x000e220000001c00 */
[----:B------:R-:W-:Y:S01]  /*b550*/  VIADD R18, R25, 0xfcb00000 ;  /* 0xfcb0000019127836 */ /* 0x000fe20000000000 */
[----:B------:R-:W-:Y:S01]  /*b560*/  BSSY.RECONVERGENT B1, `(.L_x_131) ;  /* 0x0000019000017945 */ /* 0x000fe20003800200 */
[----:B------:R-:W-:Y:S02]  /*b570*/  IMAD.MOV.U32 R20, RZ, RZ, 0x0 ;  /* 0x00000000ff147424 */ /* 0x000fe400078e00ff */
[----:B------:R-:W-:Y:S01]  /*b580*/  IMAD.MOV.U32 R21, RZ, RZ, 0x3fd80000 ;  /* 0x3fd80000ff157424 */ /* 0x000fe200078e00ff */
[----:B------:R-:W-:Y:S01]  /*b590*/  ISETP.GE.U32.AND P0, PT, R18, 0x7ca00000, PT ;  /* 0x7ca000001200780c */ /* 0x000fe20003f06070 */
[----:B0-----:R-:W-:-:S08]  /*b5a0*/  DMUL R16, R18, R18 ;  /* 0x0000001212107228 */ /* 0x001fd00000000000 */
[----:B------:R-:W-:-:S08]  /*b5b0*/  DFMA R16, -R16, R24, 1 ;  /* 0x3ff000001010742b */ /* 0x000fd00000000118 */
        /* <DEDUP_REMOVED lines=19> */
.L_x_132:
[----:B------:R-:W-:Y:S05]  /*b6f0*/  BSYNC.RECONVERGENT B1 ;  /* 0x0000000000017941 */ /* 0x000fea0003800200 */
.L_x_131:
[----:B------:R-:W-:Y:S01]  /*b700*/  FSETP.GEU.AND P0, PT, |R45|, 1.7687499523162841797, PT ;  /* 0x3fe266662d00780b */ /* 0x000fe20003f0e200 */
[----:B------:R-:W-:-:S12]  /*b710*/  BSSY.RECONVERGENT B0, `(.L_x_133) ;  /* 0x0000072000007945 */ /* 0x000fd80003800200 */
[----:B------:R-:W-:Y:S05]  /*b720*/  @P0 BRA `(.L_x_134) ;  /* 0x0000000000a80947 */ /* 0x000fea0003800000 */
[----:B------:R-:W-:Y:S01]  /*b730*/  DMUL R16, R44, R44 ;  /* 0x0000002c2c107228 */ /* 0x000fe20000000000 */
[----:B------:R-:W-:Y:S01]  /*b740*/  IMAD.MOV.U32 R18, RZ, RZ, 0x180754af ;  /* 0x180754afff127424 */ /* 0x000fe200078e00ff */
[----:B------:R-:W-:Y:S01]  /*b750*/  MOV R19, 0x3fb3823b ;  /* 0x3fb3823b00137802 */ /* 0x000fe20000000f00 */
[----:B------:R-:W-:Y:S01]  /*b760*/  UMOV UR4, 0xdc1895e9 ;  /* 0xdc1895e900047882 */ /* 0x000fe20000000000 */
[----:B------:R-:W-:-:S04]  /*b770*/  UMOV UR5, 0x3fb0066b ;  /* 0x3fb0066b00057882 */ /* 0x000fc80000000000 */
[----:B------:R-:W-:Y:S01]  /*b780*/  DFMA R18, R16, UR4, -R18 ;  /* 0x0000000410127c2b */ /* 0x000fe20008000812 */
        /* <DEDUP_REMOVED lines=32> */
[----:B------:R-:W-:-:S08]  /*b990*/  DFMA R18, R16, R18, UR4 ;  /* 0x0000000410127e2b */ /* 0x000fd00008000012 */
[----:B------:R-:W-:-:S08]  /*b9a0*/  DMUL R18, R16, R18 ;  /* 0x0000001210127228 */ /* 0x000fd00000000000 */
[----:B------:R-:W-:Y:S01]  /*b9b0*/  DFMA R44, R18, R44, R44 ;  /* 0x0000002c122c722b */ /* 0x000fe2000000002c */
[----:B------:R-:W-:Y:S10]  /*b9c0*/  BRA `(.L_x_135) ;  /* 0x0000000400187947 */ /* 0x000ff40003800000 */
.L_x_134:
[----:B------:R-:W-:Y:S01]  /*b9d0*/  IMAD.MOV.U32 R16, RZ, RZ, 0x0 ;  /* 0x00000000ff107424 */ /* 0x000fe200078e00ff */
[----:B------:R-:W-:Y:S01]  /*b9e0*/  UMOV UR4, 0xdc1895e9 ;  /* 0xdc1895e900047882 */ /* 0x000fe20000000000 */
[----:B------:R-:W-:Y:S01]  /*b9f0*/  IMAD.MOV.U32 R17, RZ, RZ, 0x3fe00000 ;  /* 0x3fe00000ff117424 */ /* 0x000fe200078e00ff */
[----:B------:R-:W-:Y:S01]  /*ba00*/  UMOV UR5, 0x3fb0066b ;  /* 0x3fb0066b00057882 */ /* 0x000fe20000000000 */
[----:B------:R-:W-:Y:S01]  /*ba10*/  IMAD.MOV.U32 R18, RZ, RZ, 0x180754af ;  /* 0x180754afff127424 */ /* 0x000fe200078e00ff */
[----:B------:R-:W-:Y:S01]  /*ba20*/  UMOV UR8, 0x54442d18 ;  /* 0x54442d1800087882 */ /* 0x000fe20000000000 */
[----:B------:R-:W-:Y:S01]  /*ba30*/  IMAD.MOV.U32 R19, RZ, RZ, 0x3fb3823b ;  /* 0x3fb3823bff137424 */ /* 0x000fe200078e00ff */
[----:B------:R-:W-:Y:S01]  /*ba40*/  UMOV UR9, 0x3fe921fb ;  /* 0x3fe921fb00097882 */ /* 0x000fe20000000000 */
[----:B------:R-:W-:-:S08]  /*ba50*/  DFMA R16, |R44|, -R16, 0.5 ;  /* 0x3fe000002c10742b */ /* 0x000fd00000000a10 */
[C---:B------:R-:W-:Y:S01]  /*ba60*/  DFMA R18, R16.reuse, UR4, -R18 ;  /* 0x0000000410127c2b */ /* 0x040fe20008000812 */
[----:B------:R-:W-:Y:S01]  /*ba70*/  UMOV UR4, 0xcc2f79ae ;  /* 0xcc2f79ae00047882 */ /* 0x000fe20000000000 */
[----:B------:R-:W-:Y:S01]  /*ba80*/  UMOV UR5, 0x3fb11e52 ;  /* 0x3fb11e5200057882 */ /* 0x000fe20000000000 */
[----:B------:R-:W-:Y:S01]  /*ba90*/  ISETP.GE.AND P1, PT, R17, RZ, PT ;  /* 0x000000ff1100720c */ /* 0x000fe20003f26270 */
[----:B------:R-:W-:-:S04]  /*baa0*/  DSETP.NE.AND P0, PT, R16, RZ, PT ;  /* 0x000000ff1000722a */ /* 0x000fc80003f05000 */
[----:B------:R-:W-:Y:S01]  /*bab0*/  DFMA R18, R16, R18, UR4 ;  /* 0x0000000410127e2b */ /* 0x000fe20008000012 */
[----:B------:R-:W-:Y:S01]  /*bac0*/  UMOV UR4, 0x3526861b ;  /* 0x3526861b00047882 */ /* 0x000fe20000000000 */
[----:B------:R-:W-:-:S06]  /*bad0*/  UMOV UR5, 0x3f924eaf ;  /* 0x3f924eaf00057882 */ /* 0x000fcc0000000000 */
[----:B------:R-:W-:Y:S01]  /*bae0*/  DFMA R20, R16, R18, -UR4 ;  /* 0x8000000410147e2b */ /* 0x000fe20008000012 */
[----:B------:R-:W-:Y:S01]  /*baf0*/  UMOV UR4, 0xa31e6cb7 ;  /* 0xa31e6cb700047882 */ /* 0x000fe20000000000 */
[----:B------:R-:W0:Y:S01]  /*bb00*/  MUFU.RSQ64H R19, R17 ;  /* 0x0000001100137308 */ /* 0x000e220000001c00 */
[----:B------:R-:W-:Y:S01]  /*bb10*/  UMOV UR5, 0x3f91df02 ;  /* 0x3f91df0200057882 */ /* 0x000fe20000000000 */
[----:B------:R-:W-:-:S04]  /*bb20*/  IMAD.MOV.U32 R18, RZ, RZ, RZ ;  /* 0x000000ffff127224 */ /* 0x000fc800078e00ff */
[----:B------:R-:W-:Y:S01]  /*bb30*/  DFMA R20, R16, R20, UR4 ;  /* 0x0000000410147e2b */ /* 0x000fe20008000014 */
[----:B------:R-:W-:Y:S01]  /*bb40*/  UMOV UR4, 0xb0eec6cc ;  /* 0xb0eec6cc00047882 */ /* 0x000fe20000000000 */
[----:B------:R-:W-:-:S06]  /*bb50*/  UMOV UR5, 0x3f847d18 ;  /* 0x3f847d1800057882 */ /* 0x000fcc0000000000 */
[C---:B------:R-:W-:Y:S01]  /*bb60*/  DFMA R20, R16.reuse, R20, UR4 ;  /* 0x0000000410147e2b */ /* 0x040fe20008000014 */
[----:B------:R-:W-:Y:S01]  /*bb70*/  UMOV UR4, 0x61ba53b0 ;  /* 0x61ba53b000047882 */ /* 0x000fe20000000000 */
[----:B------:R-:W-:Y:S01]  /*bb80*/  UMOV UR5, 0x3f8d0af9 ;  /* 0x3f8d0af900057882 */ /* 0x000fe20000000000 */
[----:B0-----:R-:W-:-:S05]  /*bb90*/  DMUL R22, R16, R18 ;  /* 0x0000001210167228 */ /* 0x001fca0000000000 */
[----:B------:R-:W-:Y:S01]  /*bba0*/  DFMA R26, R16, R20, UR4 ;  /* 0x00000004101a7e2b */ /* 0x000fe20008000014 */
[----:B------:R-:W-:Y:S01]  /*bbb0*/  UMOV UR4, 0x34cf1c48 ;  /* 0x34cf1c4800047882 */ /* 0x000fe20000000000 */
[----:B------:R-:W-:Y:S01]  /*bbc0*/  VIADD R21, R19, 0xfff00000 ;  /* 0xfff0000013157836 */ /* 0x000fe20000000000 */
[----:B------:R-:W-:Y:S01]  /*bbd0*/  DFMA R24, R22, -R22, R16 ;  /* 0x800000161618722b */ /* 0x000fe20000000010 */
[----:B------:R-:W-:Y:S01]  /*bbe0*/  UMOV UR5, 0x3f91bf77 ;  /* 0x3f91bf7700057882 */ /* 0x000fe20000000000 */
[----:B------:R-:W-:-:S03]  /*bbf0*/  IMAD.MOV.U32 R20, RZ, RZ, RZ ;  /* 0x000000ffff147224 */ /* 0x000fc600078e00ff */
[----:B------:R-:W-:Y:S01]  /*bc00*/  DFMA R26, R16, R26, UR4 ;  /* 0x00000004101a7e2b */ /* 0x000fe2000800001a */
[----:B------:R-:W-:Y:S01]  /*bc10*/  UMOV UR4, 0x83144ef7 ;  /* 0x83144ef700047882 */ /* 0x000fe20000000000 */
[----:B------:R-:W-:Y:S01]  /*bc20*/  UMOV UR5, 0x3f96e914 ;  /* 0x3f96e91400057882 */ /* 0x000fe20000000000 */
[----:B------:R-:W-:-:S05]  /*bc30*/  DFMA R22, R20, R24, R22 ;  /* 0x000000181416722b */ /* 0x000fca0000000016 */
[----:B------:R-:W-:Y:S01]  /*bc40*/  DFMA R26, R16, R26, UR4 ;  /* 0x00000004101a7e2b */ /* 0x000fe2000800001a */
[----:B------:R-:W-:Y:S01]  /*bc50*/  UMOV UR4, 0xa4f9f81 ;  /* 0x0a4f9f8100047882 */ /* 0x000fe20000000000 */
[----:B------:R-:W-:Y:S01]  /*bc60*/  UMOV UR5, 0x3f9f1c6e ;  /* 0x3f9f1c6e00057882 */ /* 0x000fe20000000000 */
[-C--:B------:R-:W-:Y:S02]  /*bc70*/  DFMA R18, R18, -R22.reuse, 1 ;  /* 0x3ff000001212742b */ /* 0x080fe40000000816 */
[----:B------:R-:W-:-:S03]  /*bc80*/  DFMA R24, R22, -R22, R16 ;  /* 0x800000161618722b */ /* 0x000fc60000000010 */
        /* <DEDUP_REMOVED lines=10> */
[----:B------:R-:W-:-:S03]  /*bd30*/  UMOV UR5, 0x3fc55555 ;  /* 0x3fc5555500057882 */ /* 0x000fc60000000000 */
[----:B------:R-:W-:Y:S02]  /*bd40*/  FSEL R21, R18, RZ, P1 ;  /* 0x000000ff12157208 */ /* 0x000fe40000800000 */
[----:B------:R-:W-:Y:S01]  /*bd50*/  FSEL R19, R19, -QNAN , P1 ;  /* 0xfff8000013137808 */ /* 0x000fe20000800000 */
[----:B------:R-:W-:Y:S01]  /*bd60*/  DFMA R26, R16, R26, UR4 ;  /* 0x00000004101a7e2b */ /* 0x000fe2000800001a */
[----:B------:R-:W-:Y:S01]  /*bd70*/  FSEL R18, R21, R16, P0 ;  /* 0x0000001015127208 */ /* 0x000fe20000000000 */
[----:B------:R-:W-:Y:S01]  /*bd80*/  UMOV UR4, 0x33145c07 ;  /* 0x33145c0700047882 */ /* 0x000fe20000000000 */
[----:B------:R-:W-:Y:S01]  /*bd90*/  FSEL R19, R19, R17, P0 ;  /* 0x0000001113137208 */ /* 0x000fe20000000000 */
[----:B------:R-:W-:-:S04]  /*bda0*/  UMOV UR5, 0x3c91a626 ;  /* 0x3c91a62600057882 */ /* 0x000fc80000000000 */
[----:B------:R-:W-:Y:S02]  /*bdb0*/  DMUL R26, R16, R26 ;  /* 0x0000001a101a7228 */ /* 0x000fe40000000000 */
[----:B------:R-:W-:-:S08]  /*bdc0*/  DMUL R18, R18, -2 ;  /* 0xc000000012127828 */ /* 0x000fd00000000000 */
[----:B------:R-:W-:Y:S02]  /*bdd0*/  DADD R16, R18, UR8 ;  /* 0x0000000812107e29 */ /* 0x000fe40008000000 */
[----:B------:R-:W-:-:S08]  /*bde0*/  DFMA R26, R26, R18, UR4 ;  /* 0x000000041a1a7e2b */ /* 0x000fd00008000012 */
[----:B------:R-:W-:-:S08]  /*bdf0*/  DADD R16, R26, R16 ;  /* 0x000000001a107229 */ /* 0x000fd00000000010 */
[----:B------:R-:W-:-:S10]  /*be00*/  DADD R16, R16, UR8 ;  /* 0x0000000810107e29 */ /* 0x000fd40008000000 */
[----:B------:R-:W-:Y:S01]  /*be10*/  LOP3.LUT R45, R17, 0x80000000, R45, 0xb8, !PT ;  /* 0x80000000112d7812 */ /* 0x000fe200078eb82d */
[----:B------:R-:W-:-:S07]  /*be20*/  IMAD.MOV.U32 R44, RZ, RZ, R16 ;  /* 0x000000ffff2c7224 */ /* 0x000fce00078e0010 */
.L_x_135:
[----:B------:R-:W-:Y:S05]  /*be30*/  BSYNC.RECONVERGENT B0 ;  /* 0x0000000000007941 */ /* 0x000fea0003800200 */
.L_x_133:
[----:B------:R-:W0:Y:S01]  /*be40*/  MUFU.RCP64H R17, 1023355 ;  /* 0x412f3af600117908 */ /* 0x000e220000001800 */
[----:B------:R-:W-:Y:S01]  /*be50*/  IMAD.MOV.U32 R18, RZ, RZ, -0x3a312600 ;  /* 0xc5ceda00ff127424 */ /* 0x000fe200078e00ff */
[----:B------:R-:W-:Y:S01]  /*be60*/  FSETP.GEU.AND P1, PT, |R43|, 6.5827683646048100446e-37, PT ;  /* 0x036000002b00780b */ /* 0x000fe20003f2e200 */
[----:B------:R-:W-:Y:S01]  /*be70*/  IMAD.MOV.U32 R19, RZ, RZ, 0x412f3af6 ;  /* 0x412f3af6ff137424 */ /* 0x000fe200078e00ff */
[----:B------:R-:W-:Y:S01]  /*be80*/  BSSY.RECONVERGENT B1, `(.L_x_136) ;  /* 0x0000013000017945 */ /* 0x000fe20003800200 */
[----:B------:R-:W-:-:S06]  /*be90*/  IMAD.MOV.U32 R16, RZ, RZ, 0x1 ;  /* 0x00000001ff107424 */ /* 0x000fcc00078e00ff */
        /* <DEDUP_REMOVED lines=13> */
[----:B------:R-:W-:Y:S01]  /*bf70*/  IMAD.MOV.U32 R19, RZ, RZ, R43 ;  /* 0x000000ffff137224 */ /* 0x000fe200078e002b */
[----:B------:R-:W-:Y:S01]  /*bf80*/  MOV R18, 0xbfb0 ;  /* 0x0000bfb000127802 */ /* 0x000fe20000000f00 */
[----:B------:R-:W-:-:S07]  /*bf90*/  IMAD.MOV.U32 R16, RZ, RZ, -0x3a312600 ;  /* 0xc5ceda00ff107424 */ /* 0x000fce00078e00ff */
[----:B------:R-:W-:Y:S05]  /*bfa0*/  CALL.REL.NOINC `($__internal_1_$__cuda_sm20_div_rn_f64_full) ;  /* 0x0000008400707944 */ /* 0x000fea0003c00000 */
.L_x_137:
[----:B------:R-:W-:Y:S05]  /*bfb0*/  BSYNC.RECONVERGENT B1 ;  /* 0x0000000000017941 */ /* 0x000fea0003800200 */
.L_x_136:
        /* <DEDUP_REMOVED lines=20> */
[----:B------:R-:W-:Y:S02]  /*c100*/  IMAD.MOV.U32 R24, RZ, RZ, R16 ;  /* 0x000000ffff187224 */ /* 0x000fe400078e0010 */
[----:B------:R-:W-:-:S07]  /*c110*/  IMAD.MOV.U32 R25, RZ, RZ, R17 ;  /* 0x000000ffff197224 */ /* 0x000fce00078e0011 */
.L_x_139:
[----:B------:R-:W-:Y:S05]  /*c120*/  BSYNC.RECONVERGENT B1 ;  /* 0x0000000000017941 */ /* 0x000fea0003800200 */
.L_x_138:
        /* <DEDUP_REMOVED lines=18> */
[----:B------:R-:W-:Y:S01]  /*c250*/  MOV R19, R27 ;  /* 0x0000001b00137202 */ /* 0x000fe20000000f00 */
        /* <DEDUP_REMOVED lines=8> */
.L_x_141:
[----:B------:R-:W-:Y:S05]  /*c2e0*/  BSYNC.RECONVERGENT B1 ;  /* 0x0000000000017941 */ /* 0x000fea0003800200 */
.L_x_140:
[----:B------:R-:W-:Y:S01]  /*c2f0*/  FSETP.GEU.AND P0, PT, |R29|, 1.7687499523162841797, PT ;  /* 0x3fe266661d00780b */ /* 0x000fe20003f0e200 */
[----:B------:R-:W-:-:S12]  /*c300*/  BSSY.RECONVERGENT B0, `(.L_x_142) ;  /* 0x0000072000007945 */ /* 0x000fd80003800200 */
[----:B------:R-:W-:Y:S05]  /*c310*/  @P0 BRA `(.L_x_143) ;  /* 0x0000000000a80947 */ /* 0x000fea0003800000 */
[----:B------:R-:W-:Y:S01]  /*c320*/  DMUL R16, R28, R28 ;  /* 0x0000001c1c107228 */ /* 0x000fe20000000000 */
[----:B------:R-:W-:Y:S01]  /*c330*/  IMAD.MOV.U32 R18, RZ, RZ, 0x180754af ;  /* 0x180754afff127424 */ /* 0x000fe200078e00ff */
[----:B------:R-:W-:Y:S01]  /*c340*/  UMOV UR4, 0xdc1895e9 ;  /* 0xdc1895e900047882 */ /* 0x000fe20000000000 */
[----:B------:R-:W-:Y:S01]  /*c350*/  IMAD.MOV.U32 R19, RZ, RZ, 0x3fb3823b ;  /* 0x3fb3823bff137424 */ /* 0x000fe200078e00ff */
[----:B------:R-:W-:-:S05]  /*c360*/  UMOV UR5, 0x3fb0066b ;  /* 0x3fb0066b00057882 */ /* 0x000fca0000000000 */
        /* <DEDUP_REMOVED lines=37> */
.L_x_143:
        /* <DEDUP_REMOVED lines=70> */
.L_x_144:
[----:B------:R-:W-:Y:S05]  /*ca20*/  BSYNC.RECONVERGENT B0 ;  /* 0x0000000000007941 */ /* 0x000fea0003800200 */
.L_x_142:
[----:B------:R-:W0:Y:S01]  /*ca30*/  MUFU.RCP64H R17, 8.1980971490536180823e-14 ;  /* 0x3d37135a00117908 */ /* 0x000e220000001800 */
[----:B------:R-:W-:Y:S01]  /*ca40*/  IMAD.MOV.U32 R20, RZ, RZ, -0x795e2c50 ;  /* 0x86a1d3b0ff147424 */ /* 0x000fe200078e00ff */
[----:B------:R-:W-:Y:S01]  /*ca50*/  MOV R21, 0x3d37135a ;  /* 0x3d37135a00157802 */ /* 0x000fe20000000f00 */
[----:B------:R-:W-:Y:S01]  /*ca60*/  IMAD.MOV.U32 R16, RZ, RZ, 0x1 ;  /* 0x00000001ff107424 */ /* 0x000fe200078e00ff */
[----:B------:R-:W-:Y:S01]  /*ca70*/  UMOV UR4, 0xc2304891 ;  /* 0xc230489100047882 */ /* 0x000fe20000000000 */
[----:B------:R-:W-:Y:S01]  /*ca80*/  UMOV UR5, 0x3c07a4f0 ;  /* 0x3c07a4f000057882 */ /* 0x000fe20000000000 */
[----:B------:R-:W-:Y:S01]  /*ca90*/  BSSY.RECONVERGENT B1, `(.L_x_145) ;  /* 0x0000014000017945 */ /* 0x000fe20003800200 */
[----:B------:R-:W-:Y:S02]  /*caa0*/  DMUL R38, R38, UR4 ;  /* 0x0000000426267c28 */ /* 0x000fe40008000000 */
        /* <DEDUP_REMOVED lines=9> */
[----:B------:R-:W-:-:S05]  /*cb40*/  FFMA R18, RZ, 0.044696189463138580322, R17 ;  /* 0x3d37135aff127823 */ /* 0x000fca0000000011 */
        /* <DEDUP_REMOVED lines=8> */
.L_x_146:
[----:B------:R-:W-:Y:S05]  /*cbd0*/  BSYNC.RECONVERGENT B1 ;  /* 0x0000000000017941 */ /* 0x000fea0003800200 */
.L_x_145:
[----:B------:R-:W-:Y:S01]  /*cbe0*/  DADD R16, R16, 1 ;  /* 0x3ff0000010107429 */ /* 0x000fe20000000000 */
[----:B------:R-:W-:Y:S07]  /*cbf0*/  BSSY.RECONVERGENT B0, `(.L_x_147) ;  /* 0x0000011000007945 */ /* 0x000fee0003800200 */
[----:B------:R-:W-:-:S06]  /*cc00*/  DMUL R24, R16, R16 ;  /* 0x0000001010187228 */ /* 0x000fcc0000000000 */
        /* <DEDUP_REMOVED lines=9> */
[----:B------:R-:W-:Y:S01]  /*cca0*/  LOP3.LUT R16, R25, 0x7fffffff, RZ, 0xc0, !PT ;  /* 0x7fffffff19107812 */ /* 0x000fe200078ec0ff */
[----:B------:R-:W-:Y:S01]  /*ccb0*/  IMAD.MOV.U32 R18, RZ, RZ, R24 ;  /* 0x000000ffff127224 */ /* 0x000fe200078e0018 */
[----:B------:R-:W-:Y:S01]  /*ccc0*/  MOV R24, 0xcd00 ;  /* 0x0000cd0000187802 */ /* 0x000fe20000000f00 */
[----:B------:R-:W-:Y:S02]  /*ccd0*/  IMAD.MOV.U32 R19, RZ, RZ, R25 ;  /* 0x000000ffff137224 */ /* 0x000fe400078e0019 */
[----:B------:R-:W-:-:S07]  /*cce0*/  VIADD R21, R16, 0xfff00000 ;  /* 0xfff0000010157836 */ /* 0x000fce0000000000 */
[----:B------:R-:W-:Y:S05]  /*ccf0*/  CALL.REL.NOINC `($__internal_0_$__cuda_sm20_dblrcp_rn_slowpath_v3) ;  /* 0x00000074006c7944 */ /* 0x000fea0003c00000 */
.L_x_148:
[----:B------:R-:W-:Y:S05]  /*cd00*/  BSYNC.RECONVERGENT B0 ;  /* 0x0000000000007941 */ /* 0x000fea0003800200 */
.L_x_147:
[----:B------:R-:W-:Y:S01]  /*cd10*/  DADD R22, -R22, 1 ;  /* 0x3ff0000016167429 */ /* 0x000fe20000000100 */
[----:B------:R-:W-:Y:S01]  /*cd20*/  IMAD.MOV.U32 R18, RZ, RZ, 0x0 ;  /* 0x00000000ff127424 */ /* 0x000fe200078e00ff */
[----:B------:R-:W-:Y:S01]  /*cd30*/  BSSY.RECONVERGENT B1, `(.L_x_149) ;  /* 0x000001b000017945 */ /* 0x000fe20003800200 */
        /* <DEDUP_REMOVED lines=17> */
[----:B------:R-:W-:Y:S02]  /*ce50*/  IMAD.MOV.U32 R25, RZ, RZ, R23 ;  /* 0x000000ffff197224 */ /* 0x000fe400078e0017 */
[----:B------:R-:W-:Y:S01]  /*ce60*/  IMAD.MOV.U32 R20, RZ, RZ, R18 ;  /* 0x000000ffff147224 */ /* 0x000fe200078e0012 */
[----:B------:R-:W-:Y:S01]  /*ce70*/  MOV R18, 0xceb0 ;  /* 0x0000ceb000127802 */ /* 0x000fe20000000f00 */
[----:B------:R-:W-:Y:S02]  /*ce80*/  IMAD.MOV.U32 R23, RZ, RZ, R38 ;  /* 0x000000ffff177224 */ /* 0x000fe400078e0026 */
[----:B------:R-:W-:-:S07]  /*ce90*/  IMAD.MOV.U32 R22, RZ, RZ, R39 ;  /* 0x000000ffff167224 */ /* 0x000fce00078e0027 */
[----:B------:R-:W-:Y:S05]  /*cea0*/  CALL.REL.NOINC `($__internal_2_$__cuda_sm20_dsqrt_rn_f64_mediumpath_v1) ;  /* 0x0000007c00447944 */ /* 0x000fea0003c00000 */
[----:B------:R-:W-:-:S04]  /*ceb0*/  LOP3.LUT R17, R17, R16, RZ, 0x3c, !PT ;  /* 0x0000001011117212 */ /* 0x000fc800078e3cff */
[----:B------:R-:W-:-:S04]  /*cec0*/  LOP3.LUT R16, R17, R16, RZ, 0x3c, !PT ;  /* 0x0000001011107212 */ /* 0x000fc800078e3cff */
[----:B------:R-:W-:-:S07]  /*ced0*/  LOP3.LUT R17, R17, R16, RZ, 0x3c, !PT ;  /* 0x0000001011117212 */ /* 0x000fce00078e3cff */
.L_x_150:
[----:B------:R-:W-:Y:S05]  /*cee0*/  BSYNC.RECONVERGENT B1 ;  /* 0x0000000000017941 */ /* 0x000fea0003800200 */
.L_x_149:
[----:B------:R-:W0:Y:S01]  /*cef0*/  MUFU.RCP64H R19, R15 ;  /* 0x0000000f00137308 */ /* 0x000e220000001800 */
[----:B------:R-:W-:Y:S01]  /*cf00*/  IMAD.MOV.U32 R18, RZ, RZ, 0x1 ;  /* 0x00000001ff127424 */ /* 0x000fe200078e00ff */
[----:B------:R-:W-:Y:S01]  /*cf10*/  DMUL R22, R16, 300000000 ;  /* 0x41b1e1a310167828 */ /* 0x000fe20000000000 */
[----:B------:R-:W-:Y:S09]  /*cf20*/  BSSY.RECONVERGENT B1, `(.L_x_151) ;  /* 0x0000013000017945 */ /* 0x000ff20003800200 */
[----:B------:R-:W-:Y:S01]  /*cf30*/  FSETP.GEU.AND P1, PT, |R23|, 6.5827683646048100446e-37, PT ;  /* 0x036000001700780b */ /* 0x000fe20003f2e200 */
        /* <DEDUP_REMOVED lines=17> */
.L_x_152:
[----:B------:R-:W-:Y:S05]  /*d050*/  BSYNC.RECONVERGENT B1 ;  /* 0x0000000000017941 */ /* 0x000fea0003800200 */
.L_x_151:
[----:B------:R-:W2:Y:S02]  /*d060*/  LDG.E.64 R14, desc[UR6][R34.64] ;  /* 0x00000006220e7981 */ /* 0x000ea4000c1e1b00 */
[----:B--2---:R-:W-:-:S07]  /*d070*/  DMUL R14, R14, R16 ;  /* 0x000000100e0e7228 */ /* 0x004fce0000000000 */
[----:B------:R0:W-:Y:S04]  /*d080*/  STG.E.64 desc[UR6][R34.64], R14 ;  /* 0x0000000e22007986 */ /* 0x0001e8000c101b06 */
[----:B------:R-:W2:Y:S02]  /*d090*/  LDG.E.64 R18, desc[UR6][R32.64] ;  /* 0x0000000620127981 */ /* 0x000ea4000c1e1b00 */
[----:B--2---:R-:W-:-:S07]  /*d0a0*/  DMUL R18, R18, R16 ;  /* 0x0000001012127228 */ /* 0x004fce0000000000 */
[----:B------:R1:W-:Y:S04]  /*d0b0*/  STG.E.64 desc[UR6][R32.64], R18 ;  /* 0x0000001220007986 */ /* 0x0003e8000c101b06 */
[----:B------:R-:W2:Y:S02]  /*d0c0*/  LDG.E.64 R38, desc[UR6][R30.64] ;  /* 0x000000061e267981 */ /* 0x000ea4000c1e1b00 */
[----:B--2---:R-:W-:-:S07]  /*d0d0*/  DMUL R38, R38, R16 ;  /* 0x0000001026267228 */ /* 0x004fce0000000000 */
[----:B------:R2:W-:Y:S04]  /*d0e0*/  STG.E.64 desc[UR6][R30.64], R38 ;  /* 0x000000261e007986 */ /* 0x0005e8000c101b06 */
[----:B------:R-:W3:Y:S04]  /*d0f0*/  LDG.E.64 R40, desc[UR6][R32.64] ;  /* 0x0000000620287981 */ /* 0x000ee8000c1e1b00 */
[----:B------:R-:W4:Y:S01]  /*d100*/  LDG.E.64 R42, desc[UR6][R34.64] ;  /* 0x00000006222a7981 */ /* 0x000f22000c1e1b00 */
[----:B------:R-:W-:Y:S01]  /*d110*/  DMUL R48, R38, R38 ;  /* 0x0000002626307228 */ /* 0x000fe20000000000 */
[----:B------:R-:W-:Y:S01]  /*d120*/  BSSY.RECONVERGENT B1, `(.L_x_153) ;  /* 0x000001d000017945 */ /* 0x000fe20003800200 */
[----:B---3--:R-:W-:-:S08]  /*d130*/  DMUL R16, R40, R40 ;  /* 0x0000002828107228 */ /* 0x008fd00000000000 */
[----:B----4-:R-:W-:-:S08]  /*d140*/  DFMA R16, R42, R42, R16 ;  /* 0x0000002a2a10722b */ /* 0x010fd00000000010 */
[----:B------:R-:W-:Y:S01]  /*d150*/  DADD R22, R16, R48 ;  /* 0x0000000010167229 */ /* 0x000fe20000000030 */
        /* <DEDUP_REMOVED lines=10> */
[----:B-1----:R-:W-:Y:S02]  /*d200*/  DMUL R18, R22, R16 ;  /* 0x0000001016127228 */ /* 0x002fe40000000000 */
[----:B------:R-:W-:Y:S01]  /*d210*/  VIADD R21, R17, 0xfff00000 ;  /* 0xfff0000011157836 */ /* 0x000fe20000000000 */
[----:B------:R-:W-:-:S05]  /*d220*/  MOV R20, R16 ;  /* 0x0000001000147202 */ /* 0x000fca0000000f00 */
[----:B------:R-:W-:-:S08]  /*d230*/  DFMA R26, R18, -R18, R22 ;  /* 0x80000012121a722b */ /* 0x000fd00000000016 */
[----:B------:R-:W-:Y:S01]  /*d240*/  DFMA R14, R26, R20, R18 ;  /* 0x000000141a0e722b */ /* 0x000fe20000000012 */
[----:B--2---:R-:W-:Y:S10]  /*d250*/  @!P0 BRA `(.L_x_154) ;  /* 0x0000000000248947 */ /* 0x004ff40003800000 */
[----:B------:R-:W-:Y:S02]  /*d260*/  IMAD.MOV.U32 R17, RZ, RZ, R22 ;  /* 0x000000ffff117224 */ /* 0x000fe400078e0016 */
[----:B------:R-:W-:Y:S02]  /*d270*/  IMAD.MOV.U32 R25, RZ, RZ, R23 ;  /* 0x000000ffff197224 */ /* 0x000fe400078e0017 */
[----:B------:R-:W-:Y:S01]  /*d280*/  IMAD.MOV.U32 R20, RZ, RZ, R18 ;  /* 0x000000ffff147224 */ /* 0x000fe200078e0012 */
[----:B------:R-:W-:Y:S01]  /*d290*/  MOV R18, 0xd2d0 ;  /* 0x0000d2d000127802 */ /* 0x000fe20000000f00 */
[----:B------:R-:W-:Y:S02]  /*d2a0*/  IMAD.MOV.U32 R23, RZ, RZ, R26 ;  /* 0x000000ffff177224 */ /* 0x000fe400078e001a */
[----:B------:R-:W-:-:S07]  /*d2b0*/  IMAD.MOV.U32 R22, RZ, RZ, R27 ;  /* 0x000000ffff167224 */ /* 0x000fce00078e001b */
[----:B------:R-:W-:Y:S05]  /*d2c0*/  CALL.REL.NOINC `($__internal_2_$__cuda_sm20_dsqrt_rn_f64_mediumpath_v1) ;  /* 0x00000078003c7944 */ /* 0x000fea0003c00000 */
[----:B------:R-:W-:Y:S02]  /*d2d0*/  IMAD.MOV.U32 R14, RZ, RZ, R17 ;  /* 0x000000ffff0e7224 */ /* 0x000fe400078e0011 */
[----:B------:R-:W-:-:S07]  /*d2e0*/  IMAD.MOV.U32 R15, RZ, RZ, R16 ;  /* 0x000000ffff0f7224 */ /* 0x000fce00078e0010 */
.L_x_154:
[----:B------:R-:W-:Y:S05]  /*d2f0*/  BSYNC.RECONVERGENT B1 ;  /* 0x0000000000017941 */ /* 0x000fea0003800200 */
.L_x_153:
        /* <DEDUP_REMOVED lines=34> */
.L_x_160:
[----:B------:R-:W-:Y:S05]  /*d520*/  BSYNC.RECONVERGENT B5 ;  /* 0x0000000000057941 */ /* 0x000fea0003800200 */
.L_x_159:
[----:B------:R-:W-:-:S07]  /*d530*/  VIADD R54, R22, 0x1 ;  /* 0x0000000116367836 */ /* 0x000fce0000000000 */
.L_x_158:
[----:B------:R-:W-:Y:S05]  /*d540*/  BSYNC.RECONVERGENT B4 ;  /* 0x0000000000047941 */ /* 0x000fea0003800200 */
.L_x_157:
        /* <DEDUP_REMOVED lines=10> */
[----:B------:R-:W-:Y:S01]  /*d5f0*/  BSSY.RECONVERGENT B4, `(.L_x_161) ;  /* 0x000002e000047945 */ /* 0x000fe20003800200 */
[----:B------:R-:W-:Y:S01]  /*d600*/  IMAD.MOV.U32 R51, RZ, RZ, 0x3da8ff83 ;  /* 0x3da8ff83ff337424 */ /* 0x000fe200078e00ff */
[----:B------:R-:W-:Y:S01]  /*d610*/  ISETP.NE.U32.AND P0, PT, R46, 0x1, PT ;  /* 0x000000012e00780c */ /* 0x000fe20003f05070 */
[----:B------:R-:W-:-:S03]  /*d620*/  DMUL R46, R52, R52 ;  /* 0x00000034342e7228 */ /* 0x000fc60000000000 */
[----:B------:R-:W-:Y:S02]  /*d630*/  FSEL R50, R50, -8.06006814911005101289e+34, !P0 ;  /* 0xf9785eba32327808 */ /* 0x000fe40004000000 */
[----:B------:R-:W-:-:S06]  /*d640*/  FSEL R51, -R51, 0.11223486810922622681, !P0 ;  /* 0x3de5db6533337808 */ /* 0x000fcc0004000100 */
[----:B--2---:R-:W-:Y:S02]  /*d650*/  DFMA R16, R46, R50, R16 ;  /* 0x000000322e10722b */ /* 0x004fe40000000010 */
[----:B------:R-:W-:-:S06]  /*d660*/  @!P2 DMUL R50, RZ, R44 ;  /* 0x0000002cff32a228 */ /* 0x000fcc0000000000 */
        /* <DEDUP_REMOVED lines=38> */
.L_x_162:
[----:B------:R-:W-:Y:S05]  /*d8d0*/  BSYNC.RECONVERGENT B4 ;  /* 0x0000000000047941 */ /* 0x000fea0003800200 */
.L_x_161:
        /* <DEDUP_REMOVED lines=10> */
[----:B------:R-:W-:Y:S01]  /*d980*/  DMUL R52, R50, R50 ;  /* 0x0000003232347228 */ /* 0x000fe20000000000 */
[----:B------:R-:W-:Y:S01]  /*d990*/  BSSY.RECONVERGENT B4, `(.L_x_163) ;  /* 0x0000030000047945 */ /* 0x000fe20003800200 */
[----:B------:R-:W-:Y:S01]  /*d9a0*/  ISETP.NE.U32.AND P0, PT, R44, 0x1, PT ;  /* 0x000000012c00780c */ /* 0x000fe20003f05070 */
[----:B------:R-:W-:Y:S01]  /*d9b0*/  IMAD.MOV.U32 R44, RZ, RZ, 0x20fd8164 ;  /* 0x20fd8164ff2c7424 */ /* 0x000fe200078e00ff */
[----:B------:R-:W-:-:S02]  /*d9c0*/  DSETP.NEU.AND P2, PT, R36, +INF , PT ;  /* 0x7ff000002400742a */ /* 0x000fc40003f4d000 */
[----:B------:R-:W-:Y:S02]  /*d9d0*/  FSEL R45, -R45, 0.11223486810922622681, !P0 ;  /* 0x3de5db652d2d7808 */ /* 0x000fe40004000100 */
[----:B------:R-:W-:-:S10]  /*d9e0*/  FSEL R44, R44, -8.06006814911005101289e+34, !P0 ;  /* 0xf9785eba2c2c7808 */ /* 0x000fd40004000000 */
[----:B0-----:R-:W-:Y:S01]  /*d9f0*/  @!P2 IMAD.MOV.U32 R56, RZ, RZ, 0x1 ;  /* 0x00000001ff38a424 */ /* 0x001fe200078e00ff */
        /* <DEDUP_REMOVED lines=11> */
[----:B------:R-:W-:-:S03]  /*dab0*/  @!P2 DMUL R54, RZ, +INF ;  /* 0x7ff00000ff36a828 */ /* 0x000fc60000000000 */
        /* <DEDUP_REMOVED lines=27> */
.L_x_166:
[----:B------:R-:W-:Y:S05]  /*dc70*/  BSYNC.RECONVERGENT B5 ;  /* 0x0000000000057941 */ /* 0x000fea0003800200 */
.L_x_165:
[----:B------:R-:W-:-:S07]  /*dc80*/  VIADD R56, R22, 0x1 ;  /* 0x0000000116387836 */ /* 0x000fce0000000000 */
.L_x_164:
[----:B------:R-:W-:Y:S05]  /*dc90*/  BSYNC.RECONVERGENT B4 ;  /* 0x0000000000047941 */ /* 0x000fea0003800200 */
.L_x_163:
        /* <DEDUP_REMOVED lines=11> */
[----:B------:R-:W-:Y:S01]  /*dd50*/  BSSY.RECONVERGENT B4, `(.L_x_167) ;  /* 0x000002d000047945 */ /* 0x000fe20003800200 */
[----:B------:R-:W-:Y:S01]  /*dd60*/  ISETP.NE.U32.AND P0, PT, R50, 0x1, PT ;  /* 0x000000013200780c */ /* 0x000fe20003f05070 */
[----:B------:R-:W-:Y:S01]  /*dd70*/  IMAD.MOV.U32 R50, RZ, RZ, 0x20fd8164 ;  /* 0x20fd8164ff327424 */ /* 0x000fe200078e00ff */
[----:B------:R-:W-:-:S02]  /*dd80*/  @!P2 DMUL R60, RZ, +INF ;  /* 0x7ff00000ff3ca828 */ /* 0x000fc40000000000 */
[----:B------:R-:W-:Y:S02]  /*dd90*/  FSEL R51, -R51, 0.11223486810922622681, !P0 ;  /* 0x3de5db6533337808 */ /* 0x000fe40004000100 */
[----:B------:R-:W-:-:S06]  /*dda0*/  FSEL R50, R50, -8.06006814911005101289e+34, !P0 ;  /* 0xf9785eba32327808 */ /* 0x000fcc0004000000 */
[----:B--2---:R-:W-:Y:S01]  /*ddb0*/  DFMA R16, R52, R50, R16 ;  /* 0x000000323410722b */ /* 0x004fe20000000010 */
[----:B------:R-:W-:-:S07]  /*ddc0*/  @!P2 IMAD.MOV.U32 R50, RZ, RZ, RZ ;  /* 0x000000ffff32a224 */ /* 0x000fce00078e00ff */
        /* <DEDUP_REMOVED lines=37> */
.L_x_168:
[----:B------:R-:W-:Y:S05]  /*e020*/  BSYNC.RECONVERGENT B4 ;  /* 0x0000000000047941 */ /* 0x000fea0003800200 */
.L_x_167:
[----:B------:R-:W0:Y:S01]  /*e030*/  MUFU.RSQ64H R25, R49 ;  /* 0x0000003100197308 */ /* 0x000e220000001c00 */
[----:B------:R-:W-:Y:S01]  /*e040*/  VIADD R24, R49, 0xfcb00000 ;  /* 0xfcb0000031187836 */ /* 0x000fe20000000000 */
[----:B------:R-:W-:Y:S01]  /*e050*/  MOV R18, 0x0 ;  /* 0x0000000000127802 */ /* 0x000fe20000000f00 */
[----:B------:R-:W-:Y:S01]  /*e060*/  IMAD.MOV.U32 R19, RZ, RZ, 0x3fd80000 ;  /* 0x3fd80000ff137424 */ /* 0x000fe200078e00ff */
[----:B------:R-:W-:Y:S02]  /*e070*/  BSSY.RECONVERGENT B1, `(.L_x_169) ;  /* 0x0000016000017945 */ /* 0x000fe40003800200 */
        /* <DEDUP_REMOVED lines=21> */
.L_x_170:
[----:B------:R-:W-:Y:S05]  /*e1d0*/  BSYNC.RECONVERGENT B1 ;  /* 0x0000000000017941 */ /* 0x000fea0003800200 */
.L_x_169:
[----:B------:R-:W0:Y:S01]  /*e1e0*/  MUFU.RCP64H R17, R37 ;  /* 0x0000002500117308 */ /* 0x000e220000001800 */
[----:B------:R-:W-:Y:S01]  /*e1f0*/  IMAD.MOV.U32 R16, RZ, RZ, 0x1 ;  /* 0x00000001ff107424 */ /* 0x000fe200078e00ff */
[----:B------:R-:W-:Y:S01]  /*e200*/  FSETP.GEU.AND P1, PT, |R45|, 6.5827683646048100446e-37, PT ;  /* 0x036000002d00780b */ /* 0x000fe20003f2e200 */
[----:B------:R-:W-:Y:S04]  /*e210*/  BSSY.RECONVERGENT B1, `(.L_x_171) ;  /* 0x0000014000017945 */ /* 0x000fe80003800200 */
        /* <DEDUP_REMOVED lines=19> */
.L_x_172:
[----:B------:R-:W-:Y:S05]  /*e350*/  BSYNC.RECONVERGENT B1 ;  /* 0x0000000000017941 */ /* 0x000fea0003800200 */
.L_x_171:
        /* <DEDUP_REMOVED lines=10> */
[----:B------:R-:W-:-:S02]  /*e400*/  DMUL R52, R60, R60 ;  /* 0x0000003c3c347228 */ /* 0x000fc40000000000 */
[----:B------:R-:W-:Y:S01]  /*e410*/  ISETP.NE.U32.AND P0, PT, R48, 0x1, PT ;  /* 0x000000013000780c */ /* 0x000fe20003f05070 */
[----:B------:R-:W-:Y:S01]  /*e420*/  IMAD.MOV.U32 R48, RZ, RZ, 0x20fd8164 ;  /* 0x20fd8164ff307424 */ /* 0x000fe200078e00ff */
[----:B------:R-:W-:Y:S02]  /*e430*/  DMUL R36, R36, R44 ;  /* 0x0000002c24247228 */ /* 0x000fe40000000000 */
[----:B------:R-:W-:Y:S02]  /*e440*/  FSEL R49, -R49, 0.11223486810922622681, !P0 ;  /* 0x3de5db6531317808 */ /* 0x000fe40004000100 */
[----:B------:R-:W-:-:S04]  /*e450*/  FSEL R48, R48, -8.06006814911005101289e+34, !P0 ;  /* 0xf9785eba30307808 */ /* 0x000fc80004000000 */
[----:B------:R-:W-:Y:S02]  /*e460*/  DMUL R36, R54, R36 ;  /* 0x0000002436247228 */ /* 0x000fe40000000000 */
[----:B--2---:R-:W-:-:S08]  /*e470*/  DFMA R16, R52, R48, R16 ;  /* 0x000000303410722b */ /* 0x004fd00000000010 */
[----:B------:R-:W-:-:S08]  /*e480*/  DFMA R16, R52, R16, R18 ;  /* 0x000000103410722b */ /* 0x000fd00000000012 */
[----:B---3--:R-:W-:Y:S02]  /*e490*/  DFMA R16, R52, R16, R20 ;  /* 0x000000103410722b */ /* 0x008fe40000000014 */
[----:B------:R-:W-:-:S06]  /*e4a0*/  DMUL R20, R40, R14 ;  /* 0x0000000e28147228 */ /* 0x000fcc0000000000 */
[----:B------:R-:W-:Y:S02]  /*e4b0*/  DFMA R16, R52, R16, R22 ;  /* 0x000000103410722b */ /* 0x000fe40000000016 */
[----:B------:R-:W-:Y:S02]  /*e4c0*/  DMUL R22, R42, R14 ;  /* 0x0000000e2a167228 */ /* 0x000fe40000000000 */
[----:B------:R-:W-:-:S04]  /*e4d0*/  DMUL R14, R38, R42 ;  /* 0x0000002a260e7228 */ /* 0x000fc80000000000 */
        /* <DEDUP_REMOVED lines=10> */
[C---:B------:R-:W-:Y:S02]  /*e580*/  DMUL R16, R18.reuse, R20 ;  /* 0x0000001412107228 */ /* 0x040fe40000000000 */
[----:B------:R-:W-:Y:S02]  /*e590*/  DMUL R22, R18, R22 ;  /* 0x0000001612167228 */ /* 0x000fe40000000000 */
[----:B------:R-:W-:-:S04]  /*e5a0*/  DMUL R18, R38, R40 ;  /* 0x0000002826127228 */ /* 0x000fc80000000000 */
[----:B------:R-:W-:-:S04]  /*e5b0*/  DFMA R14, R54, R14, -R16 ;  /* 0x0000000e360e722b */ /* 0x000fc80000000810 */
[----:B------:R-:W-:-:S04]  /*e5c0*/  DFMA R18, R54, R18, R22 ;  /* 0x000000123612722b */ /* 0x000fc80000000016 */
[----:B------:R-:W-:Y:S02]  /*e5d0*/  DMUL R16, R14, R56 ;  /* 0x000000380e107228 */ /* 0x000fe40000000000 */
[----:B------:R-:W-:Y:S02]  /*e5e0*/  DFMA R14, R38, R46, -R36 ;  /* 0x0000002e260e722b */ /* 0x000fe40000000824 */
[----:B------:R-:W-:-:S04]  /*e5f0*/  DMUL R18, R18, R56 ;  /* 0x0000003812127228 */ /* 0x000fc80000000000 */
[----:B------:R-:W-:-:S04]  /*e600*/  DFMA R38, R42, R46, R16 ;  /* 0x0000002e2a26722b */ /* 0x000fc80000000010 */
[----:B------:R-:W-:Y:S01]  /*e610*/  DFMA R46, R40, R46, R18 ;  /* 0x0000002e282e722b */ /* 0x000fe20000000012 */
[----:B------:R-:W-:Y:S10]  /*e620*/  BRA `(.L_x_173) ;  /* 0x0000000c00c07947 */ /* 0x000ff40003800000 */
.L_x_156:
        /* <DEDUP_REMOVED lines=28> */
.L_x_175:
[----:B------:R-:W-:Y:S05]  /*e7f0*/  BSYNC.RECONVERGENT B4 ;  /* 0x0000000000047941 */ /* 0x000fea0003800200 */
.L_x_174:
        /* <DEDUP_REMOVED lines=10> */
[----:B------:R-:W-:Y:S01]  /*e8a0*/  MOV R48, 0x20fd8164 ;  /* 0x20fd816400307802 */ /* 0x000fe20000000f00 */
[----:B------:R-:W-:Y:S01]  /*e8b0*/  DSETP.NEU.AND P1, PT, R36, +INF , PT ;  /* 0x7ff000002400742a */ /* 0x000fe20003f2d000 */
[----:B------:R-:W-:Y:S01]  /*e8c0*/  ISETP.NE.U32.AND P0, PT, R40, 0x1, PT ;  /* 0x000000012800780c */ /* 0x000fe20003f05070 */
[----:B------:R-:W-:Y:S01]  /*e8d0*/  DMUL R40, R38, R38 ;  /* 0x0000002626287228 */ /* 0x000fe20000000000 */
[----:B------:R-:W-:Y:S02]  /*e8e0*/  BSSY.RECONVERGENT B4, `(.L_x_176) ;  /* 0x000002e000047945 */ /* 0x000fe40003800200 */
[----:B------:R-:W-:-:S02]  /*e8f0*/  FSEL R48, R48, -8.06006814911005101289e+34, !P0 ;  /* 0xf9785eba30307808 */ /* 0x000fc40004000000 */
[----:B------:R-:W-:-:S07]  /*e900*/  FSEL R49, -R43, 0.11223486810922622681, !P0 ;  /* 0x3de5db652b317808 */ /* 0x000fce0004000100 */
        /* <DEDUP_REMOVED lines=8> */
[----:B------:R-:W-:Y:S02]  /*e990*/  DFMA R16, R40, R16, 1 ;  /* 0x3ff000002810742b */ /* 0x000fe40000000010 */
[----:B------:R-:W-:-:S08]  /*e9a0*/  @!P1 DMUL R40, RZ, +INF ;  /* 0x7ff00000ff289828 */ /* 0x000fd00000000000 */
[----:B------:R-:W-:Y:S02]  /*e9b0*/  FSEL R18, R16, R38, !P0 ;  /* 0x0000002610127208 */ /* 0x000fe40004000000 */
[----:B------:R-:W-:Y:S02]  /*e9c0*/  FSEL R19, R17, R39, !P0 ;  /* 0x0000002711137208 */ /* 0x000fe40004000000 */
[----:B------:R-:W-:-:S04]  /*e9d0*/  LOP3.LUT P0, RZ, R42, 0x2, RZ, 0xc0, !PT ;  /* 0x000000022aff7812 */ /* 0x000fc8000780c0ff */
[----:B------:R-:W-:-:S10]  /*e9e0*/  DADD R16, RZ, -R18 ;  /* 0x00000000ff107229 */ /* 0x000fd40000000812 */
[----:B------:R-:W-:Y:S02]  /*e9f0*/  FSEL R38, R18, R16, !P0 ;  /* 0x0000001012267208 */ /* 0x000fe40004000000 */
[----:B------:R-:W-:-:S06]  /*ea00*/  FSEL R39, R19, R17, !P0 ;  /* 0x0000001113277208 */ /* 0x000fcc0004000000 */
[----:B------:R-:W-:Y:S01]  /*ea10*/  DMUL R38, R14, R38 ;  /* 0x000000260e267228 */ /* 0x000fe20000000000 */
[----:B------:R-:W-:Y:S10]  /*ea20*/  @!P1 BRA `(.L_x_177) ;  /* 0x0000000000649947 */ /* 0x000ff40003800000 */
        /* <DEDUP_REMOVED lines=23> */
.L_x_179:
[----:B------:R-:W-:Y:S05]  /*eba0*/  BSYNC.RECONVERGENT B5 ;  /* 0x0000000000057941 */ /* 0x000fea0003800200 */
.L_x_178:
[----:B------:R-:W-:-:S07]  /*ebb0*/  VIADD R46, R22, 0x1 ;  /* 0x00000001162e7836 */ /* 0x000fce0000000000 */
.L_x_177:
[----:B------:R-:W-:Y:S05]  /*ebc0*/  BSYNC.RECONVERGENT B4 ;  /* 0x0000000000047941 */ /* 0x000fea0003800200 */
.L_x_176:
        /* <DEDUP_REMOVED lines=57> */
.L_x_181:
[----:B------:R-:W-:Y:S05]  /*ef60*/  BSYNC.RECONVERGENT B4 ;  /* 0x0000000000047941 */ /* 0x000fea0003800200 */
.L_x_180:
        /* <DEDUP_REMOVED lines=26> */
[----:B------:R-:W-:-:S08]  /*f110*/  @!P1 DMUL R36, RZ, R44 ;  /* 0x0000002cff249228 */ /* 0x000fd00000000000 */
        /* <DEDUP_REMOVED lines=31> */
.L_x_185:
[----:B------:R-:W-:Y:S05]  /*f310*/  BSYNC.RECONVERGENT B5 ;  /* 0x0000000000057941 */ /* 0x000fea0003800200 */
.L_x_184:
[----:B------:R-:W-:-:S07]  /*f320*/  VIADD R48, R22, 0x1 ;  /* 0x0000000116307836 */ /* 0x000fce0000000000 */
.L_x_183:
[----:B------:R-:W-:Y:S05]  /*f330*/  BSYNC.RECONVERGENT B4 ;  /* 0x0000000000047941 */ /* 0x000fea0003800200 */
.L_x_182:
        /* <DEDUP_REMOVED lines=11> */
[----:B------:R-:W-:Y:S01]  /*f3f0*/  DMUL R38, R38, R40 ;  /* 0x0000002826267228 */ /* 0x000fe20000000000 */
        /* <DEDUP_REMOVED lines=19> */
.L_x_173:
[----:B------:R-:W-:Y:S05]  /*f530*/  BSYNC.RECONVERGENT B3 ;  /* 0x0000000000037941 */ /* 0x000fea0003800200 */
.L_x_155:
[----:B------:R-:W0:Y:S01]  /*f540*/  MUFU.RCP64H R17, 8.1980971490536180823e-14 ;  /* 0x3d37135a00117908 */ /* 0x000e220000001800 */
[----:B------:R-:W-:Y:S01]  /*f550*/  IMAD.MOV.U32 R20, RZ, RZ, -0x795e2c50 ;  /* 0x86a1d3b0ff147424 */ /* 0x000fe200078e00ff */
[----:B------:R-:W-:Y:S01]  /*f560*/  UMOV UR4, 0xc2304891 ;  /* 0xc230489100047882 */ /* 0x000fe20000000000 */
[----:B------:R-:W-:Y:S01]  /*f570*/  IMAD.MOV.U32 R21, RZ, RZ, 0x3d37135a ;  /* 0x3d37135aff157424 */ /* 0x000fe200078e00ff */
[----:B------:R-:W-:Y:S01]  /*f580*/  UMOV UR5, 0x3c07a4f0 ;  /* 0x3c07a4f000057882 */ /* 0x000fe20000000000 */
[----:B------:R-:W-:Y:S01]  /*f590*/  IMAD.MOV.U32 R16, RZ, RZ, 0x1 ;  /* 0x00000001ff107424 */ /* 0x000fe200078e00ff */
[----:B------:R1:W-:Y:S01]  /*f5a0*/  STG.E.64 desc[UR6][R34.64], R38 ;  /* 0x0000002622007986 */ /* 0x0003e2000c101b06 */
[----:B------:R-:W-:Y:S03]  /*f5b0*/  BSSY.RECONVERGENT B1, `(.L_x_186) ;  /* 0x0000015000017945 */ /* 0x000fe60003800200 */
[----:B------:R1:W-:Y:S04]  /*f5c0*/  STG.E.64 desc[UR6][R32.64], R46 ;  /* 0x0000002e20007986 */ /* 0x0003e8000c101b06 */
[----:B------:R1:W-:Y:S01]  /*f5d0*/  STG.E.64 desc[UR6][R30.64], R14 ;  /* 0x0000000e1e007986 */ /* 0x0003e2000c101b06 */
[----:B0-----:R-:W-:-:S08]  /*f5e0*/  DFMA R18, R16, -R20, 1 ;  /* 0x3ff000001012742b */ /* 0x001fd00000000814 */
[----:B------:R-:W-:-:S08]  /*f5f0*/  DFMA R18, R18, R18, R18 ;  /* 0x000000121212722b */ /* 0x000fd00000000012 */
[----:B------:R-:W-:Y:S02]  /*f600*/  DFMA R16, R16, R18, R16 ;  /* 0x000000121010722b */ /* 0x000fe40000000010 */
[----:B------:R-:W-:-:S06]  /*f610*/  DMUL R18, R12, UR4 ;  /* 0x000000040c127c28 */ /* 0x000fcc0008000000 */
[----:B------:R-:W-:-:S04]  /*f620*/  DFMA R22, R16, -R20, 1 ;  /* 0x3ff000001016742b */ /* 0x000fc80000000814 */
[----:B------:R-:W-:-:S04]  /*f630*/  FSETP.GEU.AND P1, PT, |R19|, 6.5827683646048100446e-37, PT ;  /* 0x036000001300780b */ /* 0x000fc80003f2e200 */
[----:B------:R-:W-:-:S08]  /*f640*/  DFMA R22, R16, R22, R16 ;  /* 0x000000161016722b */ /* 0x000fd00000000010 */
[----:B------:R-:W-:-:S08]  /*f650*/  DMUL R16, R22, R18 ;  /* 0x0000001216107228 */ /* 0x000fd00000000000 */
[----:B------:R-:W-:-:S08]  /*f660*/  DFMA R12, R16, -R20, R18 ;  /* 0x80000014100c722b */ /* 0x000fd00000000012 */
[----:B------:R-:W-:-:S10]  /*f670*/  DFMA R16, R22, R12, R16 ;  /* 0x0000000c1610722b */ /* 0x000fd40000000010 */
[----:B------:R-:W-:-:S05]  /*f680*/  FFMA R12, RZ, 0.044696189463138580322, R17 ;  /* 0x3d37135aff0c7823 */ /* 0x000fca0000000011 */
[----:B------:R-:W-:-:S13]  /*f690*/  FSETP.GT.AND P0, PT, |R12|, 1.469367938527859385e-39, PT ;  /* 0x001000000c00780b */ /* 0x000fda0003f04200 */
[----:B-1----:R-:W-:Y:S05]  /*f6a0*/  @P0 BRA P1, `(.L_x_187) ;  /* 0x0000000000140947 */ /* 0x002fea0000800000 */
[----:B------:R-:W-:Y:S01]  /*f6b0*/  IMAD.MOV.U32 R20, RZ, RZ, R18 ;  /* 0x000000ffff147224 */ /* 0x000fe200078e0012 */
[----:B------:R-:W-:Y:S01]  /*f6c0*/  MOV R18, 0xf700 ;  /* 0x0000f70000127802 */ /* 0x000fe20000000f00 */
[----:B------:R-:W-:Y:S02]  /*f6d0*/  IMAD.MOV.U32 R16, RZ, RZ, -0x795e2c50 ;  /* 0x86a1d3b0ff107424 */ /* 0x000fe400078e00ff */
[----:B------:R-:W-:-:S07]  /*f6e0*/  IMAD.MOV.U32 R17, RZ, RZ, 0x3d37135a ;  /* 0x3d37135aff117424 */ /* 0x000fce00078e00ff */
[----:B------:R-:W-:Y:S05]  /*f6f0*/  CALL.REL.NOINC `($__internal_1_$__cuda_sm20_div_rn_f64_full) ;  /* 0x0000004c009c7944 */ /* 0x000fea0003c00000 */
.L_x_187:
[----:B------:R-:W-:Y:S05]  /*f700*/  BSYNC.RECONVERGENT B1 ;  /* 0x0000000000017941 */ /* 0x000fea0003800200 */
.L_x_186:
        /* <DEDUP_REMOVED lines=18> */
.L_x_189:
[----:B------:R-:W-:Y:S05]  /*f830*/  BSYNC.RECONVERGENT B0 ;  /* 0x0000000000007941 */ /* 0x000fea0003800200 */
.L_x_188:
[----:B------:R-:W-:Y:S01]  /*f840*/  DADD R18, -R14, 1 ;  /* 0x3ff000000e127429 */ /* 0x000fe20000000100 */
[----:B------:R-:W-:Y:S01]  /*f850*/  BSSY.RECONVERGENT B1, `(.L_x_190) ;  /* 0x000001b000017945 */ /* 0x000fe20003800200 */
[----:B------:R-:W-:Y:S02]  /*f860*/  IMAD.MOV.U32 R14, RZ, RZ, 0x0 ;  /* 0x00000000ff0e7424 */ /* 0x000fe400078e00ff */
[----:B------:R-:W-:Y:S02]  /*f870*/  IMAD.MOV.U32 R15, RZ, RZ, 0x3fd80000 ;  /* 0x3fd80000ff0f7424 */ /* 0x000fe400078e00ff */
        /* <DEDUP_REMOVED lines=9> */
[----:B------:R-:W-:Y:S01]  /*f910*/  IADD3 R21, PT, PT, R17, -0x100000, RZ ;  /* 0xfff0000011157810 */ /* 0x000fe20007ffe0ff */
[----:B------:R-:W-:-:S05]  /*f920*/  IMAD.MOV.U32 R20, RZ, RZ, R16 ;  /* 0x000000ffff147224 */ /* 0x000fca00078e0010 */
        /* <DEDUP_REMOVED lines=8> */
[----:B------:R-:W-:Y:S02]  /*f9b0*/  IMAD.MOV.U32 R20, RZ, RZ, R12 ;  /* 0x000000ffff147224 */ /* 0x000fe400078e000c */
[----:B------:R-:W-:-:S07]  /*f9c0*/  IMAD.MOV.U32 R19, RZ, RZ, R13 ;  /* 0x000000ffff137224 */ /* 0x000fce00078e000d */
[----:B------:R-:W-:Y:S05]  /*f9d0*/  CALL.REL.NOINC `($__internal_2_$__cuda_sm20_dsqrt_rn_f64_mediumpath_v1) ;  /* 0x0000005000787944 */ /* 0x000fea0003c00000 */
[----:B------:R-:W-:Y:S02]  /*f9e0*/  IMAD.MOV.U32 R30, RZ, RZ, R17 ;  /* 0x000000ffff1e7224 */ /* 0x000fe400078e0011 */
[----:B------:R-:W-:-:S07]  /*f9f0*/  IMAD.MOV.U32 R31, RZ, RZ, R16 ;  /* 0x000000ffff1f7224 */ /* 0x000fce00078e0010 */
.L_x_191:
[----:B------:R-:W-:Y:S05]  /*fa00*/  BSYNC.RECONVERGENT B1 ;  /* 0x0000000000017941 */ /* 0x000fea0003800200 */
.L_x_190:
[----:B------:R-:W0:Y:S01]  /*fa10*/  LDCU.64 UR4, c[0x0][0x428] ;  /* 0x00008500ff0477ac */ /* 0x000e220008000a00 */
[----:B------:R-:W-:Y:S01]  /*fa20*/  IMAD.MOV.U32 R14, RZ, RZ, 0x1 ;  /* 0x00000001ff0e7424 */ /* 0x000fe200078e00ff */
[----:B------:R-:W-:Y:S01]  /*fa30*/  BSSY.RECONVERGENT B3, `(.L_x_192) ;  /* 0x0000020000037945 */ /* 0x000fe20003800200 */
[----:B------:R-:W-:Y:S01]  /*fa40*/  DMUL R30, R30, 300000000 ;  /* 0x41b1e1a31e1e7828 */ /* 0x000fe20000000000 */
[----:B0-----:R-:W-:-:S04]  /*fa50*/  IADD3 R12, P0, PT, R0, UR4, RZ ;  /* 0x00000004000c7c10 */ /* 0x001fc8000ff1e0ff */
[----:B------:R-:W-:-:S03]  /*fa60*/  IADD3.X R13, PT, PT, R2, UR5, RZ, P0, !PT ;  /* 0x00000005020d7c10 */ /* 0x000fc600087fe4ff */
[----:B------:R-:W-:Y:S02]  /*fa70*/  DSETP.NEU.AND P0, PT, |R28|, +INF , PT ;  /* 0x7ff000001c00742a */ /* 0x000fe40003f0d200 */
[----:B------:R0:W-:-:S12]  /*fa80*/  STG.E.U8 desc[UR6][R12.64], R14 ;  /* 0x0000000e0c007986 */ /* 0x0001d8000c101106 */
[----:B------:R-:W-:Y:S01]  /*fa90*/  @!P0 DMUL R26, RZ, R28 ;  /* 0x0000001cff1a8228 */ /* 0x000fe20000000000 */
[----:B------:R-:W-:Y:S01]  /*faa0*/  @!P0 IMAD.MOV.U32 R24, RZ, RZ, RZ ;  /* 0x000000ffff188224 */ /* 0x000fe200078e00ff */
[----:B0-----:R-:W-:Y:S09]  /*fab0*/  @!P0 BRA `(.L_x_193) ;  /* 0x00000000005c8947 */ /* 0x001ff20003800000 */
        /* <DEDUP_REMOVED lines=23> */
.L_x_193:
[----:B------:R-:W-:Y:S05]  /*fc30*/  BSYNC.RECONVERGENT B3 ;  /* 0x0000000000037941 */ /* 0x000fea0003800200 */
.L_x_192:
        /* <DEDUP_REMOVED lines=14> */
[----:B------:R-:W-:-:S02]  /*fd20*/  DSETP.NEU.AND P1, PT, |R10|, +INF , PT ;  /* 0x7ff000000a00742a */ /* 0x000fc40003f2d200 */
        /* <DEDUP_REMOVED lines=11> */
[----:B------:R-:W-:Y:S01]  /*fde0*/  @!P1 IMAD.MOV.U32 R26, RZ, RZ, 0x1 ;  /* 0x00000001ff1a9424 */ /* 0x000fe200078e00ff */
[----:B------:R-:W-:Y:S02]  /*fdf0*/  FSEL R15, R13, R27, !P0 ;  /* 0x0000001b0d0f7208 */ /* 0x000fe40004000000 */
[----:B------:R-:W-:Y:S01]  /*fe00*/  LOP3.LUT P0, RZ, R24, 0x2, RZ, 0xc0, !PT ;  /* 0x0000000218ff7812 */ /* 0x000fe2000780c0ff */
[----:B------:R-:W-:-:S03]  /*fe10*/  @!P1 DMUL R24, RZ, R10 ;  /* 0x0000000aff189228 */ /* 0x000fc60000000000 */
        /* <DEDUP_REMOVED lines=28> */
.L_x_197:
[----:B------:R-:W-:Y:S05]  /*ffe0*/  BSYNC.RECONVERGENT B4 ;  /* 0x0000000000047941 */ /* 0x000fea0003800200 */
.L_x_196:
[----:B------:R-:W-:-:S07]  /*fff0*/  VIADD R26, R22, 0x1 ;  /* 0x00000001161a7836 */ /* 0x000fce0000000000 */
.L_x_195:
[----:B------:R-:W-:Y:S05]  /*10000*/  BSYNC.RECONVERGENT B3 ;  /* 0x0000000000037941 */ /* 0x000fea0003800200 */
.L_x_194:
[----:B------:R-:W0:Y:S01]  /*10010*/  LDCU.64 UR4, c[0x4][0x48] ;  /* 0x01000900ff0477ac */ /* 0x000e220008000a00 */
[----:B------:R-:W-:-:S05]  /*10020*/  IMAD.SHL.U32 R12, R26, 0x40, RZ ;  /* 0x000000401a0c7824 */ /* 0x000fca00078e00ff */
[----:B------:R-:W-:-:S04]  /*10030*/  LOP3.LUT R12, R12, 0x40, RZ, 0xc0, !PT ;  /* 0x000000400c0c7812 */ /* 0x000fc800078ec0ff */
[----:B0-----:R-:W-:-:S05]  /*10040*/  IADD3 R36, P0, PT, R12, UR4, RZ ;  /* 0x000000040c247c10 */ /* 0x001fca000ff1e0ff */
[----:B------:R-:W-:Y:S01]  /*10050*/  IMAD.X R37, RZ, RZ, UR5, P0 ;  /* 0x00000005ff257e24 */ /* 0x000fe200080e06ff */
[----:B------:R-:W-:Y:S01]  /*10060*/  LOP3.LUT R27, R26, 0x1, RZ, 0xc0, !PT ;  /* 0x000000011a1b7812 */ /* 0x000fe200078ec0ff */
[----:B------:R-:W-:Y:S01]  /*10070*/  IMAD.MOV.U32 R38, RZ, RZ, 0x20fd8164 ;  /* 0x20fd8164ff267424 */ /* 0x000fe200078e00ff */
[----:B------:R-:W-:Y:S01]  /*10080*/  DMUL R34, R24, R24 ;  /* 0x0000001818227228 */ /* 0x000fe20000000000 */
[----:B------:R-:W0:Y:S01]  /*10090*/  LDCU.64 UR4, c[0x0][0x430] ;  /* 0x00008600ff0477ac */ /* 0x000e220008000a00 */
[----:B------:R-:W2:Y:S04]  /*100a0*/  LDG.E.128.CONSTANT R12, desc[UR6][R36.64] ;  /* 0x00000006240c7981 */ /* 0x000ea8000c1e9d00 */
[----:B------:R-:W3:Y:S04]  /*100b0*/  LDG.E.128.CONSTANT R16, desc[UR6][R36.64+0x10] ;  /* 0x0000100624107981 */ /* 0x000ee8000c1e9d00 */
[----:B------:R-:W4:Y:S01]  /*100c0*/  LDG.E.128.CONSTANT R20, desc[UR6][R36.64+0x20] ;  /* 0x0000200624147981 */ /* 0x000f22000c1e9d00 */
[----:B------:R-:W-:Y:S01]  /*100d0*/  ISETP.NE.U32.AND P0, PT, R27, 0x1, PT ;  /* 0x000000011b00780c */ /* 0x000fe20003f05070 */
[----:B------:R-:W-:Y:S01]  /*100e0*/  BSSY.RECONVERGENT B3, `(.L_x_198) ;  /* 0x0000033000037945 */ /* 0x000fe20003800200 */
[----:B------:R-:W-:-:S02]  /*100f0*/  MOV R27, 0x3da8ff83 ;  /* 0x3da8ff83001b7802 */ /* 0x000fc40000000f00 */
        /* <DEDUP_REMOVED lines=11> */
[----:B------:R-:W-:Y:S01]  /*101b0*/  IMAD.SHL.U32 R12, R0, 0x8, RZ ;  /* 0x00000008000c7824 */ /* 0x000fe200078e00ff */
[----:B------:R-:W-:Y:S02]  /*101c0*/  FSEL R17, R13, R25, !P0 ;  /* 0x000000190d117208 */ /* 0x000fe40004000000 */
[----:B------:R-:W-:Y:S02]  /*101d0*/  LOP3.LUT P0, RZ, R26, 0x2, RZ, 0xc0, !PT ;  /* 0x000000021aff7812 */ /* 0x000fe4000780c0ff */
[----:B------:R-:W-:Y:S02]  /*101e0*/  SHF.L.U64.HI R0, R0, 0x3, R2 ;  /* 0x0000000300007819 */ /* 0x000fe40000010202 */
[----:B------:R-:W-:-:S10]  /*101f0*/  DADD R14, RZ, -R16 ;  /* 0x00000000ff0e7229 */ /* 0x000fd40000000810 */
[----:B------:R-:W-:Y:S02]  /*10200*/  FSEL R16, R16, R14, !P0 ;  /* 0x0000000e10107208 */ /* 0x000fe40004000000 */
[----:B------:R-:W-:Y:S02]  /*10210*/  FSEL R17, R17, R15, !P0 ;  /* 0x0000000f11117208 */ /* 0x000fe40004000000 */
[----:B0-----:R-:W-:-:S04]  /*10220*/  IADD3 R18, P0, PT, R12, UR4, RZ ;  /* 0x000000040c127c10 */ /* 0x001fc8000ff1e0ff */
[----:B------:R-:W-:Y:S01]  /*10230*/  DMUL R16, R32, R16 ;  /* 0x0000001020107228 */ /* 0x000fe20000000000 */
[----:B------:R-:W-:Y:S02]  /*10240*/  IADD3.X R19, PT, PT, R0, UR5, RZ, P0, !PT ;  /* 0x0000000500137c10 */ /* 0x000fe400087fe4ff */
[----:B------:R-:W-:-:S04]  /*10250*/  DSETP.NEU.AND P0, PT, |R10|, +INF , PT ;  /* 0x7ff000000a00742a */ /* 0x000fc80003f0d200 */
[----:B------:R0:W-:Y:S10]  /*10260*/  STG.E.64 desc[UR6][R18.64], R16 ;  /* 0x0000001012007986 */ /* 0x0001f4000c101b06 */
[----:B------:R-:W-:Y:S01]  /*10270*/  @!P0 DMUL R14, RZ, R10 ;  /* 0x0000000aff0e8228 */ /* 0x000fe20000000000 */
[----:B------:R-:W-:Y:S01]  /*10280*/  @!P0 IMAD.MOV.U32 R2, RZ, RZ, RZ ;  /* 0x000000ffff028224 */ /* 0x000fe200078e00ff */
[----:B------:R-:W-:Y:S09]  /*10290*/  @!P0 BRA `(.L_x_199) ;  /* 0x00000000005c8947 */ /* 0x000ff20003800000 */
[----:B------:R-:W-:Y:S01]  /*102a0*/  UMOV UR4, 0x6dc9c883 ;  /* 0x6dc9c88300047882 */ /* 0x000fe20000000000 */
[----:B------:R-:W-:Y:S01]  /*102b0*/  UMOV UR5, 0x3fe45f30 ;  /* 0x3fe45f3000057882 */ /* 0x000fe20000000000 */
[C---:B------:R-:W-:Y:S02]  /*102c0*/  DSETP.GE.AND P0, PT, |R10|.reuse, 2.14748364800000000000e+09, PT ;  /* 0x41e000000a00742a */ /* 0x040fe40003f06200 */
[----:B0-----:R-:W-:Y:S01]  /*102d0*/  DMUL R16, R10, UR4 ;  /* 0x000000040a107c28 */ /* 0x001fe20008000000 */
        /* <DEDUP_REMOVED lines=19> */
.L_x_199:
[----:B------:R-:W-:Y:S05]  /*10410*/  BSYNC.RECONVERGENT B3 ;  /* 0x0000000000037941 */ /* 0x000fea0003800200 */
.L_x_198:
[----:B------:R-:W1:Y:S01]  /*10420*/  LDCU.64 UR4, c[0x4][0x48] ;  /* 0x01000900ff0477ac */ /* 0x000e620008000a00 */
[----:B------:R-:W-:-:S05]  /*10430*/  IMAD.SHL.U32 R10, R2, 0x40, RZ ;  /* 0x00000040020a7824 */ /* 0x000fca00078e00ff */
[----:B------:R-:W-:-:S04]  /*10440*/  LOP3.LUT R10, R10, 0x40, RZ, 0xc0, !PT ;  /* 0x000000400a0a7812 */ /* 0x000fc800078ec0ff */
[----:B-1----:R-:W-:-:S05]  /*10450*/  IADD3 R34, P0, PT, R10, UR4, RZ ;  /* 0x000000040a227c10 */ /* 0x002fca000ff1e0ff */
[----:B------:R-:W-:Y:S01]  /*10460*/  IMAD.X R35, RZ, RZ, UR5, P0 ;  /* 0x00000005ff237e24 */ /* 0x000fe200080e06ff */
[----:B------:R-:W-:Y:S01]  /*10470*/  LOP3.LUT R10, R2, 0x1, RZ, 0xc0, !PT ;  /* 0x00000001020a7812 */ /* 0x000fe200078ec0ff */
[----:B------:R-:W-:Y:S01]  /*10480*/  IMAD.MOV.U32 R36, RZ, RZ, 0x20fd8164 ;  /* 0x20fd8164ff247424 */ /* 0x000fe200078e00ff */
[----:B------:R-:W1:Y:S02]  /*10490*/  LDCU.64 UR4, c[0x0][0x438] ;  /* 0x00008700ff0477ac */ /* 0x000e640008000a00 */
[----:B0-----:R-:W2:Y:S04]  /*104a0*/  LDG.E.128.CONSTANT R16, desc[UR6][R34.64] ;  /* 0x0000000622107981 */ /* 0x001ea8000c1e9d00 */
[----:B------:R-:W3:Y:S04]  /*104b0*/  LDG.E.128.CONSTANT R20, desc[UR6][R34.64+0x10] ;  /* 0x0000100622147981 */ /* 0x000ee8000c1e9d00 */
[----:B------:R-:W4:Y:S01]  /*104c0*/  LDG.E.128.CONSTANT R24, desc[UR6][R34.64+0x20] ;  /* 0x0000200622187981 */ /* 0x000f22000c1e9d00 */
        /* <DEDUP_REMOVED lines=19> */
[----:B------:R-:W-:Y:S02]  /*10600*/  FSEL R11, R15, R11, !P0 ;  /* 0x0000000b0f0b7208 */ /* 0x000fe40004000000 */
[----:B-1----:R-:W-:-:S04]  /*10610*/  IADD3 R14, P0, PT, R12, UR4, RZ ;  /* 0x000000040c0e7c10 */ /* 0x002fc8000ff1e0ff */
[----:B------:R-:W-:Y:S01]  /*10620*/  DMUL R32, R32, R10 ;  /* 0x0000000a20207228 */ /* 0x000fe20000000000 */
[----:B------:R-:W-:Y:S02]  /*10630*/  IADD3.X R15, PT, PT, R0, UR5, RZ, P0, !PT ;  /* 0x00000005000f7c10 */ /* 0x000fe400087fe4ff */
[----:B------:R-:W-:-:S04]  /*10640*/  DSETP.NEU.AND P0, PT, |R28|, +INF , PT ;  /* 0x7ff000001c00742a */ /* 0x000fc80003f0d200 */
[----:B------:R0:W-:Y:S10]  /*10650*/  STG.E.64 desc[UR6][R14.64], R32 ;  /* 0x000000200e007986 */ /* 0x0001f4000c101b06 */
[----:B------:R-:W-:Y:S01]  /*10660*/  @!P0 DMUL R10, RZ, R28 ;  /* 0x0000001cff0a8228 */ /* 0x000fe20000000000 */
[----:B------:R-:W-:Y:S01]  /*10670*/  @!P0 IMAD.MOV.U32 R2, RZ, RZ, 0x1 ;  /* 0x00000001ff028424 */ /* 0x000fe200078e00ff */
[----:B------:R-:W-:Y:S09]  /*10680*/  @!P0 BRA `(.L_x_201) ;  /* 0x0000000000648947 */ /* 0x000ff20003800000 */
[----:B------:R-:W-:Y:S01]  /*10690*/  UMOV UR4, 0x6dc9c883 ;  /* 0x6dc9c88300047882 */ /* 0x000fe20000000000 */
[----:B------:R-:W-:Y:S01]  /*106a0*/  UMOV UR5, 0x3fe45f30 ;  /* 0x3fe45f3000057882 */ /* 0x000fe20000000000 */
[C---:B------:R-:W-:Y:S01]  /*106b0*/  DSETP.GE.AND P0, PT, |R28|.reuse, 2.14748364800000000000e+09, PT ;  /* 0x41e000001c00742a */ /* 0x040fe20003f06200 */
[----:B------:R-:W-:Y:S01]  /*106c0*/  BSSY.RECONVERGENT B4, `(.L_x_202) ;  /* 0x0000014000047945 */ /* 0x000fe20003800200 */
        /* <DEDUP_REMOVED lines=18> */
[----:B------:R-:W-:-:S07]  /*107f0*/  IMAD.MOV.U32 R11, RZ, RZ, R21 ;  /* 0x000000ffff0b7224 */ /* 0x000fce00078e0015 */
.L_x_203:
[----:B------:R-:W-:Y:S05]  /*10800*/  BSYNC.RECONVERGENT B4 ;  /* 0x0000000000047941 */ /* 0x000fea0003800200 */
.L_x_202:
[----:B------:R-:W-:-:S07]  /*10810*/  VIADD R2, R22, 0x1 ;  /* 0x0000000116027836 */ /* 0x000fce0000000000 */
.L_x_201:
[----:B------:R-:W-:Y:S05]  /*10820*/  BSYNC.RECONVERGENT B3 ;  /* 0x0000000000037941 */ /* 0x000fea0003800200 */
.L_x_200:
[----:B------:R-:W1:Y:S01]  /*10830*/  LDCU.64 UR4, c[0x4][0x48] ;  /* 0x01000900ff0477ac */ /* 0x000e620008000a00 */
[----:B------:R-:W-:Y:S01]  /*10840*/  IMAD.SHL.U32 R13, R2, 0x40, RZ ;  /* 0x00000040020d7824 */ /* 0x000fe200078e00ff */
[----:B------:R-:W-:Y:S01]  /*10850*/  SHF.R.U32.HI R28, RZ, 0x2, R5 ;  /* 0x00000002ff1c7819 */ /* 0x000fe20000011605 */
[----:B0-----:R-:W-:Y:S01]  /*10860*/  IMAD.MOV.U32 R32, RZ, RZ, 0x2f800000 ;  /* 0x2f800000ff207424 */ /* 0x001fe200078e00ff */
[----:B------:R-:W0:Y:S02]  /*10870*/  LDCU.128 UR8, c[0x0][0x440] ;  /* 0x00008800ff0877ac */ /* 0x000e240008000c00 */
[----:B------:R-:W-:-:S04]  /*10880*/  LOP3.LUT R13, R13, 0x40, RZ, 0xc0, !PT ;  /* 0x000000400d0d7812 */ /* 0x000fc800078ec0ff */
[----:B-1----:R-:W-:-:S05]  /*10890*/  IADD3 R14, P0, PT, R13, UR4, RZ ;  /* 0x000000040d0e7c10 */ /* 0x002fca000ff1e0ff */
[----:B------:R-:W-:-:S05]  /*108a0*/  IMAD.X R15, RZ, RZ, UR5, P0 ;  /* 0x00000005ff0f7e24 */ /* 0x000fca00080e06ff */
[----:B------:R-:W2:Y:S04]  /*108b0*/  LDG.E.128.CONSTANT R16, desc[UR6][R14.64] ;  /* 0x000000060e107981 */ /* 0x000ea8000c1e9d00 */
[----:B------:R-:W3:Y:S04]  /*108c0*/  LDG.E.128.CONSTANT R20, desc[UR6][R14.64+0x10] ;  /* 0x000010060e147981 */ /* 0x000ee8000c1e9d00 */
[----:B------:R1:W4:Y:S01]  /*108d0*/  LDG.E.128.CONSTANT R24, desc[UR6][R14.64+0x20] ;  /* 0x000020060e187981 */ /* 0x000322000c1e9d00 */
[----:B------:R-:W-:Y:S01]  /*108e0*/  LOP3.LUT R28, R28, R5, RZ, 0x3c, !PT ;  /* 0x000000051c1c7212 */ /* 0x000fe200078e3cff */
[----:B------:R-:W-:Y:S01]  /*108f0*/  IMAD.SHL.U32 R13, R9, 0x10, RZ ;  /* 0x00000010090d7824 */ /* 0x000fe200078e00ff */
[----:B------:R-:W-:Y:S01]  /*10900*/  LOP3.LUT R5, R2, 0x1, RZ, 0xc0, !PT ;  /* 0x0000000102057812 */ /* 0x000fe200078ec0ff */
[----:B------:R-:W-:Y:S02]  /*10910*/  BSSY.RECONVERGENT B0, `(.L_x_204) ;  /* 0x0000055000007945 */ /* 0x000fe40003800200 */
[----:B------:R-:W-:Y:S01]  /*10920*/  IMAD.SHL.U32 R29, R28, 0x2, RZ ;  /* 0x000000021c1d7824 */ /* 0x000fe200078e00ff */
[----:B------:R-:W-:Y:S01]  /*10930*/  ISETP.NE.U32.AND P0, PT, R5, 0x1, PT ;  /* 0x000000010500780c */ /* 0x000fe20003f05070 */
[----:B-1----:R-:W-:-:S03]  /*10940*/  DMUL R14, R10, R10 ;  /* 0x0000000a0a0e7228 */ /* 0x002fc60000000000 */
[----:B------:R-:W-:Y:S01]  /*10950*/  LOP3.LUT R28, R28, R29, R13, 0x96, !PT ;  /* 0x0000001d1c1c7212 */ /* 0x000fe200078e960d */
[----:B------:R-:W-:Y:S02]  /*10960*/  IMAD.MOV.U32 R29, RZ, RZ, 0x20fd8164 ;  /* 0x20fd8164ff1d7424 */ /* 0x000fe400078e00ff */
[----:B------:R-:W-:Y:S01]  /*10970*/  IMAD.MOV.U32 R13, RZ, RZ, 0x3da8ff83 ;  /* 0x3da8ff83ff0d7424 */ /* 0x000fe200078e00ff */
[----:B------:R-:W-:Y:S02]  /*10980*/  LOP3.LUT R9, R28, R9, RZ, 0x3c, !PT ;  /* 0x000000091c097212 */ /* 0x000fe400078e3cff */
[----:B------:R-:W-:Y:S02]  /*10990*/  FSEL R28, R29, -8.06006814911005101289e+34, !P0 ;  /* 0xf9785eba1d1c7808 */ /* 0x000fe40004000000 */
[----:B------:R-:W-:Y:S02]  /*109a0*/  FSEL R29, -R13, 0.11223486810922622681, !P0 ;  /* 0x3de5db650d1d7808 */ /* 0x000fe40004000100 */
[----:B------:R-:W-:-:S04]  /*109b0*/  IADD3 R5, PT, PT, R4, 0x31c5ed, R9 ;  /* 0x0031c5ed04057810 */ /* 0x000fc80007ffe009 */
[----:B------:R-:W-:-:S05]  /*109c0*/  I2FP.F32.U32 R5, R5 ;  /* 0x0000000500057245 */ /* 0x000fca0000201000 */
[----:B------:R-:W-:-:S05]  /*109d0*/  FFMA R5, R5, R32, 1.1641532182693481445e-10 ;  /* 0x2f00000005057423 */ /* 0x000fca0000000020 */
[----:B------:R-:W-:-:S13]  /*109e0*/  FSETP.GEU.AND P1, PT, R5, 1.175494350822287508e-38, PT ;  /* 0x008000000500780b */ /* 0x000fda0003f2e000 */
[----:B------:R-:W-:-:S04]  /*109f0*/  @!P1 FMUL R5, R5, 8388608 ;  /* 0x4b00000005059820 */ /* 0x000fc80000400000 */
[----:B------:R-:W-:Y:S01]  /*10a00*/  VIADD R13, R5, 0xc0d55555 ;  /* 0xc0d55555050d7836 */ /* 0x000fe20000000000 */
[----:B--2---:R-:W-:-:S08]  /*10a10*/  DFMA R16, R14, R28, R16 ;  /* 0x0000001c0e10722b */ /* 0x004fd00000000010 */
[----:B------:R-:W-:Y:S01]  /*10a20*/  DFMA R16, R14, R16, R18 ;  /* 0x000000100e10722b */ /* 0x000fe20000000012 */
[----:B------:R-:W-:-:S05]  /*10a30*/  LOP3.LUT R18, R13, 0xff800000, RZ, 0xc0, !PT ;  /* 0xff8000000d127812 */ /* 0x000fca00078ec0ff */
[----:B------:R-:W-:Y:S02]  /*10a40*/  IMAD.IADD R13, R5, 0x1, -R18 ;  /* 0x00000001050d7824 */ /* 0x000fe400078e0a12 */
[----:B---3--:R-:W-:Y:S01]  /*10a50*/  DFMA R16, R14, R16, R20 ;  /* 0x000000100e10722b */ /* 0x008fe20000000014 */
[----:B------:R-:W-:Y:S01]  /*10a60*/  I2FP.F32.S32 R18, R18 ;  /* 0x0000001200127245 */ /* 0x000fe20000201400 */
[----:B------:R-:W-:Y:S02]  /*10a70*/  IMAD.MOV.U32 R20, RZ, RZ, 0x3e055027 ;  /* 0x3e055027ff147424 */ /* 0x000fe400078e00ff */
[----:B------:R-:W-:Y:S01]  /*10a80*/  FADD R19, R13, -1 ;  /* 0xbf8000000d137421 */ /* 0x000fe20000000000 */
[----:B------:R-:W-:-:S03]  /*10a90*/  FSEL R13, RZ, -23, P1 ;  /* 0xc1b80000ff0d7808 */ /* 0x000fc60000800000 */
[C---:B------:R-:W-:Y:S01]  /*10aa0*/  FFMA R20, R19.reuse, -R20, 0.14084610342979431152 ;  /* 0x3e1039f613147423 */ /* 0x040fe20000000814 */
[----:B------:R-:W-:Y:S01]  /*10ab0*/  DFMA R16, R14, R16, R22 ;  /* 0x000000100e10722b */ /* 0x000fe20000000016 */
[----:B------:R-:W-:Y:S01]  /*10ac0*/  FFMA R18, R18, 1.1920928955078125e-07, R13 ;  /* 0x3400000012127823 */ /* 0x000fe2000000000d */
[----:B------:R-:W-:Y:S01]  /*10ad0*/  SHF.R.U32.HI R13, RZ, 0x2, R6 ;  /* 0x00000002ff0d7819 */ /* 0x000fe20000011606 */
[----:B------:R-:W-:-:S03]  /*10ae0*/  FFMA R20, R19, R20, -0.12148627638816833496 ;  /* 0xbdf8cdcc13147423 */ /* 0x000fc60000000014 */
[----:B------:R-:W-:Y:S01]  /*10af0*/  LOP3.LUT R13, R13, R6, RZ, 0x3c, !PT ;  /* 0x000000060d0d7212 */ /* 0x000fe200078e3cff */
[----:B------:R-:W-:Y:S01]  /*10b00*/  FFMA R20, R19, R20, 0.13980610668659210205 ;  /* 0x3e0f295513147423 */ /* 0x000fe20000000014 */
[----:B----4-:R-:W-:-:S03]  /*10b10*/  DFMA R16, R14, R16, R24 ;  /* 0x000000100e10722b */ /* 0x010fc60000000018 */
[----:B------:R-:W-:Y:S01]  /*10b20*/  FFMA R20, R19, R20, -0.16684235632419586182 ;  /* 0xbe2ad8b913147423 */ /* 0x000fe20000000014 */
[----:B------:R-:W-:-:S03]  /*10b30*/  IMAD.SHL.U32 R6, R13, 0x2, RZ ;  /* 0x000000020d067824 */ /* 0x000fc600078e00ff */
[----:B------:R-:W-:Y:S01]  /*10b40*/  FFMA R20, R19, R20, 0.20012299716472625732 ;  /* 0x3e4ced0b13147423 */ /* 0x000fe20000000014 */
[----:B------:R-:W-:-:S03]  /*10b50*/  DFMA R16, R14, R16, R26 ;  /* 0x000000100e10722b */ /* 0x000fc6000000001a */
[----:B------:R-:W-:-:S04]  /*10b60*/  FFMA R20, R19, R20, -0.24999669194221496582 ;  /* 0xbe7fff2213147423 */ /* 0x000fc80000000014 */
[C---:B------:R-:W-:Y:S01]  /*10b70*/  FFMA R20, R19.reuse, R20, 0.33333182334899902344 ;  /* 0x3eaaaa7813147423 */ /* 0x040fe20000000014 */
[----:B------:R-:W-:Y:S02]  /*10b80*/  DFMA R10, R16, R10, R10 ;  /* 0x0000000a100a722b */ /* 0x000fe4000000000a */
[----:B------:R-:W-:Y:S01]  /*10b90*/  DFMA R14, R14, R16, 1 ;  /* 0x3ff000000e0e742b */ /* 0x000fe20000000010 */
[----:B------:R-:W-:Y:S01]  /*10ba0*/  FFMA R20, R19, R20, -0.5 ;  /* 0xbf00000013147423 */ /* 0x000fe20000000014 */
[----:B0-----:R-:W-:-:S03]  /*10bb0*/  IADD3 R16, P2, PT, R12, UR10, RZ ;  /* 0x0000000a0c107c10 */ /* 0x001fc6000ff5e0ff */
[----:B------:R-:W-:Y:S01]  /*10bc0*/  FMUL R20, R19, R20 ;  /* 0x0000001413147220 */ /* 0x000fe20000400000 */
[----:B------:R-:W-:-:S03]  /*10bd0*/  IADD3.X R17, PT, PT, R0, UR11, RZ, P2, !PT ;  /* 0x0000000b00117c10 */ /* 0x000fc600097fe4ff */
[----:B------:R-:W-:Y:S01]  /*10be0*/  FFMA R19, R19, R20, R19 ;  /* 0x0000001413137223 */ /* 0x000fe20000000013 */
[----:B------:R-:W-:Y:S01]  /*10bf0*/  FSEL R14, R14, R10, !P0 ;  /* 0x0000000a0e0e7208 */ /* 0x000fe20004000000 */
[----:B------:R-:W-:Y:S01]  /*10c00*/  IMAD.MOV.U32 R20, RZ, RZ, 0x7f800000 ;  /* 0x7f800000ff147424 */ /* 0x000fe200078e00ff */
[----:B------:R-:W-:Y:S01]  /*10c10*/  FSEL R15, R15, R11, !P0 ;  /* 0x0000000b0f0f7208 */ /* 0x000fe20004000000 */
[----:B------:R-:W-:Y:S01]  /*10c20*/  FFMA R18, R18, 0.69314718246459960938, R19 ;  /* 0x3f31721812127823 */ /* 0x000fe20000000013 */
[----:B------:R-:W-:Y:S02]  /*10c30*/  LOP3.LUT P0, RZ, R2, 0x2, RZ, 0xc0, !PT ;  /* 0x0000000202ff7812 */ /* 0x000fe4000780c0ff */
[----:B------:R-:W-:Y:S02]  /*10c40*/  SHF.L.U32 R2, R9, 0x4, RZ ;  /* 0x0000000409027819 */ /* 0x000fe400000006ff */
[----:B------:R-:W-:Y:S02]  /*10c50*/  DADD R10, RZ, -R14 ;  /* 0x00000000ff0a7229 */ /* 0x000fe4000000080e */
[----:B------:R-:W-:-:S04]  /*10c60*/  LOP3.LUT R2, R13, R6, R2, 0x96, !PT ;  /* 0x000000060d027212 */ /* 0x000fc800078e9602 */
[----:B------:R-:W-:-:S04]  /*10c70*/  LOP3.LUT R2, R2, R9, RZ, 0x3c, !PT ;  /* 0x0000000902027212 */ /* 0x000fc800078e3cff */
[----:B------:R-:W-:Y:S02]  /*10c80*/  FSEL R10, R14, R10, !P0 ;  /* 0x0000000a0e0a7208 */ /* 0x000fe40004000000 */
[----:B------:R-:W-:Y:S02]  /*10c90*/  FSEL R11, R15, R11, !P0 ;  /* 0x0000000b0f0b7208 */ /* 0x000fe40004000000 */
[----:B------:R-:W-:Y:S02]  /*10ca0*/  ISETP.GT.U32.AND P0, PT, R5, 0x7f7fffff, PT ;  /* 0x7f7fffff0500780c */ /* 0x000fe40003f04070 */
[----:B------:R-:W-:Y:S02]  /*10cb0*/  IADD3 R14, P1, PT, R12, UR8, RZ ;  /* 0x000000080c0e7c10 */ /* 0x000fe4000ff3e0ff */
[----:B------:R-:W-:Y:S01]  /*10cc0*/  DMUL R30, R30, R10 ;  /* 0x0000000a1e1e7228 */ /* 0x000fe20000000000 */
[----:B------:R-:W0:Y:S01]  /*10cd0*/  I2F.F64 R10, R3 ;  /* 0x00000003000a7312 */ /* 0x000e220000201c00 */
[----:B------:R-:W-:-:S05]  /*10ce0*/  IADD3.X R15, PT, PT, R0, UR9, RZ, P1, !PT ;  /* 0x00000009000f7c10 */ /* 0x000fca0008ffe4ff */
[----:B------:R1:W-:Y:S02]  /*10cf0*/  STG.E.64 desc[UR6][R14.64], R30 ;  /* 0x0000001e0e007986 */ /* 0x0003e4000c101b06 */
[C---:B------:R-:W-:Y:S01]  /*10d00*/  @P0 FFMA R18, R5.reuse, R20, +INF ;  /* 0x7f80000005120423 */ /* 0x040fe20000000014 */
[----:B------:R-:W-:Y:S02]  /*10d10*/  FSETP.NEU.AND P0, PT, R5, RZ, PT ;  /* 0x000000ff0500720b */ /* 0x000fe40003f0d000 */
[----:B------:R-:W-:Y:S01]  /*10d20*/  IADD3 R5, PT, PT, R4, 0x374db2, R2 ;  /* 0x00374db204057810 */ /* 0x000fe20007ffe002 */
[----:B------:R-:W-:-:S03]  /*10d30*/  FMUL R18, R18, -2 ;  /* 0xc000000012127820 */ /* 0x000fc60000400000 */
[----:B------:R-:W-:Y:S01]  /*10d40*/  I2FP.F32.U32 R5, R5 ;  /* 0x0000000500057245 */ /* 0x000fe20000201000 */
[----:B0-----:R1:W-:Y:S01]  /*10d50*/  STG.E.64 desc[UR6][R16.64], R10 ;  /* 0x0000000a10007986 */ /* 0x0013e2000c101b06 */
[----:B------:R-:W-:-:S04]  /*10d60*/  FSEL R18, R18, +INF , P0 ;  /* 0x7f80000012127808 */ /* 0x000fc80000000000 */
[----:B------:R1:W0:Y:S01]  /*10d70*/  MUFU.RSQ R9, R18 ;  /* 0x0000001200097308 */ /* 0x0002220000001400 */
[----:B------:R-:W-:-:S05]  /*10d80*/  VIADD R6, R18, 0xf3000000 ;  /* 0xf300000012067836 */ /* 0x000fca0000000000 */
[----:B------:R-:W-:Y:S01]  /*10d90*/  ISETP.GT.U32.AND P0, PT, R6, 0x727fffff, PT ;  /* 0x727fffff0600780c */ /* 0x000fe20003f04070 */
[----:B------:R-:W-:-:S04]  /*10da0*/  IMAD.MOV.U32 R6, RZ, RZ, 0x30c90fdb ;  /* 0x30c90fdbff067424 */ /* 0x000fc800078e00ff */
[----:B------:R-:W-:-:S08]  /*10db0*/  FFMA R20, R5, R6, 7.314590599882819788e-10 ;  /* 0x30490fdb05147423 */ /* 0x000fd00000000006 */
[----:B01----:R-:W-:Y:S05]  /*10dc0*/  @!P0 BRA `(.L_x_205) ;  /* 0x0000000000148947 */ /* 0x003fea0003800000 */
[----:B------:R-:W-:Y:S01]  /*10dd0*/  IMAD.MOV.U32 R5, RZ, RZ, R18 ;  /* 0x000000ffff057224 */ /* 0x000fe200078e0012 */
[----:B------:R-:W-:-:S07]  /*10de0*/  MOV R16, 0x10e00 ;  /* 0x00010e0000107802 */ /* 0x000fce0000000f00 */
[----:B------:R-:W-:Y:S05]  /*10df0*/  CALL.REL.NOINC `($__internal_3_$__cuda_sm20_sqrt_rn_f32_slowpath) ;  /* 0x00000040002c7944 */ /* 0x000fea0003c00000 */
[----:B------:R-:W-:Y:S01]  /*10e00*/  IMAD.MOV.U32 R5, RZ, RZ, R6 ;  /* 0x000000ffff057224 */ /* 0x000fe200078e0006 */
[----:B------:R-:W-:Y:S06]  /*10e10*/  BRA `(.L_x_206) ;  /* 0x0000000000107947 */ /* 0x000fec0003800000 */
.L_x_205:
[----:B------:R-:W-:Y:S01]  /*10e20*/  FMUL.FTZ R5, R18, R9 ;  /* 0x0000000912057220 */ /* 0x000fe20000410000 */
[----:B------:R-:W-:-:S03]  /*10e30*/  FMUL.FTZ R9, R9, 0.5 ;  /* 0x3f00000009097820 */ /* 0x000fc60000410000 */
[----:B------:R-:W-:-:S04]  /*10e40*/  FFMA R6, -R5, R5, R18 ;  /* 0x0000000505067223 */ /* 0x000fc80000000112 */
[----:B------:R-:W-:-:S07]  /*10e50*/  FFMA R5, R6, R9, R5 ;  /* 0x0000000906057223 */ /* 0x000fce0000000005 */
.L_x_206:
[----:B------:R-:W-:Y:S05]  /*10e60*/  BSYNC.RECONVERGENT B0 ;  /* 0x0000000000007941 */ /* 0x000fea0003800200 */
.L_x_204:
[----:B------:R-:W0:Y:S02]  /*10e70*/  LDC.64 R10, c[0x0][0x3f0] ;  /* 0x0000fc00ff0a7b82 */ /* 0x000e240000000a00 */
[----:B0-----:R-:W-:-:S05]  /*10e80*/  IMAD.WIDE R10, R3, 0x8, R10 ;  /* 0x00000008030a7825 */ /* 0x001fca00078e020a */
[----:B------:R-:W2:Y:S01]  /*10e90*/  LDG.E.64 R14, desc[UR6][R10.64] ;  /* 0x000000060a0e7981 */ /* 0x000ea2000c1e1b00 */
[----:B------:R-:W-:Y:S01]  /*10ea0*/  UMOV UR4, 0x760a98e7 ;  /* 0x760a98e700047882 */ /* 0x000fe20000000000 */
[----:B------:R-:W-:Y:S01]  /*10eb0*/  UMOV UR5, 0x3b30b0e6 ;  /* 0x3b30b0e600057882 */ /* 0x000fe20000000000 */
[----:B------:R-:W-:Y:S01]  /*10ec0*/  FMUL.RZ R9, R20, 0.15915493667125701904 ;  /* 0x3e22f98314097820 */ /* 0x000fe2000040c000 */
[----:B------:R-:W-:Y:S03]  /*10ed0*/  BSSY.RECONVERGENT B1, `(.L_x_207) ;  /* 0x000001e000017945 */ /* 0x000fe60003800200 */
[----:B------:R-:W0:Y:S02]  /*10ee0*/  MUFU.SIN R6, R9 ;  /* 0x0000000900067308 */ /* 0x000e240000000400 */
[----:B0-----:R-:W-:Y:S01]  /*10ef0*/  FMUL R6, R6, R5 ;  /* 0x0000000506067220 */ /* 0x001fe20000400000 */
[----:B--2---:R-:W-:Y:S01]  /*10f00*/  DMUL R18, R14, UR4 ;  /* 0x000000040e127c28 */ /* 0x004fe20008000000 */
[----:B------:R-:W-:Y:S01]  /*10f10*/  UMOV UR4, 0x17d7ff47 ;  /* 0x17d7ff4700047882 */ /* 0x000fe20000000000 */
[----:B------:R-:W-:Y:S01]  /*10f20*/  IMAD.MOV.U32 R14, RZ, RZ, 0x1 ;  /* 0x00000001ff0e7424 */ /* 0x000fe200078e00ff */
[----:B------:R-:W-:-:S03]  /*10f30*/  UMOV UR5, 0x3aacc838 ;  /* 0x3aacc83800057882 */ /* 0x000fc60000000000 */
[----:B------:R-:W0:Y:S02]  /*10f40*/  MUFU.RCP64H R15, R19 ;  /* 0x00000013000f7308 */ /* 0x000e240000001800 */
[----:B0-----:R-:W-:-:S08]  /*10f50*/  DFMA R16, -R18, R14, 1 ;  /* 0x3ff000001210742b */ /* 0x001fd0000000010e */
[----:B------:R-:W-:-:S08]  /*10f60*/  DFMA R16, R16, R16, R16 ;  /* 0x000000101010722b */ /* 0x000fd00000000010 */
[----:B------:R-:W-:-:S08]  /*10f70*/  DFMA R16, R14, R16, R14 ;  /* 0x000000100e10722b */ /* 0x000fd0000000000e */
[----:B------:R-:W-:-:S08]  /*10f80*/  DFMA R14, -R18, R16, 1 ;  /* 0x3ff00000120e742b */ /* 0x000fd00000000110 */
[----:B------:R-:W-:-:S08]  /*10f90*/  DFMA R14, R16, R14, R16 ;  /* 0x0000000e100e722b */ /* 0x000fd00000000010 */
[----:B------:R-:W-:-:S08]  /*10fa0*/  DMUL R24, R14, UR4 ;  /* 0x000000040e187c28 */ /* 0x000fd00008000000 */
[----:B------:R-:W-:-:S08]  /*10fb0*/  DFMA R16, -R18, R24, UR4 ;  /* 0x0000000412107e2b */ /* 0x000fd00008000118 */
[----:B------:R-:W-:Y:S02]  /*10fc0*/  DFMA R24, R14, R16, R24 ;  /* 0x000000100e18722b */ /* 0x000fe40000000018 */
[----:B------:R-:W0:Y:S08]  /*10fd0*/  MUFU.COS R16, R9 ;  /* 0x0000000900107308 */ /* 0x000e300000000000 */
[----:B------:R-:W-:Y:S01]  /*10fe0*/  FFMA R3, RZ, R19, R25 ;  /* 0x00000013ff037223 */ /* 0x000fe20000000019 */
[----:B------:R1:W2:Y:S04]  /*10ff0*/  F2F.F64.F32 R14, R6 ;  /* 0x00000006000e7310 */ /* 0x0002a80000201800 */
[----:B------:R-:W-:Y:S01]  /*11000*/  FSETP.GT.AND P0, PT, |R3|, 1.469367938527859385e-39, PT ;  /* 0x001000000300780b */ /* 0x000fe20003f04200 */
[----:B0-----:R-:W-:-:S12]  /*11010*/  FMUL R3, R16, R5 ;  /* 0x0000000510037220 */ /* 0x001fd80000400000 */
[----:B-12---:R-:W-:Y:S05]  /*11020*/  @P0 BRA `(.L_x_208) ;  /* 0x0000000000200947 */ /* 0x006fea0003800000 */
[----:B------:R-:W-:Y:S01]  /*11030*/  IMAD.MOV.U32 R16, RZ, RZ, R18 ;  /* 0x000000ffff107224 */ /* 0x000fe200078e0012 */
[----:B------:R-:W-:Y:S01]  /*11040*/  MOV R18, 0x11090 ;  /* 0x0001109000127802 */ /* 0x000fe20000000f00 */
[----:B------:R-:W-:Y:S02]  /*11050*/  IMAD.MOV.U32 R17, RZ, RZ, R19 ;  /* 0x000000ffff117224 */ /* 0x000fe400078e0013 */
[----:B------:R-:W-:Y:S02]  /*11060*/  IMAD.MOV.U32 R20, RZ, RZ, 0x17d7ff47 ;  /* 0x17d7ff47ff147424 */ /* 0x000fe400078e00ff */
[----:B------:R-:W-:-:S07]  /*11070*/  IMAD.MOV.U32 R19, RZ, RZ, 0x3aacc838 ;  /* 0x3aacc838ff137424 */ /* 0x000fce00078e00ff */
[----:B------:R-:W-:Y:S05]  /*11080*/  CALL.REL.NOINC `($__internal_1_$__cuda_sm20_div_rn_f64_full) ;  /* 0x0000003400387944 */ /* 0x000fea0003c00000 */
[----:B------:R-:W-:Y:S02]  /*11090*/  IMAD.MOV.U32 R24, RZ, RZ, R16 ;  /* 0x000000ffff187224 */ /* 0x000fe400078e0010 */
[----:B------:R-:W-:-:S07]  /*110a0*/  IMAD.MOV.U32 R25, RZ, RZ, R17 ;  /* 0x000000ffff197224 */ /* 0x000fce00078e0011 */
.L_x_208:
[----:B------:R-:W-:Y:S05]  /*110b0*/  BSYNC.RECONVERGENT B1 ;  /* 0x0000000000017941 */ /* 0x000fea0003800200 */
.L_x_207:
        /* <DEDUP_REMOVED lines=27> */
.L_x_210:
[----:B------:R-:W-:Y:S05]  /*11270*/  BSYNC.RECONVERGENT B1 ;  /* 0x0000000000017941 */ /* 0x000fea0003800200 */
.L_x_209:
        /* <DEDUP_REMOVED lines=21> */
.L_x_212:
[----:B------:R-:W-:Y:S05]  /*113d0*/  BSYNC.RECONVERGENT B1 ;  /* 0x0000000000017941 */ /* 0x000fea0003800200 */
.L_x_211:
[----:B------:R-:W0:Y:S02]  /*113e0*/  LDCU.64 UR4, c[0x0][0x450] ;  /* 0x00008a00ff0477ac */ /* 0x000e240008000a00 */
[----:B0-----:R-:W-:-:S04]  /*113f0*/  IADD3 R20, P0, PT, R12, UR4, RZ ;  /* 0x000000040c147c10 */ /* 0x001fc8000ff1e0ff */
[----:B------:R-:W-:-:S05]  /*11400*/  IADD3.X R21, PT, PT, R0, UR5, RZ, P0, !PT ;  /* 0x0000000500157c10 */ /* 0x000fca00087fe4ff */
[----:B------:R0:W-:Y:S04]  /*11410*/  STG.E.64 desc[UR6][R20.64], R16 ;  /* 0x0000001014007986 */ /* 0x0001e8000c101b06 */
[----:B------:R-:W2:Y:S01]  /*11420*/  LDG.E.64 R14, desc[UR6][R10.64] ;  /* 0x000000060a0e7981 */ /* 0x000ea2000c1e1b00 */
[----:B------:R-:W-:Y:S01]  /*11430*/  UMOV UR4, 0x760a98e7 ;  /* 0x760a98e700047882 */ /* 0x000fe20000000000 */
[----:B------:R-:W-:Y:S01]  /*11440*/  UMOV UR5, 0x3b30b0e6 ;  /* 0x3b30b0e600057882 */ /* 0x000fe20000000000 */
[----:B------:R-:W-:Y:S01]  /*11450*/  BSSY.RECONVERGENT B1, `(.L_x_213) ;  /* 0x000001a000017945 */ /* 0x000fe20003800200 */
[----:B--2---:R-:W-:Y:S01]  /*11460*/  DMUL R22, R14, UR4 ;  /* 0x000000040e167c28 */ /* 0x004fe20008000000 */
[----:B------:R-:W-:Y:S01]  /*11470*/  UMOV UR4, 0x17d7ff47 ;  /* 0x17d7ff4700047882 */ /* 0x000fe20000000000 */
[----:B------:R-:W-:Y:S01]  /*11480*/  MOV R14, 0x1 ;  /* 0x00000001000e7802 */ /* 0x000fe20000000f00 */
[----:B------:R-:W-:-:S03]  /*11490*/  UMOV UR5, 0x3aacc838 ;  /* 0x3aacc83800057882 */ /* 0x000fc60000000000 */
[----:B------:R-:W1:Y:S02]  /*114a0*/  MUFU.RCP64H R15, R23 ;  /* 0x00000017000f7308 */ /* 0x000e640000001800 */
[----:B-1----:R-:W-:-:S08]  /*114b0*/  DFMA R18, -R22, R14, 1 ;  /* 0x3ff000001612742b */ /* 0x002fd0000000010e */
[----:B------:R-:W-:-:S08]  /*114c0*/  DFMA R18, R18, R18, R18 ;  /* 0x000000121212722b */ /* 0x000fd00000000012 */
[----:B------:R-:W-:-:S08]  /*114d0*/  DFMA R18, R14, R18, R14 ;  /* 0x000000120e12722b */ /* 0x000fd0000000000e */
[----:B------:R-:W-:-:S08]  /*114e0*/  DFMA R14, -R22, R18, 1 ;  /* 0x3ff00000160e742b */ /* 0x000fd00000000112 */
[----:B------:R-:W-:-:S08]  /*114f0*/  DFMA R14, R18, R14, R18 ;  /* 0x0000000e120e722b */ /* 0x000fd00000000012 */
[----:B------:R-:W-:-:S08]  /*11500*/  DMUL R24, R14, UR4 ;  /* 0x000000040e187c28 */ /* 0x000fd00008000000 */
[----:B0-----:R-:W-:-:S08]  /*11510*/  DFMA R16, -R22, R24, UR4 ;  /* 0x0000000416107e2b */ /* 0x001fd00008000118 */
[----:B------:R-:W-:Y:S01]  /*11520*/  DFMA R24, R14, R16, R24 ;  /* 0x000000100e18722b */ /* 0x000fe20000000018 */
[----:B------:R0:W1:Y:S09]  /*11530*/  F2F.F64.F32 R14, R3 ;  /* 0x00000003000e7310 */ /* 0x0000720000201800 */
[----:B------:R-:W-:-:S05]  /*11540*/  FFMA R5, RZ, R23, R25 ;  /* 0x00000017ff057223 */ /* 0x000fca0000000019 */
[----:B------:R-:W-:-:S13]  /*11550*/  FSETP.GT.AND P0, PT, |R5|, 1.469367938527859385e-39, PT ;  /* 0x001000000500780b */ /* 0x000fda0003f04200 */
[----:B01----:R-:W-:Y:S05]  /*11560*/  @P0 BRA `(.L_x_214) ;  /* 0x0000000000200947 */ /* 0x003fea0003800000 */
        /* <DEDUP_REMOVED lines=8> */
.L_x_214:
[----:B------:R-:W-:Y:S05]  /*115f0*/  BSYNC.RECONVERGENT B1 ;  /* 0x0000000000017941 */ /* 0x000fea0003800200 */
.L_x_213:
        /* <DEDUP_REMOVED lines=27> */
.L_x_216:
[----:B------:R-:W-:Y:S05]  /*117b0*/  BSYNC.RECONVERGENT B1 ;  /* 0x0000000000017941 */ /* 0x000fea0003800200 */
.L_x_215:
        /* <DEDUP_REMOVED lines=21> */
.L_x_218:
[----:B------:R-:W-:Y:S05]  /*11910*/  BSYNC.RECONVERGENT B1 ;  /* 0x0000000000017941 */ /* 0x000fea0003800200 */
.L_x_217:
[----:B------:R-:W-:Y:S01]  /*11920*/  SHF.R.U32.HI R6, RZ, 0x2, R7 ;  /* 0x00000002ff067819 */ /* 0x000fe20000011607 */
[----:B------:R-:W-:Y:S01]  /*11930*/  IMAD.SHL.U32 R3, R2, 0x10, RZ ;  /* 0x0000001002037824 */ /* 0x000fe200078e00ff */
[----:B------:R-:W-:Y:S01]  /*11940*/  MOV R14, 0x3e055027 ;  /* 0x3e055027000e7802 */ /* 0x000fe20000000f00 */
[----:B------:R-:W0:Y:S01]  /*11950*/  LDCU.64 UR4, c[0x0][0x458] ;  /* 0x00008b00ff0477ac */ /* 0x000e220008000a00 */
[----:B------:R-:W-:Y:S01]  /*11960*/  LOP3.LUT R6, R6, R7, RZ, 0x3c, !PT ;  /* 0x0000000706067212 */ /* 0x000fe200078e3cff */
[----:B------:R-:W-:Y:S04]  /*11970*/  BSSY.RECONVERGENT B0, `(.L_x_219) ;  /* 0x000003b000007945 */ /* 0x000fe80003800200 */
[----:B------:R-:W-:-:S05]  /*11980*/  IMAD.SHL.U32 R5, R6, 0x2, RZ ;  /* 0x0000000206057824 */ /* 0x000fca00078e00ff */
[----:B------:R-:W-:-:S04]  /*11990*/  LOP3.LUT R3, R6, R5, R3, 0x96, !PT ;  /* 0x0000000506037212 */ /* 0x000fc800078e9603 */
[----:B------:R-:W-:Y:S01]  /*119a0*/  LOP3.LUT R5, R3, R2, RZ, 0x3c, !PT ;  /* 0x0000000203057212 */ /* 0x000fe200078e3cff */
[----:B------:R-:W-:-:S03]  /*119b0*/  IMAD.MOV.U32 R3, RZ, RZ, 0x2f800000 ;  /* 0x2f800000ff037424 */ /* 0x000fc600078e00ff */
[----:B------:R-:W-:-:S04]  /*119c0*/  IADD3 R2, PT, PT, R4, 0x3cd577, R5 ;  /* 0x003cd57704027810 */ /* 0x000fc80007ffe005 */
[----:B------:R-:W-:-:S05]  /*119d0*/  I2FP.F32.U32 R2, R2 ;  /* 0x0000000200027245 */ /* 0x000fca0000201000 */
[----:B------:R-:W-:-:S05]  /*119e0*/  FFMA R6, R2, R3, 1.1641532182693481445e-10 ;  /* 0x2f00000002067423 */ /* 0x000fca0000000003 */
[----:B------:R-:W-:-:S13]  /*119f0*/  FSETP.GEU.AND P0, PT, R6, 1.175494350822287508e-38, PT ;  /* 0x008000000600780b */ /* 0x000fda0003f0e000 */
[----:B------:R-:W-:-:S04]  /*11a00*/  @!P0 FMUL R6, R6, 8388608 ;  /* 0x4b00000006068820 */ /* 0x000fc80000400000 */
[----:B------:R-:W-:-:S05]  /*11a10*/  VIADD R2, R6, 0xc0d55555 ;  /* 0xc0d5555506027836 */ /* 0x000fca0000000000 */
[----:B------:R-:W-:-:S05]  /*11a20*/  LOP3.LUT R3, R2, 0xff800000, RZ, 0xc0, !PT ;  /* 0xff80000002037812 */ /* 0x000fca00078ec0ff */
[----:B------:R-:W-:Y:S01]  /*11a30*/  IMAD.IADD R2, R6, 0x1, -R3 ;  /* 0x0000000106027824 */ /* 0x000fe200078e0a03 */
[----:B------:R-:W-:-:S03]  /*11a40*/  I2FP.F32.S32 R3, R3 ;  /* 0x0000000300037245 */ /* 0x000fc60000201400 */
[----:B------:R-:W-:-:S04]  /*11a50*/  FADD R9, R2, -1 ;  /* 0xbf80000002097421 */ /* 0x000fc80000000000 */
[----:B------:R-:W-:-:S04]  /*11a60*/  FFMA R2, R9, -R14, 0.14084610342979431152 ;  /* 0x3e1039f609027423 */ /* 0x000fc8000000080e */
[----:B------:R-:W-:-:S04]  /*11a70*/  FFMA R2, R9, R2, -0.12148627638816833496 ;  /* 0xbdf8cdcc09027423 */ /* 0x000fc80000000002 */
[----:B------:R-:W-:-:S04]  /*11a80*/  FFMA R2, R9, R2, 0.13980610668659210205 ;  /* 0x3e0f295509027423 */ /* 0x000fc80000000002 */
[----:B------:R-:W-:-:S04]  /*11a90*/  FFMA R2, R9, R2, -0.16684235632419586182 ;  /* 0xbe2ad8b909027423 */ /* 0x000fc80000000002 */
[----:B------:R-:W-:-:S04]  /*11aa0*/  FFMA R2, R9, R2, 0.20012299716472625732 ;  /* 0x3e4ced0b09027423 */ /* 0x000fc80000000002 */
[----:B------:R-:W-:-:S04]  /*11ab0*/  FFMA R2, R9, R2, -0.24999669194221496582 ;  /* 0xbe7fff2209027423 */ /* 0x000fc80000000002 */
[----:B------:R-:W-:-:S04]  /*11ac0*/  FFMA R2, R9, R2, 0.33333182334899902344 ;  /* 0x3eaaaa7809027423 */ /* 0x000fc80000000002 */
[C---:B------:R-:W-:Y:S01]  /*11ad0*/  FFMA R14, R9.reuse, R2, -0.5 ;  /* 0xbf000000090e7423 */ /* 0x040fe20000000002 */
[----:B------:R-:W-:Y:S02]  /*11ae0*/  FSEL R2, RZ, -23, P0 ;  /* 0xc1b80000ff027808 */ /* 0x000fe40000000000 */
[----:B------:R-:W-:Y:S01]  /*11af0*/  ISETP.GT.U32.AND P0, PT, R6, 0x7f7fffff, PT ;  /* 0x7f7fffff0600780c */ /* 0x000fe20003f04070 */
[----:B------:R-:W-:Y:S02]  /*11b00*/  FMUL R14, R9, R14 ;  /* 0x0000000e090e7220 */ /* 0x000fe40000400000 */
[----:B------:R-:W-:Y:S01]  /*11b10*/  FFMA R7, R3, 1.1920928955078125e-07, R2 ;  /* 0x3400000003077823 */ /* 0x000fe20000000002 */
[----:B------:R-:W-:Y:S01]  /*11b20*/  SHF.R.U32.HI R3, RZ, 0x2, R8 ;  /* 0x00000002ff037819 */ /* 0x000fe20000011608 */
[----:B------:R-:W-:Y:S01]  /*11b30*/  FFMA R14, R9, R14, R9 ;  /* 0x0000000e090e7223 */ /* 0x000fe20000000009 */
[----:B------:R-:W-:Y:S01]  /*11b40*/  IMAD.MOV.U32 R9, RZ, RZ, 0x7f800000 ;  /* 0x7f800000ff097424 */ /* 0x000fe200078e00ff */
[----:B0-----:R-:W-:-:S02]  /*11b50*/  IADD3 R2, P1, PT, R12, UR4, RZ ;  /* 0x000000040c027c10 */ /* 0x001fc4000ff3e0ff */
[----:B------:R-:W-:Y:S01]  /*11b60*/  FFMA R14, R7, 0.69314718246459960938, R14 ;  /* 0x3f317218070e7823 */ /* 0x000fe2000000000e */
[----:B------:R-:W-:Y:S01]  /*11b70*/  LOP3.LUT R8, R3, R8, RZ, 0x3c, !PT ;  /* 0x0000000803087212 */ /* 0x000fe200078e3cff */
[----:B------:R-:W-:Y:S01]  /*11b80*/  IMAD.SHL.U32 R7, R5, 0x10, RZ ;  /* 0x0000001005077824 */ /* 0x000fe200078e00ff */
[----:B------:R-:W-:Y:S01]  /*11b90*/  IADD3.X R3, PT, PT, R0, UR5, RZ, P1, !PT ;  /* 0x0000000500037c10 */ /* 0x000fe20008ffe4ff */
[C---:B------:R-:W-:Y:S01]  /*11ba0*/  @P0 FFMA R14, R6.reuse, R9, +INF ;  /* 0x7f800000060e0423 */ /* 0x040fe20000000009 */
[----:B------:R-:W-:Y:S01]  /*11bb0*/  FSETP.NEU.AND P0, PT, R6, RZ, PT ;  /* 0x000000ff0600720b */ /* 0x000fe20003f0d000 */
[----:B------:R-:W-:Y:S02]  /*11bc0*/  IMAD.SHL.U32 R6, R8, 0x2, RZ ;  /* 0x0000000208067824 */ /* 0x000fe400078e00ff */
[----:B------:R-:W-:Y:S01]  /*11bd0*/  FMUL R14, R14, -2 ;  /* 0xc00000000e0e7820 */ /* 0x000fe20000400000 */
[----:B------:R0:W-:Y:S02]  /*11be0*/  STG.E.64 desc[UR6][R2.64], R16 ;  /* 0x0000001002007986 */ /* 0x0001e4000c101b06 */
[----:B------:R-:W-:-:S02]  /*11bf0*/  LOP3.LUT R6, R8, R6, R7, 0x96, !PT ;  /* 0x0000000608067212 */ /* 0x000fc400078e9607 */
[----:B------:R-:W-:Y:S02]  /*11c00*/  FSEL R9, R14, +INF , P0 ;  /* 0x7f8000000e097808 */ /* 0x000fe40000000000 */
[----:B------:R-:W-:Y:S02]  /*11c10*/  LOP3.LUT R5, R6, R5, RZ, 0x3c, !PT ;  /* 0x0000000506057212 */ /* 0x000fe400078e3cff */
[----:B------:R0:W1:Y:S01]  /*11c20*/  MUFU.RSQ R8, R9 ;  /* 0x0000000900087308 */ /* 0x0000620000001400 */
[----:B------:R-:W-:Y:S01]  /*11c30*/  VIADD R6, R9, 0xf3000000 ;  /* 0xf300000009067836 */ /* 0x000fe20000000000 */
[----:B------:R-:W-:Y:S01]  /*11c40*/  IADD3 R5, PT, PT, R4, 0x425d3c, R5 ;  /* 0x00425d3c04057810 */ /* 0x000fe20007ffe005 */
[----:B------:R-:W-:-:S03]  /*11c50*/  IMAD.MOV.U32 R4, RZ, RZ, 0x30c90fdb ;  /* 0x30c90fdbff047424 */ /* 0x000fc600078e00ff */
[----:B------:R-:W-:Y:S02]  /*11c60*/  ISETP.GT.U32.AND P0, PT, R6, 0x727fffff, PT ;  /* 0x727fffff0600780c */ /* 0x000fe40003f04070 */
[----:B------:R-:W-:-:S05]  /*11c70*/  I2FP.F32.U32 R5, R5 ;  /* 0x0000000500057245 */ /* 0x000fca0000201000 */
[----:B------:R-:W-:-:S06]  /*11c80*/  FFMA R7, R5, R4, 7.314590599882819788e-10 ;  /* 0x30490fdb05077423 */ /* 0x000fcc0000000004 */
[----:B01----:R-:W-:Y:S05]  /*11c90*/  @!P0 BRA `(.L_x_220) ;  /* 0x0000000000108947 */ /* 0x003fea0003800000 */
[----:B------:R-:W-:Y:S01]  /*11ca0*/  IMAD.MOV.U32 R5, RZ, RZ, R9 ;  /* 0x000000ffff057224 */ /* 0x000fe200078e0009 */
[----:B------:R-:W-:-:S07]  /*11cb0*/  MOV R16, 0x11cd0 ;  /* 0x00011cd000107802 */ /* 0x000fce0000000f00 */
[----:B------:R-:W-:Y:S05]  /*11cc0*/  CALL.REL.NOINC `($__internal_3_$__cuda_sm20_sqrt_rn_f32_slowpath) ;  /* 0x0000003000787944 */ /* 0x000fea0003c00000 */
[----:B------:R-:W-:Y:S05]  /*11cd0*/  BRA `(.L_x_221) ;  /* 0x0000000000107947 */ /* 0x000fea0003800000 */
.L_x_220:
[----:B------:R-:W-:Y:S01]  /*11ce0*/  FMUL.FTZ R6, R9, R8 ;  /* 0x0000000809067220 */ /* 0x000fe20000410000 */
[----:B------:R-:W-:-:S03]  /*11cf0*/  FMUL.FTZ R2, R8, 0.5 ;  /* 0x3f00000008027820 */ /* 0x000fc60000410000 */
[----:B------:R-:W-:-:S04]  /*11d00*/  FFMA R3, -R6, R6, R9 ;  /* 0x0000000606037223 */ /* 0x000fc80000000109 */
[----:B------:R-:W-:-:S07]  /*11d10*/  FFMA R6, R3, R2, R6 ;  /* 0x0000000203067223 */ /* 0x000fce0000000006 */
.L_x_221:
[----:B------:R-:W-:Y:S05]  /*11d20*/  BSYNC.RECONVERGENT B0 ;  /* 0x0000000000007941 */ /* 0x000fea0003800200 */
.L_x_219:
[----:B------:R-:W2:Y:S01]  /*11d30*/  LDG.E.64 R10, desc[UR6][R10.64] ;  /* 0x000000060a0a7981 */ /* 0x000ea2000c1e1b00 */
[----:B------:R-:W-:Y:S01]  /*11d40*/  UMOV UR4, 0x760a98e7 ;  /* 0x760a98e700047882 */ /* 0x000fe20000000000 */
[----:B------:R-:W-:Y:S01]  /*11d50*/  UMOV UR5, 0x3b30b0e6 ;  /* 0x3b30b0e600057882 */ /* 0x000fe20000000000 */
[----:B------:R-:W-:Y:S02]  /*11d60*/  IMAD.MOV.U32 R2, RZ, RZ, 0x1 ;  /* 0x00000001ff027424 */ /* 0x000fe400078e00ff */
[----:B------:R-:W-:Y:S01]  /*11d70*/  FMUL.RZ R7, R7, 0.15915493667125701904 ;  /* 0x3e22f98307077820 */ /* 0x000fe2000040c000 */
[----:B------:R-:W-:Y:S05]  /*11d80*/  BSSY.RECONVERGENT B1, `(.L_x_222) ;  /* 0x0000019000017945 */ /* 0x000fea0003800200 */
[----:B------:R-:W-:Y:S01]  /*11d90*/  MUFU.SIN R7, R7 ;  /* 0x0000000700077308 */ /* 0x000fe20000000400 */
[----:B--2---:R-:W-:Y:S01]  /*11da0*/  DMUL R16, R10, UR4 ;  /* 0x000000040a107c28 */ /* 0x004fe20008000000 */
[----:B------:R-:W-:Y:S01]  /*11db0*/  UMOV UR4, 0x17d7ff47 ;  /* 0x17d7ff4700047882 */ /* 0x000fe20000000000 */
[----:B------:R-:W-:-:S05]  /*11dc0*/  UMOV UR5, 0x3aacc838 ;  /* 0x3aacc83800057882 */ /* 0x000fca0000000000 */
        /* <DEDUP_REMOVED lines=8> */
[----:B------:R-:W-:Y:S01]  /*11e50*/  DFMA R24, R2, R4, R24 ;  /* 0x000000040218722b */ /* 0x000fe20000000018 */
[----:B------:R-:W-:-:S06]  /*11e60*/  FMUL R2, R7, R6 ;  /* 0x0000000607027220 */ /* 0x000fcc0000400000 */
[----:B------:R-:W0:Y:S03]  /*11e70*/  F2F.F64.F32 R2, R2 ;  /* 0x0000000200027310 */ /* 0x000e260000201800 */
[----:B------:R-:W-:-:S05]  /*11e80*/  FFMA R4, RZ, R17, R25 ;  /* 0x00000011ff047223 */ /* 0x000fca0000000019 */
[----:B------:R-:W-:-:S13]  /*11e90*/  FSETP.GT.AND P0, PT, |R4|, 1.469367938527859385e-39, PT ;  /* 0x001000000400780b */ /* 0x000fda0003f04200 */
[----:B0-----:R-:W-:Y:S05]  /*11ea0*/  @P0 BRA `(.L_x_223) ;  /* 0x0000000000180947 */ /* 0x001fea0003800000 */
[----:B------:R-:W-:Y:S01]  /*11eb0*/  IMAD.MOV.U32 R20, RZ, RZ, 0x17d7ff47 ;  /* 0x17d7ff47ff147424 */ /* 0x000fe200078e00ff */
[----:B------:R-:W-:Y:S01]  /*11ec0*/  MOV R18, 0x11ef0 ;  /* 0x00011ef000127802 */ /* 0x000fe20000000f00 */
[----:B------:R-:W-:-:S07]  /*11ed0*/  IMAD.MOV.U32 R19, RZ, RZ, 0x3aacc838 ;  /* 0x3aacc838ff137424 */ /* 0x000fce00078e00ff */
[----:B------:R-:W-:Y:S05]  /*11ee0*/  CALL.REL.NOINC `($__internal_1_$__cuda_sm20_div_rn_f64_full) ;  /* 0x0000002400a07944 */ /* 0x000fea0003c00000 */
[----:B------:R-:W-:Y:S02]  /*11ef0*/  IMAD.MOV.U32 R24, RZ, RZ, R16 ;  /* 0x000000ffff187224 */ /* 0x000fe400078e0010 */
[----:B------:R-:W-:-:S07]  /*11f00*/  IMAD.MOV.U32 R25, RZ, RZ, R17 ;  /* 0x000000ffff197224 */ /* 0x000fce00078e0011 */
.L_x_223:
[----:B------:R-:W-:Y:S05]  /*11f10*/  BSYNC.RECONVERGENT B1 ;  /* 0x0000000000017941 */ /* 0x000fea0003800200 */
.L_x_222:
        /* <DEDUP_REMOVED lines=26> */
.L_x_225:
[----:B------:R-:W-:Y:S05]  /*120c0*/  BSYNC.RECONVERGENT B1 ;  /* 0x0000000000017941 */ /* 0x000fea0003800200 */
.L_x_224:
        /* <DEDUP_REMOVED lines=21> */
.L_x_227:
[----:B------:R-:W-:Y:S05]  /*12220*/  BSYNC.RECONVERGENT B1 ;  /* 0x0000000000017941 */ /* 0x000fea0003800200 */
.L_x_226:
[----:B------:R-:W0:Y:S02]  /*12230*/  LDCU.64 UR4, c[0x0][0x460] ;  /* 0x00008c00ff0477ac */ /* 0x000e240008000a00 */
[----:B0-----:R-:W-:-:S04]  /*12240*/  IADD3 R12, P0, PT, R12, UR4, RZ ;  /* 0x000000040c0c7c10 */ /* 0x001fc8000ff1e0ff */
[----:B------:R-:W-:-:S05]  /*12250*/  IADD3.X R13, PT, PT, R0, UR5, RZ, P0, !PT ;  /* 0x00000005000d7c10 */ /* 0x000fca00087fe4ff */
[----:B------:R-:W-:Y:S01]  /*12260*/  STG.E.64 desc[UR6][R12.64], R16 ;  /* 0x000000100c007986 */ /* 0x000fe2000c101b06 */
[----:B------:R-:W-:Y:S05]  /*12270*/  EXIT ;  /* 0x000000000000794d */ /* 0x000fea0003800000 */
.L_x_106:
[----:B------:R-:W-:Y:S05]  /*12280*/  BSYNC.RECONVERGENT B2 ;  /* 0x0000000000027941 */ /* 0x000fea0003800200 */
.L_x_104:
[----:B------:R-:W0:Y:S01]  /*12290*/  LDCU UR4, c[0x0][0x470] ;  /* 0x00008e00ff0477ac */ /* 0x000e220008000800 */
[----:B-----5:R-:W-:Y:S01]  /*122a0*/  DMUL R40, R28, 1000 ;  /* 0x408f40001c287828 */ /* 0x020fe20000000000 */
[----:B------:R-:W-:Y:S01]  /*122b0*/  IMAD.MOV.U32 R16, RZ, RZ, 0x0 ;  /* 0x00000000ff107424 */ /* 0x000fe200078e00ff */
[----:B------:R-:W-:Y:S01]  /*122c0*/  MOV R17, 0x7ff80000 ;  /* 0x7ff8000000117802 */ /* 0x000fe20000000f00 */
[----:B0-----:R-:W-:-:S09]  /*122d0*/  UISETP.GE.AND UP0, UPT, UR4, 0x1, UPT ;  /* 0x000000010400788c */ /* 0x001fd2000bf06270 */
[----:B------:R-:W-:Y:S05]  /*122e0*/  BRA.U !UP0, `(.L_x_228) ;  /* 0x0000001908407547 */ /* 0x000fea000b800000 */
[----:B------:R-:W0:Y:S01]  /*122f0*/  LDCU.64 UR8, c[0x0][0x408] ;  /* 0x00008100ff0877ac */ /* 0x000e220008000a00 */
[----:B------:R-:W-:Y:S01]  /*12300*/  BSSY.RECONVERGENT B1, `(.L_x_229) ;  /* 0x0000178000017945 */ /* 0x000fe20003800200 */
[----:B------:R-:W-:Y:S02]  /*12310*/  CS2R R44, SRZ ;  /* 0x00000000002c7805 */ /* 0x000fe4000001ff00 */
[----:B------:R-:W-:Y:S01]  /*12320*/  CS2R R42, SRZ ;  /* 0x00000000002a7805 */ /* 0x000fe2000001ff00 */
[----:B------:R-:W1:Y:S01]  /*12330*/  LDCU.64 UR10, c[0x0][0x400] ;  /* 0x00008000ff0a77ac */ /* 0x000e620008000a00 */
[----:B------:R-:W2:Y:S01]  /*12340*/  LDCU.64 UR12, c[0x0][0x410] ;  /* 0x00008200ff0c77ac */ /* 0x000ea20008000a00 */
[----:B------:R-:W3:Y:S01]  /*12350*/  LDCU.64 UR14, c[0x0][0x420] ;  /* 0x00008400ff0e77ac */ /* 0x000ee20008000a00 */
[----:B------:R-:W4:Y:S01]  /*12360*/  LDCU.64 UR16, c[0x0][0x418] ;  /* 0x00008300ff1077ac */ /* 0x000f220008000a00 */
[----:B0-----:R-:W-:Y:S01]  /*12370*/  IMAD.U32 R2, RZ, RZ, UR8 ;  /* 0x00000008ff027e24 */ /* 0x001fe2000f8e00ff */
[----:B------:R-:W-:Y:S01]  /*12380*/  UIADD3 UR4, UPT, UPT, -UR4, URZ, URZ ;  /* 0x000000ff04047290 */ /* 0x000fe2000fffe1ff */
[----:B------:R-:W-:-:S02]  /*12390*/  IMAD.U32 R0, RZ, RZ, UR9 ;  /* 0x00000009ff007e24 */ /* 0x000fc4000f8e00ff */
[----:B-1----:R-:W-:Y:S02]  /*123a0*/  IMAD.U32 R4, RZ, RZ, UR10 ;  /* 0x0000000aff047e24 */ /* 0x002fe4000f8e00ff */
[----:B------:R-:W-:Y:S02]  /*123b0*/  IMAD.U32 R3, RZ, RZ, UR11 ;  /* 0x0000000bff037e24 */ /* 0x000fe4000f8e00ff */
[----:B--2---:R-:W-:Y:S02]  /*123c0*/  IMAD.U32 R6, RZ, RZ, UR12 ;  /* 0x0000000cff067e24 */ /* 0x004fe4000f8e00ff */
[----:B------:R-:W-:Y:S02]  /*123d0*/  IMAD.U32 R5, RZ, RZ, UR13 ;  /* 0x0000000dff057e24 */ /* 0x000fe4000f8e00ff */
[----:B---3--:R-:W-:Y:S02]  /*123e0*/  IMAD.U32 R8, RZ, RZ, UR14 ;  /* 0x0000000eff087e24 */ /* 0x008fe4000f8e00ff */
[----:B------:R-:W-:-:S02]  /*123f0*/  IMAD.U32 R7, RZ, RZ, UR15 ;  /* 0x0000000fff077e24 */ /* 0x000fc4000f8e00ff */
[----:B----4-:R-:W-:Y:S02]  /*12400*/  IMAD.U32 R10, RZ, RZ, UR16 ;  /* 0x00000010ff0a7e24 */ /* 0x010fe4000f8e00ff */
[----:B------:R-:W-:Y:S02]  /*12410*/  IMAD.U32 R9, RZ, RZ, UR17 ;  /* 0x00000011ff097e24 */ /* 0x000fe4000f8e00ff */
[----:B------:R-:W-:-:S07]  /*12420*/  IMAD.U32 R12, RZ, RZ, UR4 ;  /* 0x00000004ff0c7e24 */ /* 0x000fce000f8e00ff */
.L_x_240:
[----:B------:R-:W-:Y:S02]  /*12430*/  IMAD.MOV.U32 R20, RZ, RZ, R4 ;  /* 0x000000ffff147224 */ /* 0x000fe400078e0004 */
[----:B------:R-:W-:-:S05]  /*12440*/  IMAD.MOV.U32 R21, RZ, RZ, R3 ;  /* 0x000000ffff157224 */ /* 0x000fca00078e0003 */
[----:B------:R-:W2:Y:S01]  /*12450*/  LDG.E.64 R36, desc[UR6][R20.64] ;  /* 0x0000000614247981 */ /* 0x000ea2000c1e1b00 */
[----:B------:R-:W-:Y:S01]  /*12460*/  IMAD.MOV.U32 R22, RZ, RZ, R2 ;  /* 0x000000ffff167224 */ /* 0x000fe200078e0002 */
[----:B------:R-:W-:-:S05]  /*12470*/  MOV R23, R0 ;  /* 0x0000000000177202 */ /* 0x000fca0000000f00 */
[----:B------:R-:W3:Y:S01]  /*12480*/  LDG.E.64 R38, desc[UR6][R22.64] ;  /* 0x0000000616267981 */ /* 0x000ee2000c1e1b00 */
[----:B------:R-:W0:Y:S01]  /*12490*/  MUFU.RCP64H R17, R41 ;  /* 0x0000002900117308 */ /* 0x000e220000001800 */
[----:B------:R-:W-:Y:S01]  /*124a0*/  IMAD.MOV.U32 R16, RZ, RZ, 0x1 ;  /* 0x00000001ff107424 */ /* 0x000fe200078e00ff */
[----:B------:R-:W-:Y:S01]  /*124b0*/  UMOV UR4, 0xe8b1b26b ;  /* 0xe8b1b26b00047882 */ /* 0x000fe20000000000 */
[----:B------:R-:W-:Y:S01]  /*124c0*/  UMOV UR5, 0x3d3255d4 ;  /* 0x3d3255d400057882 */ /* 0x000fe20000000000 */
[----:B------:R-:W-:Y:S03]  /*124d0*/  BSSY.RECONVERGENT B2, `(.L_x_230) ;  /* 0x0000014000027945 */ /* 0x000fe60003800200 */
[----:B0-----:R-:W-:-:S08]  /*124e0*/  DFMA R18, -R40, R16, 1 ;  /* 0x3ff000002812742b */ /* 0x001fd00000000110 */
[----:B------:R-:W-:-:S08]  /*124f0*/  DFMA R18, R18, R18, R18 ;  /* 0x000000121212722b */ /* 0x000fd00000000012 */
[----:B------:R-:W-:-:S08]  /*12500*/  DFMA R18, R16, R18, R16 ;  /* 0x000000121012722b */ /* 0x000fd00000000010 */
[----:B------:R-:W-:-:S08]  /*12510*/  DFMA R16, -R40, R18, 1 ;  /* 0x3ff000002810742b */ /* 0x000fd00000000112 */
[----:B------:R-:W-:-:S08]  /*12520*/  DFMA R16, R18, R16, R18 ;  /* 0x000000101210722b */ /* 0x000fd00000000012 */
[----:B--2---:R-:W-:Y:S01]  /*12530*/  DMUL R18, R36, R16 ;  /* 0x0000001024127228 */ /* 0x004fe20000000000 */
[----:B------:R-:W-:Y:S01]  /*12540*/  FSETP.GEU.AND P1, PT, |R37|, 6.5827683646048100446e-37, PT ;  /* 0x036000002500780b */ /* 0x000fe20003f2e200 */
[----:B---3--:R-:W-:-:S06]  /*12550*/  DMUL R38, R38, UR4 ;  /* 0x0000000426267c28 */ /* 0x008fcc0008000000 */
        /* <DEDUP_REMOVED lines=11> */
.L_x_231:
[----:B------:R-:W-:Y:S05]  /*12610*/  BSYNC.RECONVERGENT B2 ;  /* 0x0000000000027941 */ /* 0x000fea0003800200 */
.L_x_230:
[----:B------:R-:W-:Y:S02]  /*12620*/  IMAD.MOV.U32 R18, RZ, RZ, R6 ;  /* 0x000000ffff127224 */ /* 0x000fe400078e0006 */
[----:B------:R-:W-:-:S06]  /*12630*/  IMAD.MOV.U32 R19, RZ, RZ, R5 ;  /* 0x000000ffff137224 */ /* 0x000fcc00078e0005 */
[----:B------:R-:W2:Y:S01]  /*12640*/  LDG.E.64 R18, desc[UR6][R18.64] ;  /* 0x0000000612127981 */ /* 0x000ea2000c1e1b00 */
[----:B------:R-:W0:Y:S01]  /*12650*/  F2F.F32.F64 R20, R16 ;  /* 0x0000001000147310 */ /* 0x000e220000301000 */
[----:B------:R-:W-:Y:S01]  /*12660*/  BSSY.RECONVERGENT B0, `(.L_x_232) ;  /* 0x000005b000007945 */ /* 0x000fe20003800200 */
[C---:B0-----:R-:W-:Y:S01]  /*12670*/  FMUL R11, |R20|.reuse, 16777216 ;  /* 0x4b800000140b7820 */ /* 0x041fe20000400200 */
[----:B------:R-:W-:-:S04]  /*12680*/  FSETP.GEU.AND P0, PT, |R20|, 1.175494350822287508e-38, PT ;  /* 0x008000001400780b */ /* 0x000fc80003f0e200 */
[----:B------:R-:W-:-:S05]  /*12690*/  FSEL R11, R11, |R20|, !P0 ;  /* 0x400000140b0b7208 */ /* 0x000fca0004000000 */
[----:B------:R-:W-:-:S05]  /*126a0*/  VIADD R13, R11, 0xc0cafb0d ;  /* 0xc0cafb0d0b0d7836 */ /* 0x000fca0000000000 */
[----:B------:R-:W-:Y:S01]  /*126b0*/  LOP3.LUT R22, R13, 0xff800000, RZ, 0xc0, !PT ;  /* 0xff8000000d167812 */ /* 0x000fe200078ec0ff */
[----:B------:R-:W-:-:S04]  /*126c0*/  IMAD.MOV.U32 R13, RZ, RZ, 0x3a2c32e4 ;  /* 0x3a2c32e4ff0d7424 */ /* 0x000fc800078e00ff */
[----:B------:R-:W-:Y:S01]  /*126d0*/  IMAD.IADD R11, R11, 0x1, -R22 ;  /* 0x000000010b0b7824 */ /* 0x000fe200078e0a16 */
[----:B------:R-:W-:-:S03]  /*126e0*/  I2FP.F32.S32 R22, R22 ;  /* 0x0000001600167245 */ /* 0x000fc60000201400 */
[C---:B------:R-:W-:Y:S01]  /*126f0*/  FADD R23, R11.reuse, 1 ;  /* 0x3f8000000b177421 */ /* 0x040fe20000000000 */
[----:B------:R-:W-:Y:S01]  /*12700*/  FADD R21, R11, -1 ;  /* 0xbf8000000b157421 */ /* 0x000fe20000000000 */
[----:B------:R-:W-:-:S03]  /*12710*/  FSEL R11, RZ, -24, P0 ;  /* 0xc1c00000ff0b7808 */ /* 0x000fc60000000000 */
[----:B------:R-:W-:Y:S01]  /*12720*/  FADD R24, R21, R21 ;  /* 0x0000001515187221 */ /* 0x000fe20000000000 */
[----:B------:R-:W0:Y:S01]  /*12730*/  MUFU.RCP R23, R23 ;  /* 0x0000001700177308 */ /* 0x000e220000001000 */
[----:B------:R-:W-:Y:S02]  /*12740*/  FFMA R11, R22, 1.1920928955078125e-07, R11 ;  /* 0x34000000160b7823 */ /* 0x000fe4000000000b */
[----:B0-----:R-:W-:-:S04]  /*12750*/  FMUL R24, R23, R24 ;  /* 0x0000001817187220 */ /* 0x001fc80000400000 */
[----:B------:R-:W-:Y:S01]  /*12760*/  FADD R25, R21, -R24 ;  /* 0x8000001815197221 */ /* 0x000fe20000000000 */
[CC--:B------:R-:W-:Y:S01]  /*12770*/  FMUL R22, R24.reuse, R24.reuse ;  /* 0x0000001818167220 */ /* 0x0c0fe20000400000 */
[----:B------:R-:W-:Y:S02]  /*12780*/  FFMA R28, R24, 1.4426950216293334961, R11 ;  /* 0x3fb8aa3b181c7823 */ /* 0x000fe4000000000b */
[----:B------:R-:W-:Y:S01]  /*12790*/  FADD R26, R25, R25 ;  /* 0x00000019191a7221 */ /* 0x000fe20000000000 */
[C---:B------:R-:W-:Y:S01]  /*127a0*/  FFMA R25, R22.reuse, R13, 0.0032181653659790754318 ;  /* 0x3b52e7db16197423 */ /* 0x040fe2000000000d */
[----:B------:R-:W-:Y:S02]  /*127b0*/  FADD R11, R11, -R28 ;  /* 0x8000001c0b0b7221 */ /* 0x000fe40000000000 */
[----:B------:R-:W-:Y:S01]  /*127c0*/  FFMA R26, R21, -R24, R26 ;  /* 0x80000018151a7223 */ /* 0x000fe2000000001a */
[----:B------:R-:W-:Y:S01]  /*127d0*/  FFMA R25, R22, R25, 0.018033718690276145935 ;  /* 0x3c93bb7316197423 */ /* 0x000fe20000000019 */
[----:B------:R-:W-:-:S02]  /*127e0*/  FFMA R11, R24, 1.4426950216293334961, R11 ;  /* 0x3fb8aa3b180b7823 */ /* 0x000fc4000000000b */
[----:B------:R-:W-:Y:S01]  /*127f0*/  FMUL R26, R23, R26 ;  /* 0x0000001a171a7220 */ /* 0x000fe20000400000 */
[----:B------:R-:W-:-:S03]  /*12800*/  FFMA R25, R22, R25, 0.12022458761930465698 ;  /* 0x3df6384f16197423 */ /* 0x000fc60000000019 */
[----:B------:R-:W-:Y:S01]  /*12810*/  FFMA R11, R26, 1.4426950216293334961, R11 ;  /* 0x3fb8aa3b1a0b7823 */ /* 0x000fe2000000000b */
[----:B------:R-:W-:-:S03]  /*12820*/  FMUL R25, R22, R25 ;  /* 0x0000001916197220 */ /* 0x000fc60000400000 */
[----:B------:R-:W-:Y:S01]  /*12830*/  FFMA R11, R24, 1.9251366722983220825e-08, R11 ;  /* 0x32a55e34180b7823 */ /* 0x000fe2000000000b */
[----:B------:R-:W-:-:S04]  /*12840*/  FMUL R21, R25, 3 ;  /* 0x4040000019157820 */ /* 0x000fc80000400000 */
[----:B------:R-:W-:-:S04]  /*12850*/  FFMA R11, R26, R21, R11 ;  /* 0x000000151a0b7223 */ /* 0x000fc8000000000b */
[----:B------:R-:W-:-:S04]  /*12860*/  FFMA R11, R24, R25, R11 ;  /* 0x00000019180b7223 */ /* 0x000fc8000000000b */
[----:B------:R-:W-:-:S04]  /*12870*/  FADD R22, R28, R11 ;  /* 0x0000000b1c167221 */ /* 0x000fc80000000000 */
[----:B------:R-:W-:-:S04]  /*12880*/  FADD R28, -R28, R22 ;  /* 0x000000161c1c7221 */ /* 0x000fc80000000100 */
[----:B------:R-:W-:Y:S01]  /*12890*/  FADD R28, R11, -R28 ;  /* 0x8000001c0b1c7221 */ /* 0x000fe20000000000 */
[----:B--2---:R0:W1:Y:S02]  /*128a0*/  F2F.F32.F64 R19, R18 ;  /* 0x0000001200137310 */ /* 0x0040640000301000 */
[----:B0-----:R-:W-:Y:S02]  /*128b0*/  IMAD.MOV.U32 R18, RZ, RZ, 0x391fcb8e ;  /* 0x391fcb8eff127424 */ /* 0x001fe400078e00ff */
[----:B-1----:R-:W-:-:S04]  /*128c0*/  FMUL R24, R19, R22 ;  /* 0x0000001613187220 */ /* 0x002fc80000400000 */
[----:B------:R-:W0:Y:S01]  /*128d0*/  FRND R21, R24 ;  /* 0x0000001800157307 */ /* 0x000e220000201000 */
[C---:B------:R-:W-:Y:S01]  /*128e0*/  FFMA R11, R19.reuse, R22, -R24 ;  /* 0x00000016130b7223 */ /* 0x040fe20000000818 */
[C---:B------:R-:W-:Y:S02]  /*128f0*/  FSETP.GT.AND P1, PT, |R24|.reuse, 152, PT ;  /* 0x431800001800780b */ /* 0x040fe40003f24200 */
[----:B------:R-:W-:Y:S01]  /*12900*/  FSETP.GEU.AND P2, PT, R24, RZ, PT ;  /* 0x000000ff1800720b */ /* 0x000fe20003f4e000 */
[----:B------:R-:W-:-:S03]  /*12910*/  FFMA R11, R19, R28, R11 ;  /* 0x0000001c130b7223 */ /* 0x000fc6000000000b */
[----:B------:R-:W1:Y:S01]  /*12920*/  F2I.NTZ R23, R24 ;  /* 0x0000001800177305 */ /* 0x000e620000203100 */
[----:B0-----:R-:W-:Y:S01]  /*12930*/  FADD R22, R24, -R21 ;  /* 0x8000001518167221 */ /* 0x001fe20000000000 */
[----:B------:R-:W-:Y:S01]  /*12940*/  FSETP.GT.AND P0, PT, R21, RZ, PT ;  /* 0x000000ff1500720b */ /* 0x000fe20003f04000 */
[----:B------:R-:W-:Y:S02]  /*12950*/  FMUL R21, R19, 0.5 ;  /* 0x3f00000013157820 */ /* 0x000fe40000400000 */
[----:B------:R-:W-:Y:S01]  /*12960*/  FADD R11, R11, R22 ;  /* 0x000000160b0b7221 */ /* 0x000fe20000000000 */
[----:B------:R-:W-:Y:S02]  /*12970*/  SEL R26, RZ, 0x83000000, P0 ;  /* 0x83000000ff1a7807 */ /* 0x000fe40000000000 */
[----:B------:R-:W-:Y:S01]  /*12980*/  FSETP.NEU.AND P0, PT, R19, RZ, PT ;  /* 0x000000ff1300720b */ /* 0x000fe20003f0d000 */
[C---:B------:R-:W-:Y:S01]  /*12990*/  FFMA R22, R11.reuse, R18, 0.0013391353422775864601 ;  /* 0x3aaf85ed0b167423 */ /* 0x040fe20000000012 */
[----:B------:R-:W0:Y:S02]  /*129a0*/  FRND.TRUNC R21, R21 ;  /* 0x0000001500157307 */ /* 0x000e24000020d000 */
[----:B------:R-:W-:Y:S01]  /*129b0*/  FSETP.EQ.OR P0, PT, R20, 1, !P0 ;  /* 0x3f8000001400780b */ /* 0x000fe20004702400 */
[----:B------:R-:W-:-:S04]  /*129c0*/  FFMA R22, R11, R22, 0.0096188392490148544312 ;  /* 0x3c1d98560b167423 */ /* 0x000fc80000000016 */
[----:B------:R-:W-:-:S04]  /*129d0*/  FFMA R22, R11, R22, 0.055503588169813156128 ;  /* 0x3d6357bb0b167423 */ /* 0x000fc80000000016 */
[----:B------:R-:W-:-:S04]  /*129e0*/  FFMA R22, R11, R22, 0.24022644758224487305 ;  /* 0x3e75fdec0b167423 */ /* 0x000fc80000000016 */
[----:B------:R-:W-:-:S04]  /*129f0*/  FFMA R22, R11, R22, 0.69314718246459960938 ;  /* 0x3f3172180b167423 */ /* 0x000fc80000000016 */
[----:B------:R-:W-:Y:S01]  /*12a00*/  FFMA R22, R11, R22, 1 ;  /* 0x3f8000000b167423 */ /* 0x000fe20000000016 */
[----:B------:R-:W-:Y:S02]  /*12a10*/  VIADD R11, R26, 0x7f000000 ;  /* 0x7f0000001a0b7836 */ /* 0x000fe40000000000 */
[----:B-1----:R-:W-:Y:S02]  /*12a20*/  IMAD R26, R23, 0x800000, -R26 ;  /* 0x00800000171a7824 */ /* 0x002fe400078e0a1a */
[----:B------:R-:W-:Y:S01]  /*12a30*/  FMUL R11, R22, R11 ;  /* 0x0000000b160b7220 */ /* 0x000fe20000400000 */
[----:B0-----:R-:W-:-:S03]  /*12a40*/  FADD R22, R21, R21 ;  /* 0x0000001515167221 */ /* 0x001fc60000000000 */
[----:B------:R-:W-:Y:S01]  /*12a50*/  FMUL R26, R11, R26 ;  /* 0x0000001a0b1a7220 */ /* 0x000fe20000400000 */
[----:B------:R-:W-:Y:S01]  /*12a60*/  IMAD.MOV.U32 R11, RZ, RZ, 0x3f800000 ;  /* 0x3f800000ff0b7424 */ /* 0x000fe200078e00ff */
[----:B------:R-:W-:Y:S01]  /*12a70*/  @P1 FSEL R26, RZ, +INF , !P2 ;  /* 0x7f800000ff1a1808 */ /* 0x000fe20005000000 */
[----:B------:R-:W-:Y:S06]  /*12a80*/  @P0 BRA `(.L_x_233) ;  /* 0x0000000000600947 */ /* 0x000fec0003800000 */
[----:B------:R-:W-:-:S04]  /*12a90*/  FSETP.NAN.AND P0, PT, |R19|, |R19|, PT ;  /* 0x400000131300720b */ /* 0x000fc80003f08200 */
[----:B------:R-:W-:-:S13]  /*12aa0*/  FSETP.NUM.AND P0, PT, |R20|, |R20|, !P0 ;  /* 0x400000141400720b */ /* 0x000fda0004707200 */
[----:B------:R-:W-:Y:S01]  /*12ab0*/  @!P0 FADD R11, R20, R19 ;  /* 0x00000013140b8221 */ /* 0x000fe20000000000 */
[----:B------:R-:W-:Y:S06]  /*12ac0*/  @!P0 BRA `(.L_x_233) ;  /* 0x0000000000508947 */ /* 0x000fec0003800000 */
[----:B------:R-:W-:Y:S01]  /*12ad0*/  FSETP.NEU.AND P0, PT, |R20|, +INF , PT ;  /* 0x7f8000001400780b */ /* 0x000fe20003f0d200 */
[----:B------:R-:W-:-:S03]  /*12ae0*/  FADD R22, R19, -R22 ;  /* 0x8000001613167221 */ /* 0x000fc60000000000 */
[----:B------:R-:W-:-:S04]  /*12af0*/  FSETP.NEU.AND P0, PT, R20, RZ, P0 ;  /* 0x000000ff1400720b */ /* 0x000fc8000070d000 */
[----:B------:R-:W-:Y:S02]  /*12b00*/  FSETP.GEU.OR P1, PT, R19, RZ, P0 ;  /* 0x000000ff1300720b */ /* 0x000fe4000072e400 */
[----:B------:R-:W-:-:S07]  /*12b10*/  FSETP.NEU.AND P2, PT, |R22|, 1, !P0 ;  /* 0x3f8000001600780b */ /* 0x000fce000474d200 */
[----:B------:R-:W-:-:S05]  /*12b20*/  @!P0 FADD R21, R20, R20 ;  /* 0x0000001414158221 */ /* 0x000fca0000000000 */
[----:B------:R-:W-:-:S04]  /*12b30*/  @!P1 LOP3.LUT R21, R21, 0x7f800000, RZ, 0x3c, !PT ;  /* 0x7f80000015159812 */ /* 0x000fc800078e3cff */
[----:B------:R-:W-:-:S04]  /*12b40*/  @P2 LOP3.LUT R21, R21, 0x7fffffff, RZ, 0xc0, !PT ;  /* 0x7fffffff15152812 */ /* 0x000fc800078ec0ff */
[----:B------:R-:W-:Y:S01]  /*12b50*/  @!P0 MOV R11, R21 ;  /* 0x00000015000b8202 */ /* 0x000fe20000000f00 */
[----:B------:R-:W-:Y:S06]  /*12b60*/  @!P0 BRA `(.L_x_233) ;  /* 0x0000000000288947 */ /* 0x000fec0003800000 */
[----:B------:R-:W-:Y:S02]  /*12b70*/  FSETP.NEU.AND P0, PT, |R19|, +INF , PT ;  /* 0x7f8000001300780b */ /* 0x000fe40003f0d200 */
[----:B------:R-:W-:-:S13]  /*12b80*/  FSETP.EQ.AND P1, PT, R20, -1, PT ;  /* 0xbf8000001400780b */ /* 0x000fda0003f22000 */
[----:B------:R-:W-:Y:S05]  /*12b90*/  @!P0 BRA P1, `(.L_x_233) ;  /* 0x00000000001c8947 */ /* 0x000fea0000800000 */
[----:B------:R-:W-:Y:S01]  /*12ba0*/  FSETP.GEU.AND P1, PT, R20, RZ, PT ;  /* 0x000000ff1400720b */ /* 0x000fe20003f2e000 */
[----:B------:R-:W-:-:S12]  /*12bb0*/  IMAD.MOV.U32 R11, RZ, RZ, R26 ;  /* 0x000000ffff0b7224 */ /* 0x000fd800078e001a */
[----:B------:R-:W0:Y:S01]  /*12bc0*/  @!P1 FRND.FLOOR R20, R19 ;  /* 0x0000001300149307 */ /* 0x000e220000205000 */
[----:B------:R-:W-:Y:S02]  /*12bd0*/  @!P1 FSETP.NEU.AND P2, PT, |R22|, 1, PT ;  /* 0x3f8000001600980b */ /* 0x000fe40003f4d200 */
[----:B0-----:R-:W-:Y:S02]  /*12be0*/  @!P1 FSETP.NEU.AND P0, PT, R20, R19, PT ;  /* 0x000000131400920b */ /* 0x001fe40003f0d000 */
[----:B------:R-:W-:-:S04]  /*12bf0*/  @!P1 FSEL R20, R26, -R26, P2 ;  /* 0x8000001a1a149208 */ /* 0x000fc80001000000 */
[----:B------:R-:W-:-:S07]  /*12c00*/  @!P1 FSEL R11, R20, +QNAN , !P0 ;  /* 0x7fffffff140b9808 */ /* 0x000fce0004000000 */
.L_x_233:
[----:B------:R-:W-:Y:S05]  /*12c10*/  BSYNC.RECONVERGENT B0 ;  /* 0x0000000000007941 */ /* 0x000fea0003800200 */
.L_x_232:
[----:B------:R-:W-:Y:S02]  /*12c20*/  IMAD.MOV.U32 R20, RZ, RZ, R8 ;  /* 0x000000ffff147224 */ /* 0x000fe400078e0008 */
[----:B------:R-:W-:-:S06]  /*12c30*/  IMAD.MOV.U32 R21, RZ, RZ, R7 ;  /* 0x000000ffff157224 */ /* 0x000fcc00078e0007 */
[----:B------:R-:W2:Y:S01]  /*12c40*/  LDG.E.64 R20, desc[UR6][R20.64] ;  /* 0x0000000614147981 */ /* 0x000ea2000c1e1b00 */
[----:B------:R-:W-:Y:S01]  /*12c50*/  DADD R16, -R16, 1 ;  /* 0x3ff0000010107429 */ /* 0x000fe20000000100 */
[----:B------:R-:W-:Y:S09]  /*12c60*/  BSSY.RECONVERGENT B0, `(.L_x_234) ;  /* 0x000005a000007945 */ /* 0x000ff20003800200 */
[----:B------:R-:W0:Y:S02]  /*12c70*/  F2F.F32.F64 R16, R16 ;  /* 0x0000001000107310 */ /* 0x000e240000301000 */
[C---:B0-----:R-:W-:Y:S01]  /*12c80*/  FMUL R19, |R16|.reuse, 16777216 ;  /* 0x4b80000010137820 */ /* 0x041fe20000400200 */
[----:B------:R-:W-:-:S04]  /*12c90*/  FSETP.GEU.AND P0, PT, |R16|, 1.175494350822287508e-38, PT ;  /* 0x008000001000780b */ /* 0x000fc80003f0e200 */
[----:B------:R-:W-:Y:S02]  /*12ca0*/  FSEL R19, R19, |R16|, !P0 ;  /* 0x4000001013137208 */ /* 0x000fe40004000000 */
[----:B------:R-:W-:-:S03]  /*12cb0*/  FSEL R17, RZ, -24, P0 ;  /* 0xc1c00000ff117808 */ /* 0x000fc60000000000 */
[----:B------:R-:W-:-:S05]  /*12cc0*/  VIADD R22, R19, 0xc0cafb0d ;  /* 0xc0cafb0d13167836 */ /* 0x000fca0000000000 */
[----:B------:R-:W-:-:S05]  /*12cd0*/  LOP3.LUT R22, R22, 0xff800000, RZ, 0xc0, !PT ;  /* 0xff80000016167812 */ /* 0x000fca00078ec0ff */
[----:B------:R-:W-:Y:S01]  /*12ce0*/  IMAD.IADD R19, R19, 0x1, -R22 ;  /* 0x0000000113137824 */ /* 0x000fe200078e0a16 */
[----:B------:R-:W-:-:S03]  /*12cf0*/  I2FP.F32.S32 R22, R22 ;  /* 0x0000001600167245 */ /* 0x000fc60000201400 */
[C---:B------:R-:W-:Y:S01]  /*12d00*/  FADD R23, R19.reuse, 1 ;  /* 0x3f80000013177421 */ /* 0x040fe20000000000 */
[----:B------:R-:W-:Y:S01]  /*12d10*/  FADD R19, R19, -1 ;  /* 0xbf80000013137421 */ /* 0x000fe20000000000 */
[----:B------:R-:W-:-:S03]  /*12d20*/  FFMA R17, R22, 1.1920928955078125e-07, R17 ;  /* 0x3400000016117823 */ /* 0x000fc60000000011 */
[----:B------:R-:W-:Y:S01]  /*12d30*/  FADD R24, R19, R19 ;  /* 0x0000001313187221 */ /* 0x000fe20000000000 */
[----:B------:R-:W0:Y:S03]  /*12d40*/  MUFU.RCP R23, R23 ;  /* 0x0000001700177308 */ /* 0x000e260000001000 */
        /* <DEDUP_REMOVED lines=21> */
[----:B--2---:R-:W0:Y:S02]  /*12ea0*/  F2F.F32.F64 R21, R20 ;  /* 0x0000001400157310 */ /* 0x004e240000301000 */
[----:B0-----:R-:W-:-:S06]  /*12eb0*/  FMUL R24, R21, R22 ;  /* 0x0000001615187220 */ /* 0x001fcc0000400000 */
[----:B------:R-:W0:Y:S01]  /*12ec0*/  FRND R19, R24 ;  /* 0x0000001800137307 */ /* 0x000e220000201000 */
[C---:B------:R-:W-:Y:S01]  /*12ed0*/  FFMA R17, R21.reuse, R22, -R24 ;  /* 0x0000001615117223 */ /* 0x040fe20000000818 */
[C---:B------:R-:W-:Y:S02]  /*12ee0*/  FSETP.GT.AND P1, PT, |R24|.reuse, 152, PT ;  /* 0x431800001800780b */ /* 0x040fe40003f24200 */
[C---:B------:R-:W-:Y:S01]  /*12ef0*/  FSETP.GEU.AND P2, PT, R24.reuse, RZ, PT ;  /* 0x000000ff1800720b */ /* 0x040fe20003f4e000 */
[----:B------:R-:W-:Y:S01]  /*12f00*/  FFMA R17, R21, R28, R17 ;  /* 0x0000001c15117223 */ /* 0x000fe20000000011 */
[----:B0-----:R-:W-:Y:S01]  /*12f10*/  FADD R22, R24, -R19 ;  /* 0x8000001318167221 */ /* 0x001fe20000000000 */
[----:B------:R-:W-:-:S03]  /*12f20*/  FSETP.GT.AND P0, PT, R19, RZ, PT ;  /* 0x000000ff1300720b */ /* 0x000fc60003f04000 */
[----:B------:R-:W-:Y:S01]  /*12f30*/  FADD R23, R17, R22 ;  /* 0x0000001611177221 */ /* 0x000fe20000000000 */
[----:B------:R-:W-:Y:S01]  /*12f40*/  FMUL R17, R21, 0.5 ;  /* 0x3f00000015117820 */ /* 0x000fe20000400000 */
[----:B------:R-:W0:Y:S01]  /*12f50*/  F2I.NTZ R22, R24 ;  /* 0x0000001800167305 */ /* 0x000e220000203100 */
[----:B------:R-:W-:Y:S01]  /*12f60*/  SEL R19, RZ, 0x83000000, P0 ;  /* 0x83000000ff137807 */ /* 0x000fe20000000000 */
[----:B------:R-:W-:Y:S01]  /*12f70*/  FFMA R20, R23, R18, 0.0013391353422775864601 ;  /* 0x3aaf85ed17147423 */ /* 0x000fe20000000012 */
[----:B------:R-:W-:-:S03]  /*12f80*/  FSETP.NEU.AND P0, PT, R21, RZ, PT ;  /* 0x000000ff1500720b */ /* 0x000fc60003f0d000 */
[C---:B------:R-:W-:Y:S01]  /*12f90*/  FFMA R20, R23.reuse, R20, 0.0096188392490148544312 ;  /* 0x3c1d985617147423 */ /* 0x040fe20000000014 */
[----:B------:R-:W-:Y:S01]  /*12fa0*/  FSETP.EQ.OR P0, PT, R16, 1, !P0 ;  /* 0x3f8000001000780b */ /* 0x000fe20004702400 */
[----:B------:R-:W1:Y:S02]  /*12fb0*/  FRND.TRUNC R17, R17 ;  /* 0x0000001100117307 */ /* 0x000e64000020d000 */
[----:B------:R-:W-:-:S04]  /*12fc0*/  FFMA R20, R23, R20, 0.055503588169813156128 ;  /* 0x3d6357bb17147423 */ /* 0x000fc80000000014 */
[----:B------:R-:W-:-:S04]  /*12fd0*/  FFMA R20, R23, R20, 0.24022644758224487305 ;  /* 0x3e75fdec17147423 */ /* 0x000fc80000000014 */
[----:B------:R-:W-:-:S04]  /*12fe0*/  FFMA R20, R23, R20, 0.69314718246459960938 ;  /* 0x3f31721817147423 */ /* 0x000fc80000000014 */
[----:B------:R-:W-:Y:S01]  /*12ff0*/  FFMA R20, R23, R20, 1 ;  /* 0x3f80000017147423 */ /* 0x000fe20000000014 */
[----:B------:R-:W-:Y:S02]  /*13000*/  VIADD R23, R19, 0x7f000000 ;  /* 0x7f00000013177836 */ /* 0x000fe40000000000 */
[----:B0-----:R-:W-:Y:S02]  /*13010*/  IMAD R19, R22, 0x800000, -R19 ;  /* 0x0080000016137824 */ /* 0x001fe400078e0a13 */
[----:B------:R-:W-:-:S04]  /*13020*/  FMUL R20, R20, R23 ;  /* 0x0000001714147220 */ /* 0x000fc80000400000 */
[----:B------:R-:W-:Y:S01]  /*13030*/  FMUL R22, R20, R19 ;  /* 0x0000001314167220 */ /* 0x000fe20000400000 */
[----:B------:R-:W-:Y:S02]  /*13040*/  IMAD.MOV.U32 R19, RZ, RZ, 0x3f800000 ;  /* 0x3f800000ff137424 */ /* 0x000fe400078e00ff */
[----:B-1----:R-:W-:Y:S01]  /*13050*/  FADD R20, R17, R17 ;  /* 0x0000001111147221 */ /* 0x002fe20000000000 */
        /* <DEDUP_REMOVED lines=13> */
[----:B------:R-:W-:-:S05]  /*13130*/  @P2 LOP3.LUT R17, R17, 0x7fffffff, RZ, 0xc0, !PT ;  /* 0x7fffffff11112812 */ /* 0x000fca00078ec0ff */
[----:B------:R-:W-:Y:S01]  /*13140*/  @!P0 IMAD.MOV.U32 R19, RZ, RZ, R17 ;  /* 0x000000ffff138224 */ /* 0x000fe200078e0011 */
        /* <DEDUP_REMOVED lines=11> */
.L_x_235:
[----:B------:R-:W-:Y:S05]  /*13200*/  BSYNC.RECONVERGENT B0 ;  /* 0x0000000000007941 */ /* 0x000fea0003800200 */
.L_x_234:
[----:B------:R-:W-:Y:S02]  /*13210*/  IMAD.MOV.U32 R16, RZ, RZ, R10 ;  /* 0x000000ffff107224 */ /* 0x000fe400078e000a */
[----:B------:R-:W-:-:S06]  /*13220*/  IMAD.MOV.U32 R17, RZ, RZ, R9 ;  /* 0x000000ffff117224 */ /* 0x000fcc00078e0009 */
[----:B------:R-:W2:Y:S01]  /*13230*/  LDG.E.64 R16, desc[UR6][R16.64] ;  /* 0x0000000610107981 */ /* 0x000ea2000c1e1b00 */
[C---:B------:R-:W-:Y:S01]  /*13240*/  FMUL R20, |R19|.reuse, 16777216 ;  /* 0x4b80000013147820 */ /* 0x040fe20000400200 */
[----:B------:R-:W-:Y:S01]  /*13250*/  FSETP.GEU.AND P0, PT, |R19|, 1.175494350822287508e-38, PT ;  /* 0x008000001300780b */ /* 0x000fe20003f0e200 */
[----:B------:R-:W-:Y:S01]  /*13260*/  BSSY.RECONVERGENT B0, `(.L_x_236) ;  /* 0x0000057000007945 */ /* 0x000fe20003800200 */
[----:B------:R-:W-:Y:S02]  /*13270*/  IMAD.MOV.U32 R28, RZ, RZ, 0x3f800000 ;  /* 0x3f800000ff1c7424 */ /* 0x000fe400078e00ff */
[----:B------:R-:W-:-:S05]  /*13280*/  FSEL R20, R20, |R19|, !P0 ;  /* 0x4000001314147208 */ /* 0x000fca0004000000 */
[----:B------:R-:W-:-:S05]  /*13290*/  VIADD R21, R20, 0xc0cafb0d ;  /* 0xc0cafb0d14157836 */ /* 0x000fca0000000000 */
[----:B------:R-:W-:-:S05]  /*132a0*/  LOP3.LUT R21, R21, 0xff800000, RZ, 0xc0, !PT ;  /* 0xff80000015157812 */ /* 0x000fca00078ec0ff */
        /* <DEDUP_REMOVED lines=10> */
[C---:B------:R-:W-:Y:S01]  /*13350*/  FMUL R24, R25.reuse, R25 ;  /* 0x0000001919187220 */ /* 0x040fe20000400000 */
[C---:B------:R-:W-:Y:S02]  /*13360*/  FFMA R27, R25.reuse, 1.4426950216293334961, R20 ;  /* 0x3fb8aa3b191b7823 */ /* 0x040fe40000000014 */
[----:B------:R-:W-:Y:S01]  /*13370*/  FADD R21, R26, R26 ;  /* 0x0000001a1a157221 */ /* 0x000fe20000000000 */
[----:B------:R-:W-:Y:S01]  /*13380*/  FFMA R13, R24, R13, 0.0032181653659790754318 ;  /* 0x3b52e7db180d7423 */ /* 0x000fe2000000000d */
        /* <DEDUP_REMOVED lines=25> */
[C---:B------:R-:W-:Y:S01]  /*13520*/  FMUL R13, R16.reuse, 0.5 ;  /* 0x3f000000100d7820 */ /* 0x040fe20000400000 */
[----:B------:R-:W0:Y:S01]  /*13530*/  F2I.NTZ R20, R21 ;  /* 0x0000001500147305 */ /* 0x000e220000203100 */
[----:B------:R-:W-:Y:S01]  /*13540*/  SEL R23, RZ, 0x83000000, P0 ;  /* 0x83000000ff177807 */ /* 0x000fe20000000000 */
[----:B------:R-:W-:Y:S01]  /*13550*/  FFMA R18, R17, R18, 0.0013391353422775864601 ;  /* 0x3aaf85ed11127423 */ /* 0x000fe20000000012 */
[----:B------:R-:W-:-:S03]  /*13560*/  FSETP.NEU.AND P0, PT, R16, RZ, PT ;  /* 0x000000ff1000720b */ /* 0x000fc60003f0d000 */
[----:B------:R-:W-:Y:S01]  /*13570*/  FFMA R18, R17, R18, 0.0096188392490148544312 ;  /* 0x3c1d985611127423 */ /* 0x000fe20000000012 */
[----:B------:R-:W-:Y:S01]  /*13580*/  FSETP.EQ.OR P0, PT, R19, 1, !P0 ;  /* 0x3f8000001300780b */ /* 0x000fe20004702400 */
[----:B------:R-:W1:Y:S02]  /*13590*/  FRND.TRUNC R13, R13 ;  /* 0x0000000d000d7307 */ /* 0x000e64000020d000 */
[----:B------:R-:W-:-:S04]  /*135a0*/  FFMA R18, R17, R18, 0.055503588169813156128 ;  /* 0x3d6357bb11127423 */ /* 0x000fc80000000012 */
[----:B------:R-:W-:Y:S01]  /*135b0*/  FFMA R18, R17, R18, 0.24022644758224487305 ;  /* 0x3e75fdec11127423 */ /* 0x000fe20000000012 */
[----:B0-----:R-:W-:-:S03]  /*135c0*/  IMAD R20, R20, 0x800000, -R23 ;  /* 0x0080000014147824 */ /* 0x001fc600078e0a17 */
[----:B------:R-:W-:-:S04]  /*135d0*/  FFMA R18, R17, R18, 0.69314718246459960938 ;  /* 0x3f31721811127423 */ /* 0x000fc80000000012 */
[----:B------:R-:W-:Y:S01]  /*135e0*/  FFMA R18, R17, R18, 1 ;  /* 0x3f80000011127423 */ /* 0x000fe20000000012 */
[----:B------:R-:W-:Y:S01]  /*135f0*/  IADD3 R17, PT, PT, R23, 0x7f000000, RZ ;  /* 0x7f00000017117810 */ /* 0x000fe20007ffe0ff */
[----:B-1----:R-:W-:-:S04]  /*13600*/  FADD R13, R13, R13 ;  /* 0x0000000d0d0d7221 */ /* 0x002fc80000000000 */
[----:B------:R-:W-:-:S04]  /*13610*/  FMUL R17, R18, R17 ;  /* 0x0000001112117220 */ /* 0x000fc80000400000 */
[----:B------:R-:W-:Y:S01]  /*13620*/  FMUL R20, R17, R20 ;  /* 0x0000001411147220 */ /* 0x000fe20000400000 */
        /* <DEDUP_REMOVED lines=26> */
.L_x_237:
[----:B------:R-:W-:Y:S05]  /*137d0*/  BSYNC.RECONVERGENT B0 ;  /* 0x0000000000007941 */ /* 0x000fea0003800200 */
.L_x_236:
[----:B------:R-:W-:Y:S01]  /*137e0*/  DMUL R22, R36, R36 ;  /* 0x0000002424167228 */ /* 0x000fe20000000000 */
[----:B------:R-:W-:Y:S01]  /*137f0*/  IMAD.MOV.U32 R16, RZ, RZ, 0x1 ;  /* 0x00000001ff107424 */ /* 0x000fe200078e00ff */
[----:B------:R-:W-:Y:S01]  /*13800*/  FSETP.GEU.AND P1, PT, |R39|, 6.5827683646048100446e-37, PT ;  /* 0x036000002700780b */ /* 0x000fe20003f2e200 */
[----:B------:R-:W0:Y:S01]  /*13810*/  F2F.F64.F32 R28, R28 ;  /* 0x0000001c001c7310 */ /* 0x000e220000201800 */
[----:B------:R-:W-:Y:S07]  /*13820*/  BSSY.RECONVERGENT B2, `(.L_x_238) ;  /* 0x0000013000027945 */ /* 0x000fee0003800200 */
[----:B------:R-:W1:Y:S02]  /*13830*/  MUFU.RCP64H R17, R23 ;  /* 0x0000001700117308 */ /* 0x000e640000001800 */
[----:B-1----:R-:W-:-:S08]  /*13840*/  DFMA R18, -R22, R16, 1 ;  /* 0x3ff000001612742b */ /* 0x002fd00000000110 */
        /* <DEDUP_REMOVED lines=9> */
[----:B0-----:R-:W-:Y:S05]  /*138e0*/  @P0 BRA P1, `(.L_x_239) ;  /* 0x0000000000180947 */ /* 0x001fea0000800000 */
[----:B------:R-:W-:Y:S01]  /*138f0*/  IMAD.MOV.U32 R20, RZ, RZ, R38 ;  /* 0x000000ffff147224 */ /* 0x000fe200078e0026 */
[----:B------:R-:W-:Y:S01]  /*13900*/  MOV R18, 0x13950 ;  /* 0x0001395000127802 */ /* 0x000fe20000000f00 */
[----:B------:R-:W-:Y:S02]  /*13910*/  IMAD.MOV.U32 R19, RZ, RZ, R39 ;  /* 0x000000ffff137224 */ /* 0x000fe400078e0027 */
[----:B------:R-:W-:Y:S02]  /*13920*/  IMAD.MOV.U32 R16, RZ, RZ, R22 ;  /* 0x000000ffff107224 */ /* 0x000fe400078e0016 */
[----:B------:R-:W-:-:S07]  /*13930*/  IMAD.MOV.U32 R17, RZ, RZ, R23 ;  /* 0x000000ffff117224 */ /* 0x000fce00078e0017 */
[----:B------:R-:W-:Y:S05]  /*13940*/  CALL.REL.NOINC `($__internal_1_$__cuda_sm20_div_rn_f64_full) ;  /* 0x0000000c00087944 */ /* 0x000fea0003c00000 */
.L_x_239:
[----:B------:R-:W-:Y:S05]  /*13950*/  BSYNC.RECONVERGENT B2 ;  /* 0x0000000000027941 */ /* 0x000fea0003800200 */
.L_x_238:
[----:B------:R-:W0:Y:S01]  /*13960*/  F2F.F64.F32 R18, R11 ;  /* 0x0000000b00127310 */ /* 0x000e220000201800 */
[----:B------:R-:W-:Y:S01]  /*13970*/  VIADD R12, R12, 0x1 ;  /* 0x000000010c0c7836 */ /* 0x000fe20000000000 */
[----:B------:R-:W-:Y:S02]  /*13980*/  IADD3 R10, P1, PT, R10, 0x8, RZ ;  /* 0x000000080a0a7810 */ /* 0x000fe40007f3e0ff */
[----:B------:R-:W-:Y:S02]  /*13990*/  IADD3 R8, P2, PT, R8, 0x8, RZ ;  /* 0x0000000808087810 */ /* 0x000fe40007f5e0ff */
[----:B------:R-:W-:Y:S01]  /*139a0*/  ISETP.NE.AND P0, PT, R12, RZ, PT ;  /* 0x000000ff0c00720c */ /* 0x000fe20003f05270 */
[----:B------:R-:W-:Y:S01]  /*139b0*/  IMAD.X R9, RZ, RZ, R9, P1 ;  /* 0x000000ffff097224 */ /* 0x000fe200008e0609 */
[----:B------:R-:W-:Y:S01]  /*139c0*/  IADD3 R6, P3, PT, R6, 0x8, RZ ;  /* 0x0000000806067810 */ /* 0x000fe20007f7e0ff */
[----:B------:R-:W-:Y:S01]  /*139d0*/  IMAD.X R7, RZ, RZ, R7, P2 ;  /* 0x000000ffff077224 */ /* 0x000fe200010e0607 */
[----:B------:R-:W-:-:S02]  /*139e0*/  IADD3 R4, P4, PT, R4, 0x8, RZ ;  /* 0x0000000804047810 */ /* 0x000fc40007f9e0ff */
[----:B------:R-:W-:Y:S01]  /*139f0*/  IADD3 R2, P5, PT, R2, 0x8, RZ ;  /* 0x0000000802027810 */ /* 0x000fe20007fbe0ff */
[----:B------:R-:W-:Y:S01]  /*13a00*/  IMAD.X R5, RZ, RZ, R5, P3 ;  /* 0x000000ffff057224 */ /* 0x000fe200018e0605 */
[----:B0-----:R-:W-:Y:S01]  /*13a10*/  DMUL R18, R18, R16 ;  /* 0x0000001012127228 */ /* 0x001fe20000000000 */
[----:B------:R-:W-:Y:S01]  /*13a20*/  IMAD.X R3, RZ, RZ, R3, P4 ;  /* 0x000000ffff037224 */ /* 0x000fe200020e0603 */
[----:B------:R-:W-:-:S06]  /*13a30*/  IADD3.X R0, PT, PT, RZ, R0, RZ, P5, !PT ;  /* 0x00000000ff007210 */ /* 0x000fcc0002ffe4ff */
[----:B------:R-:W-:-:S08]  /*13a40*/  DMUL R18, R28, R18 ;  /* 0x000000121c127228 */ /* 0x000fd00000000000 */
[----:B------:R-:W-:Y:S02]  /*13a50*/  DFMA R42, R36, R18, R42 ;  /* 0x00000012242a722b */ /* 0x000fe4000000002a */
[----:B------:R-:W-:Y:S01]  /*13a60*/  DADD R44, R18, R44 ;  /* 0x00000000122c7229 */ /* 0x000fe2000000002c */
[----:B------:R-:W-:Y:S10]  /*13a70*/  @P0 BRA `(.L_x_240) ;  /* 0xffffffe8006c0947 */ /* 0x000ff4000383ffff */
[----:B------:R-:W-:Y:S05]  /*13a80*/  BSYNC.RECONVERGENT B1 ;  /* 0x0000000000017941 */ /* 0x000fea0003800200 */
.L_x_229:
[----:B------:R-:W0:Y:S01]  /*13a90*/  MUFU.RCP64H R3, R45 ;  /* 0x0000002d00037308 */ /* 0x000e220000001800 */
[----:B------:R-:W-:Y:S01]  /*13aa0*/  IMAD.MOV.U32 R2, RZ, RZ, 0x1 ;  /* 0x00000001ff027424 */ /* 0x000fe200078e00ff */
[----:B------:R-:W-:Y:S01]  /*13ab0*/  FSETP.GEU.AND P1, PT, |R43|, 6.5827683646048100446e-37, PT ;  /* 0x036000002b00780b */ /* 0x000fe20003f2e200 */
[----:B------:R-:W-:Y:S04]  /*13ac0*/  BSSY.RECONVERGENT B1, `(.L_x_228) ;  /* 0x0000012000017945 */ /* 0x000fe80003800200 */
        /* <DEDUP_REMOVED lines=17> */
.L_x_241:
[----:B------:R-:W-:Y:S05]  /*13be0*/  BSYNC.RECONVERGENT B1 ;  /* 0x0000000000017941 */ /* 0x000fea0003800200 */
.L_x_228:
[----:B------:R-:W0:Y:S01]  /*13bf0*/  MUFU.RCP64H R3, 8.1980971490536180823e-14 ;  /* 0x3d37135a00037908 */ /* 0x000e220000001800 */
[----:B------:R-:W-:Y:S01]  /*13c00*/  IMAD.MOV.U32 R4, RZ, RZ, -0x795e2c50 ;  /* 0x86a1d3b0ff047424 */ /* 0x000fe200078e00ff */
[----:B------:R-:W-:Y:S01]  /*13c10*/  DADD R16, R40, -R16 ;  /* 0x0000000028107229 */ /* 0x000fe20000000810 */
[----:B------:R-:W-:Y:S01]  /*13c20*/  IMAD.MOV.U32 R5, RZ, RZ, 0x3d37135a ;  /* 0x3d37135aff057424 */ /* 0x000fe200078e00ff */
[----:B------:R-:W-:Y:S01]  /*13c30*/  UMOV UR4, 0xc2304891 ;  /* 0xc230489100047882 */ /* 0x000fe20000000000 */
[----:B------:R-:W-:Y:S01]  /*13c40*/  IMAD.MOV.U32 R2, RZ, RZ, 0x1 ;  /* 0x00000001ff027424 */ /* 0x000fe200078e00ff */
[----:B------:R-:W-:Y:S01]  /*13c50*/  UMOV UR5, 0x3c07a4f0 ;  /* 0x3c07a4f000057882 */ /* 0x000fe20000000000 */
[----:B------:R-:W-:Y:S03]  /*13c60*/  BSSY.RECONVERGENT B1, `(.L_x_242) ;  /* 0x0000013000017945 */ /* 0x000fe60003800200 */
[----:B------:R-:W-:-:S02]  /*13c70*/  DMUL R18, R16, UR4 ;  /* 0x0000000410127c28 */ /* 0x000fc40008000000 */
        /* <DEDUP_REMOVED lines=14> */
[----:B------:R-:W-:Y:S02]  /*13d60*/  IMAD.MOV.U32 R16, RZ, RZ, -0x795e2c50 ;  /* 0x86a1d3b0ff107424 */ /* 0x000fe400078e00ff */
[----:B------:R-:W-:-:S07]  /*13d70*/  IMAD.MOV.U32 R17, RZ, RZ, 0x3d37135a ;  /* 0x3d37135aff117424 */ /* 0x000fce00078e00ff */
[----:B------:R-:W-:Y:S05]  /*13d80*/  CALL.REL.NOINC `($__internal_1_$__cuda_sm20_div_rn_f64_full) ;  /* 0x0000000400f87944 */ /* 0x000fea0003c00000 */
.L_x_243:
[----:B------:R-:W-:Y:S05]  /*13d90*/  BSYNC.RECONVERGENT B1 ;  /* 0x0000000000017941 */ /* 0x000fea0003800200 */
.L_x_242:
        /* <DEDUP_REMOVED lines=15> */
[----:B------:R-:W-:Y:S01]  /*13e90*/  IMAD.MOV.U32 R19, RZ, RZ, R17 ;  /* 0x000000ffff137224 */ /* 0x000fe200078e0011 */
[----:B------:R-:W-:-:S07]  /*13ea0*/  IADD3 R21, PT, PT, R0, -0x100000, RZ ;  /* 0xfff0000000157810 */ /* 0x000fce0007ffe0ff */
[----:B------:R-:W-:Y:S05]  /*13eb0*/  CALL.REL.NOINC `($__internal_0_$__cuda_sm20_dblrcp_rn_slowpath_v3) ;  /* 0x0000000000fc7944 */ /* 0x000fea0003c00000 */
[----:B------:R-:W-:Y:S02]  /*13ec0*/  IMAD.MOV.U32 R4, RZ, RZ, R22 ;  /* 0x000000ffff047224 */ /* 0x000fe400078e0016 */
[----:B------:R-:W-:-:S07]  /*13ed0*/  IMAD.MOV.U32 R5, RZ, RZ, R23 ;  /* 0x000000ffff057224 */ /* 0x000fce00078e0017 */
.L_x_245:
[----:B------:R-:W-:Y:S05]  /*13ee0*/  BSYNC.RECONVERGENT B0 ;  /* 0x0000000000007941 */ /* 0x000fea0003800200 */
.L_x_244:
        /* <DEDUP_REMOVED lines=27> */
.L_x_247:
[----:B------:R-:W-:Y:S05]  /*140a0*/  BSYNC.RECONVERGENT B1 ;  /* 0x0000000000017941 */ /* 0x000fea0003800200 */
.L_x_246:
[----:B------:R-:W0:Y:S01]  /*140b0*/  MUFU.RCP64H R5, R15 ;  /* 0x0000000f00057308 */ /* 0x000e220000001800 */
[----:B------:R-:W-:Y:S01]  /*140c0*/  MOV R4, 0x1 ;  /* 0x0000000100047802 */ /* 0x000fe20000000f00 */
        /* <DEDUP_REMOVED lines=19> */
.L_x_249:
[----:B------:R-:W-:Y:S05]  /*14200*/  BSYNC.RECONVERGENT B1 ;  /* 0x0000000000017941 */ /* 0x000fea0003800200 */
.L_x_248:
[----:B------:R-:W2:Y:S02]  /*14210*/  LDG.E.64 R2, desc[UR6][R34.64] ;  /* 0x0000000622027981 */ /* 0x000ea4000c1e1b00 */
[----:B--2---:R-:W-:-:S07]  /*14220*/  DMUL R2, R2, R16 ;  /* 0x0000001002027228 */ /* 0x004fce0000000000 */
[----:B------:R-:W-:Y:S04]  /*14230*/  STG.E.64 desc[UR6][R34.64], R2 ;  /* 0x0000000222007986 */ /* 0x000fe8000c101b06 */
[----:B------:R-:W2:Y:S02]  /*14240*/  LDG.E.64 R4, desc[UR6][R32.64] ;  /* 0x0000000620047981 */ /* 0x000ea4000c1e1b00 */
[----:B--2---:R-:W-:-:S07]  /*14250*/  DMUL R4, R4, R16 ;  /* 0x0000001004047228 */ /* 0x004fce0000000000 */
[----:B------:R-:W-:Y:S04]  /*14260*/  STG.E.64 desc[UR6][R32.64], R4 ;  /* 0x0000000420007986 */ /* 0x000fe8000c101b06 */
[----:B------:R-:W2:Y:S02]  /*14270*/  LDG.E.64 R6, desc[UR6][R30.64] ;  /* 0x000000061e067981 */ /* 0x000ea4000c1e1b00 */
[----:B--2---:R-:W-:-:S07]  /*14280*/  DMUL R6, R6, R16 ;  /* 0x0000001006067228 */ /* 0x004fce0000000000 */
[----:B------:R-:W-:Y:S01]  /*14290*/  STG.E.64 desc[UR6][R30.64], R6 ;  /* 0x000000061e007986 */ /* 0x000fe2000c101b06 */
[----:B------:R-:W-:Y:S05]  /*142a0*/  EXIT ;  /* 0x000000000000794d */ /* 0x000fea0003800000 */
        .weak           $__internal_0_$__cuda_sm20_dblrcp_rn_slowpath_v3
        .type           $__internal_0_$__cuda_sm20_dblrcp_rn_slowpath_v3,@function
        .size           $__internal_0_$__cuda_sm20_dblrcp_rn_slowpath_v3,($__internal_1_$__cuda_sm20_div_rn_f64_full - $__internal_0_$__cuda_sm20_dblrcp_rn_slowpath_v3)
$__internal_0_$__cuda_sm20_dblrcp_rn_slowpath_v3:
[----:B------:R-:W-:Y:S01]  /*142b0*/  IMAD.MOV.U32 R16, RZ, RZ, R18 ;  /* 0x000000ffff107224 */ /* 0x000fe200078e0012 */
[----:B------:R-:W-:Y:S01]  /*142c0*/  BSSY.RECONVERGENT B1, `(.L_x_250) ;  /* 0x0000026000017945 */ /* 0x000fe20003800200 */
[----:B------:R-:W-:-:S06]  /*142d0*/  IMAD.MOV.U32 R17, RZ, RZ, R19 ;  /* 0x000000ffff117224 */ /* 0x000fcc00078e0013 */
[----:B------:R-:W-:-:S14]  /*142e0*/  DSETP.GTU.AND P0, PT, |R16|, +INF , PT ;  /* 0x7ff000001000742a */ /* 0x000fdc0003f0c200 */
[----:B------:R-:W-:Y:S05]  /*142f0*/  @P0 BRA `(.L_x_251) ;  /* 0x0000000000800947 */ /* 0x000fea0003800000 */
[----:B------:R-:W-:-:S05]  /*14300*/  LOP3.LUT R20, R19, 0x7fffffff, RZ, 0xc0, !PT ;  /* 0x7fffffff13147812 */ /* 0x000fca00078ec0ff */
[----:B------:R-:W-:-:S05]  /*14310*/  VIADD R18, R20, 0xffffffff ;  /* 0xffffffff14127836 */ /* 0x000fca0000000000 */
[----:B------:R-:W-:-:S13]  /*14320*/  ISETP.GE.U32.AND P0, PT, R18, 0x7fefffff, PT ;  /* 0x7fefffff1200780c */ /* 0x000fda0003f06070 */
[----:B------:R-:W-:Y:S01]  /*14330*/  @P0 LOP3.LUT R19, R17, 0x7ff00000, RZ, 0x3c, !PT ;  /* 0x7ff0000011130812 */ /* 0x000fe200078e3cff */
[----:B------:R-:W-:Y:S01]  /*14340*/  @P0 IMAD.MOV.U32 R18, RZ, RZ, RZ ;  /* 0x000000ffff120224 */ /* 0x000fe200078e00ff */
[----:B------:R-:W-:Y:S06]  /*14350*/  @P0 BRA `(.L_x_252) ;  /* 0x0000000000700947 */ /* 0x000fec0003800000 */
[----:B------:R-:W-:-:S13]  /*14360*/  ISETP.GE.U32.AND P0, PT, R20, 0x1000001, PT ;  /* 0x010000011400780c */ /* 0x000fda0003f06070 */
[----:B------:R-:W-:Y:S05]  /*14370*/  @!P0 BRA `(.L_x_253) ;  /* 0x0000000000388947 */ /* 0x000fea0003800000 */
[----:B------:R-:W-:Y:S02]  /*14380*/  VIADD R23, R17, 0xc0200000 ;  /* 0xc020000011177836 */ /* 0x000fe40000000000 */
[----:B------:R-:W-:Y:S02]  /*14390*/  IMAD.MOV.U32 R22, RZ, RZ, R16 ;  /* 0x000000ffff167224 */ /* 0x000fe400078e0010 */
[----:B------:R-:W0:Y:S01]  /*143a0*/  MUFU.RCP64H R19, R23 ;  /* 0x0000001700137308 */ /* 0x000e220000001800 */
[----:B------:R-:W-:-:S06]  /*143b0*/  IMAD.MOV.U32 R18, RZ, RZ, R21 ;  /* 0x000000ffff127224 */ /* 0x000fcc00078e0015 */
[----:B0-----:R-:W-:-:S08]  /*143c0*/  DFMA R20, -R22, R18, 1 ;  /* 0x3ff000001614742b */ /* 0x001fd00000000112 */
[----:B------:R-:W-:-:S08]  /*143d0*/  DFMA R20, R20, R20, R20 ;  /* 0x000000141414722b */ /* 0x000fd00000000014 */
[----:B------:R-:W-:-:S08]  /*143e0*/  DFMA R20, R18, R20, R18 ;  /* 0x000000141214722b */ /* 0x000fd00000000012 */
[----:B------:R-:W-:-:S08]  /*143f0*/  DFMA R18, -R22, R20, 1 ;  /* 0x3ff000001612742b */ /* 0x000fd00000000114 */
[----:B------:R-:W-:-:S08]  /*14400*/  DFMA R18, R20, R18, R20 ;  /* 0x000000121412722b */ /* 0x000fd00000000014 */
[----:B------:R-:W-:-:S08]  /*14410*/  DMUL R18, R18, 2.2250738585072013831e-308 ;  /* 0x0010000012127828 */ /* 0x000fd00000000000 */
[----:B------:R-:W-:-:S08]  /*14420*/  DFMA R16, -R16, R18, 1 ;  /* 0x3ff000001010742b */ /* 0x000fd00000000112 */
[----:B------:R-:W-:-:S08]  /*14430*/  DFMA R16, R16, R16, R16 ;  /* 0x000000101010722b */ /* 0x000fd00000000010 */
[----:B------:R-:W-:Y:S01]  /*14440*/  DFMA R18, R18, R16, R18 ;  /* 0x000000101212722b */ /* 0x000fe20000000012 */
[----:B------:R-:W-:Y:S10]  /*14450*/  BRA `(.L_x_252) ;  /* 0x0000000000307947 */ /* 0x000ff40003800000 */
.L_x_253:
[----:B------:R-:W-:Y:S01]  /*14460*/  DMUL R16, R16, 8.11296384146066816958e+31 ;  /* 0x4690000010107828 */ /* 0x000fe20000000000 */
[----:B------:R-:W-:-:S05]  /*14470*/  IMAD.MOV.U32 R18, RZ, RZ, R21 ;  /* 0x000000ffff127224 */ /* 0x000fca00078e0015 */
[----:B------:R-:W0:Y:S02]  /*14480*/  MUFU.RCP64H R19, R17 ;  /* 0x0000001100137308 */ /* 0x000e240000001800 */
[----:B0-----:R-:W-:-:S08]  /*14490*/  DFMA R20, -R16, R18, 1 ;  /* 0x3ff000001014742b */ /* 0x001fd00000000112 */
[----:B------:R-:W-:-:S08]  /*144a0*/  DFMA R20, R20, R20, R20 ;  /* 0x000000141414722b */ /* 0x000fd00000000014 */
[----:B------:R-:W-:-:S08]  /*144b0*/  DFMA R20, R18, R20, R18 ;  /* 0x000000141214722b */ /* 0x000fd00000000012 */
[----:B------:R-:W-:-:S08]  /*144c0*/  DFMA R18, -R16, R20, 1 ;  /* 0x3ff000001012742b */ /* 0x000fd00000000114 */
[----:B------:R-:W-:-:S08]  /*144d0*/  DFMA R18, R20, R18, R20 ;  /* 0x000000121412722b */ /* 0x000fd00000000014 */
[----:B------:R-:W-:Y:S01]  /*144e0*/  DMUL R18, R18, 8.11296384146066816958e+31 ;  /* 0x4690000012127828 */ /* 0x000fe20000000000 */
[----:B------:R-:W-:Y:S10]  /*144f0*/  BRA `(.L_x_252) ;  /* 0x0000000000087947 */ /* 0x000ff40003800000 */
.L_x_251:
[----:B------:R-:W-:Y:S01]  /*14500*/  LOP3.LUT R19, R17, 0x80000, RZ, 0xfc, !PT ;  /* 0x0008000011137812 */ /* 0x000fe200078efcff */
[----:B------:R-:W-:-:S07]  /*14510*/  IMAD.MOV.U32 R18, RZ, RZ, R16 ;  /* 0x000000ffff127224 */ /* 0x000fce00078e0010 */
.L_x_252:
[----:B------:R-:W-:Y:S05]  /*14520*/  BSYNC.RECONVERGENT B1 ;  /* 0x0000000000017941 */ /* 0x000fea0003800200 */
.L_x_250:
[----:B------:R-:W-:Y:S01]  /*14530*/  MOV R25, 0x0 ;  /* 0x0000000000197802 */ /* 0x000fe20000000f00 */
[----:B------:R-:W-:Y:S02]  /*14540*/  IMAD.MOV.U32 R22, RZ, RZ, R18 ;  /* 0x000000ffff167224 */ /* 0x000fe400078e0012 */
[----:B------:R-:W-:Y:S01]  /*14550*/  IMAD.MOV.U32 R23, RZ, RZ, R19 ;  /* 0x000000ffff177224 */ /* 0x000fe200078e0013 */
[----:B------:R-:W-:Y:S06]  /*14560*/  RET.REL.NODEC R24 `(_Z24processMandelbrotElementPdS_S_S_S_S_S_S_S_S_S_S_S_S_S_S_S_S_S_S_S_PbS_S_S_S_S_S_S_Piiidddi) ;  /* 0xfffffeb818a47950 */ /* 0x000fec0003c3ffff */
        .weak           $__internal_1_$__cuda_sm20_div_rn_f64_full
        .type           $__internal_1_$__cuda_sm20_div_rn_f64_full,@function
        .size           $__internal_1_$__cuda_sm20_div_rn_f64_full,($__internal_2_$__cuda_sm20_dsqrt_rn_f64_mediumpath_v1 - $__internal_1_$__cuda_sm20_div_rn_f64_full)
$__internal_1_$__cuda_sm20_div_rn_f64_full:
[C---:B------:R-:W-:Y:S01]  /*14570*/  FSETP.GEU.AND P0, PT, |R17|.reuse, 1.469367938527859385e-39, PT ;  /* 0x001000001100780b */ /* 0x040fe20003f0e200 */
[--C-:B------:R-:W-:Y:S01]  /*14580*/  IMAD.MOV.U32 R22, RZ, RZ, R16.reuse ;  /* 0x000000ffff167224 */ /* 0x100fe200078e0010 */
[----:B------:R-:W-:Y:S01]  /*14590*/  LOP3.LUT R21, R17, 0x800fffff, RZ, 0xc0, !PT ;  /* 0x800fffff11157812 */ /* 0x000fe200078ec0ff */
[----:B------:R-:W-:Y:S01]  /*145a0*/  IMAD.MOV.U32 R23, RZ, RZ, R17 ;  /* 0x000000ffff177224 */ /* 0x000fe200078e0011 */
[----:B------:R-:W-:Y:S01]  /*145b0*/  BSSY.RECONVERGENT B0, `(.L_x_254) ;  /* 0x000005c000007945 */ /* 0x000fe20003800200 */
[----:B------:R-:W-:Y:S01]  /*145c0*/  IMAD.MOV.U32 R24, RZ, RZ, R16 ;  /* 0x000000ffff187224 */ /* 0x000fe200078e0010 */
[----:B------:R-:W-:Y:S01]  /*145d0*/  LOP3.LUT R25, R21, 0x3ff00000, RZ, 0xfc, !PT ;  /* 0x3ff0000015197812 */ /* 0x000fe200078efcff */
[----:B------:R-:W-:Y:S01]  /*145e0*/  IMAD.MOV.U32 R49, RZ, RZ, R19 ;  /* 0x000000ffff317224 */ /* 0x000fe200078e0013 */
[----:B------:R-:W-:Y:S01]  /*145f0*/  LOP3.LUT R21, R17, 0x7ff00000, RZ, 0xc0, !PT ;  /* 0x7ff0000011157812 */ /* 0x000fe200078ec0ff */
[----:B------:R-:W-:Y:S02]  /*14600*/  IMAD.MOV.U32 R26, RZ, RZ, 0x1 ;  /* 0x00000001ff1a7424 */ /* 0x000fe400078e00ff */
[----:B------:R-:W-:Y:S01]  /*14610*/  IMAD.MOV.U32 R17, RZ, RZ, 0x1ca00000 ;  /* 0x1ca00000ff117424 */ /* 0x000fe200078e00ff */
[C---:B------:R-:W-:Y:S01]  /*14620*/  FSETP.GEU.AND P2, PT, |R49|.reuse, 1.469367938527859385e-39, PT ;  /* 0x001000003100780b */ /* 0x040fe20003f4e200 */
[----:B------:R-:W-:Y:S01]  /*14630*/  @!P0 DMUL R24, R22, 8.98846567431157953865e+307 ;  /* 0x7fe0000016188828 */ /* 0x000fe20000000000 */
[----:B------:R-:W-:Y:S01]  /*14640*/  LOP3.LUT R16, R49, 0x7ff00000, RZ, 0xc0, !PT ;  /* 0x7ff0000031107812 */ /* 0x000fe200078ec0ff */
[----:B------:R-:W-:-:S03]  /*14650*/  IMAD.MOV.U32 R48, RZ, RZ, R20 ;  /* 0x000000ffff307224 */ /* 0x000fc600078e0014 */
[----:B------:R-:W-:Y:S01]  /*14660*/  ISETP.GE.U32.AND P1, PT, R16, R21, PT ;  /* 0x000000151000720c */ /* 0x000fe20003f26070 */
[----:B------:R-:W0:Y:S03]  /*14670*/  MUFU.RCP64H R27, R25 ;  /* 0x00000019001b7308 */ /* 0x000e260000001800 */
[----:B------:R-:W-:Y:S02]  /*14680*/  SEL R20, R17, 0x63400000, !P1 ;  /* 0x6340000011147807 */ /* 0x000fe40004800000 */
[----:B------:R-:W-:Y:S01]  /*14690*/  @!P0 LOP3.LUT R21, R25, 0x7ff00000, RZ, 0xc0, !PT ;  /* 0x7ff0000019158812 */ /* 0x000fe200078ec0ff */
[----:B------:R-:W-:Y:S01]  /*146a0*/  @!P2 IMAD.MOV.U32 R56, RZ, RZ, RZ ;  /* 0x000000ffff38a224 */ /* 0x000fe200078e00ff */
[----:B------:R-:W-:-:S04]  /*146b0*/  @!P2 LOP3.LUT R19, R23, 0x7ff00000, RZ, 0xc0, !PT ;  /* 0x7ff000001713a812 */ /* 0x000fc800078ec0ff */
[----:B------:R-:W-:-:S04]  /*146c0*/  @!P2 ISETP.GE.U32.AND P3, PT, R16, R19, PT ;  /* 0x000000131000a20c */ /* 0x000fc80003f66070 */
[----:B------:R-:W-:Y:S01]  /*146d0*/  @!P2 SEL R19, R17, 0x63400000, !P3 ;  /* 0x634000001113a807 */ /* 0x000fe20005800000 */
[----:B0-----:R-:W-:-:S03]  /*146e0*/  DFMA R52, R26, -R24, 1 ;  /* 0x3ff000001a34742b */ /* 0x001fc60000000818 */
[----:B------:R-:W-:-:S04]  /*146f0*/  @!P2 LOP3.LUT R19, R19, 0x80000000, R49, 0xf8, !PT ;  /* 0x800000001313a812 */ /* 0x000fc800078ef831 */
[----:B------:R-:W-:Y:S01]  /*14700*/  @!P2 LOP3.LUT R57, R19, 0x100000, RZ, 0xfc, !PT ;  /* 0x001000001339a812 */ /* 0x000fe200078efcff */
[----:B------:R-:W-:-:S08]  /*14710*/  DFMA R52, R52, R52, R52 ;  /* 0x000000343434722b */ /* 0x000fd00000000034 */
[----:B------:R-:W-:Y:S01]  /*14720*/  DFMA R26, R26, R52, R26 ;  /* 0x000000341a1a722b */ /* 0x000fe2000000001a */
[----:B------:R-:W-:Y:S01]  /*14730*/  LOP3.LUT R53, R20, 0x800fffff, R49, 0xf8, !PT ;  /* 0x800fffff14357812 */ /* 0x000fe200078ef831 */
[----:B------:R-:W-:Y:S02]  /*14740*/  IMAD.MOV.U32 R52, RZ, RZ, R48 ;  /* 0x000000ffff347224 */ /* 0x000fe400078e0030 */
[----:B------:R-:W-:-:S04]  /*14750*/  IMAD.MOV.U32 R20, RZ, RZ, R16 ;  /* 0x000000ffff147224 */ /* 0x000fc800078e0010 */
[----:B------:R-:W-:Y:S02]  /*14760*/  DFMA R58, R26, -R24, 1 ;  /* 0x3ff000001a3a742b */ /* 0x000fe40000000818 */
[----:B------:R-:W-:-:S06]  /*14770*/  @!P2 DFMA R52, R52, 2, -R56 ;  /* 0x400000003434a82b */ /* 0x000fcc0000000838 */
[----:B------:R-:W-:-:S04]  /*14780*/  DFMA R58, R26, R58, R26 ;  /* 0x0000003a1a3a722b */ /* 0x000fc8000000001a */
[----:B------:R-:W-:-:S04]  /*14790*/  @!P2 LOP3.LUT R20, R53, 0x7ff00000, RZ, 0xc0, !PT ;  /* 0x7ff000003514a812 */ /* 0x000fc800078ec0ff */
[----:B------:R-:W-:Y:S01]  /*147a0*/  DMUL R56, R58, R52 ;  /* 0x000000343a387228 */ /* 0x000fe20000000000 */
[----:B------:R-:W-:-:S05]  /*147b0*/  VIADD R19, R20, 0xffffffff ;  /* 0xffffffff14137836 */ /* 0x000fca0000000000 */
[----:B------:R-:W-:Y:S01]  /*147c0*/  ISETP.GT.U32.AND P0, PT, R19, 0x7feffffe, PT ;  /* 0x7feffffe1300780c */ /* 0x000fe20003f04070 */
[----:B------:R-:W-:Y:S01]  /*147d0*/  VIADD R19, R21, 0xffffffff ;  /* 0xffffffff15137836 */ /* 0x000fe20000000000 */
[----:B------:R-:W-:-:S04]  /*147e0*/  DFMA R26, R56, -R24, R52 ;  /* 0x80000018381a722b */ /* 0x000fc80000000034 */
[----:B------:R-:W-:-:S04]  /*147f0*/  ISETP.GT.U32.OR P0, PT, R19, 0x7feffffe, P0 ;  /* 0x7feffffe1300780c */ /* 0x000fc80000704470 */
[----:B------:R-:W-:-:S09]  /*14800*/  DFMA R26, R58, R26, R56 ;  /* 0x0000001a3a1a722b */ /* 0x000fd20000000038 */
[----:B------:R-:W-:Y:S05]  /*14810*/  @P0 BRA `(.L_x_255) ;  /* 0x0000000000740947 */ /* 0x000fea0003800000 */
[----:B------:R-:W-:-:S04]  /*14820*/  LOP3.LUT R19, R23, 0x7ff00000, RZ, 0xc0, !PT ;  /* 0x7ff0000017137812 */ /* 0x000fc800078ec0ff */
[CC--:B------:R-:W-:Y:S02]  /*14830*/  VIADDMNMX R20, R16.reuse, -R19.reuse, 0xb9600000, !PT ;  /* 0xb960000010147446 */ /* 0x0c0fe40007800913 */
[----:B------:R-:W-:Y:S02]  /*14840*/  ISETP.GE.U32.AND P0, PT, R16, R19, PT ;  /* 0x000000131000720c */ /* 0x000fe40003f06070 */
[----:B------:R-:W-:Y:S02]  /*14850*/  VIMNMX R20, PT, PT, R20, 0x46a00000, PT ;  /* 0x46a0000014147848 */ /* 0x000fe40003fe0100 */
[----:B------:R-:W-:-:S05]  /*14860*/  SEL R17, R17, 0x63400000, !P0 ;  /* 0x6340000011117807 */ /* 0x000fca0004000000 */
[----:B------:R-:W-:Y:S01]  /*14870*/  IMAD.IADD R17, R20, 0x1, -R17 ;  /* 0x0000000114117824 */ /* 0x000fe200078e0a11 */
[----:B------:R-:W-:-:S03]  /*14880*/  MOV R20, RZ ;  /* 0x000000ff00147202 */ /* 0x000fc60000000f00 */
[----:B------:R-:W-:-:S06]  /*14890*/  VIADD R21, R17, 0x7fe00000 ;  /* 0x7fe0000011157836 */ /* 0x000fcc0000000000 */
[----:B------:R-:W-:-:S10]  /*148a0*/  DMUL R56, R26, R20 ;  /* 0x000000141a387228 */ /* 0x000fd40000000000 */
[----:B------:R-:W-:-:S13]  /*148b0*/  FSETP.GTU.AND P0, PT, |R57|, 1.469367938527859385e-39, PT ;  /* 0x001000003900780b */ /* 0x000fda0003f0c200 */
[----:B------:R-:W-:Y:S05]  /*148c0*/  @P0 BRA `(.L_x_256) ;  /* 0x0000000000a80947 */ /* 0x000fea0003800000 */
[----:B------:R-:W-:Y:S01]  /*148d0*/  DFMA R24, R26, -R24, R52 ;  /* 0x800000181a18722b */ /* 0x000fe20000000034 */
[----:B------:R-:W-:-:S09]  /*148e0*/  IMAD.MOV.U32 R22, RZ, RZ, RZ ;  /* 0x000000ffff167224 */ /* 0x000fd200078e00ff */
[C---:B------:R-:W-:Y:S02]  /*148f0*/  FSETP.NEU.AND P0, PT, R25.reuse, RZ, PT ;  /* 0x000000ff1900720b */ /* 0x040fe40003f0d000 */
[----:B------:R-:W-:-:S04]  /*14900*/  LOP3.LUT R16, R25, 0x80000000, R23, 0x48, !PT ;  /* 0x8000000019107812 */ /* 0x000fc800078e4817 */
[----:B------:R-:W-:-:S07]  /*14910*/  LOP3.LUT R23, R16, R21, RZ, 0xfc, !PT ;  /* 0x0000001510177212 */ /* 0x000fce00078efcff */
[----:B------:R-:W-:Y:S05]  /*14920*/  @!P0 BRA `(.L_x_256) ;  /* 0x0000000000908947 */ /* 0x000fea0003800000 */
[----:B------:R-:W-:Y:S01]  /*14930*/  IMAD.MOV R21, RZ, RZ, -R17 ;  /* 0x000000ffff157224 */ /* 0x000fe200078e0a11 */
[----:B------:R-:W-:Y:S01]  /*14940*/  IADD3 R17, PT, PT, -R17, -0x43300000, RZ ;  /* 0xbcd0000011117810 */ /* 0x000fe20007ffe1ff */
[----:B------:R-:W-:-:S06]  /*14950*/  IMAD.MOV.U32 R20, RZ, RZ, RZ ;  /* 0x000000ffff147224 */ /* 0x000fcc00078e00ff */
[----:B------:R-:W-:Y:S02]  /*14960*/  DFMA R20, R56, -R20, R26 ;  /* 0x800000143814722b */ /* 0x000fe4000000001a */
[----:B------:R-:W-:-:S08]  /*14970*/  DMUL.RP R26, R26, R22 ;  /* 0x000000161a1a7228 */ /* 0x000fd00000008000 */
[----:B------:R-:W-:Y:S02]  /*14980*/  FSETP.NEU.AND P0, PT, |R21|, R17, PT ;  /* 0x000000111500720b */ /* 0x000fe40003f0d200 */
[----:B------:R-:W-:Y:S02]  /*14990*/  LOP3.LUT R16, R27, R16, RZ, 0x3c, !PT ;  /* 0x000000101b107212 */ /* 0x000fe400078e3cff */
[----:B------:R-:W-:Y:S02]  /*149a0*/  FSEL R17, R26, R56, !P0 ;  /* 0x000000381a117208 */ /* 0x000fe40004000000 */
[----:B------:R-:W-:-:S03]  /*149b0*/  FSEL R16, R16, R57, !P0 ;  /* 0x0000003910107208 */ /* 0x000fc60004000000 */
[----:B------:R-:W-:Y:S02]  /*149c0*/  IMAD.MOV.U32 R56, RZ, RZ, R17 ;  /* 0x000000ffff387224 */ /* 0x000fe400078e0011 */
[----:B------:R-:W-:Y:S01]  /*149d0*/  IMAD.MOV.U32 R57, RZ, RZ, R16 ;  /* 0x000000ffff397224 */ /* 0x000fe200078e0010 */
[----:B------:R-:W-:Y:S06]  /*149e0*/  BRA `(.L_x_256) ;  /* 0x0000000000607947 */ /* 0x000fec0003800000 */
.L_x_255:
[----:B------:R-:W-:-:S14]  /*149f0*/  DSETP.NAN.AND P0, PT, R48, R48, PT ;  /* 0x000000303000722a */ /* 0x000fdc0003f08000 */
[----:B------:R-:W-:Y:S05]  /*14a00*/  @P0 BRA `(.L_x_257) ;  /* 0x00000000004c0947 */ /* 0x000fea0003800000 */
[----:B------:R-:W-:-:S14]  /*14a10*/  DSETP.NAN.AND P0, PT, R22, R22, PT ;  /* 0x000000161600722a */ /* 0x000fdc0003f08000 */
[----:B------:R-:W-:Y:S05]  /*14a20*/  @P0 BRA `(.L_x_258) ;  /* 0x0000000000340947 */ /* 0x000fea0003800000 */
[----:B------:R-:W-:Y:S01]  /*14a30*/  ISETP.NE.AND P0, PT, R20, R21, PT ;  /* 0x000000151400720c */ /* 0x000fe20003f05270 */
[----:B------:R-:W-:Y:S02]  /*14a40*/  IMAD.MOV.U32 R56, RZ, RZ, 0x0 ;  /* 0x00000000ff387424 */ /* 0x000fe400078e00ff */
[----:B------:R-:W-:-:S10]  /*14a50*/  IMAD.MOV.U32 R57, RZ, RZ, -0x80000 ;  /* 0xfff80000ff397424 */ /* 0x000fd400078e00ff */
[----:B------:R-:W-:Y:S05]  /*14a60*/  @!P0 BRA `(.L_x_256) ;  /* 0x0000000000408947 */ /* 0x000fea0003800000 */
[----:B------:R-:W-:Y:S02]  /*14a70*/  ISETP.NE.AND P0, PT, R20, 0x7ff00000, PT ;  /* 0x7ff000001400780c */ /* 0x000fe40003f05270 */
[----:B------:R-:W-:Y:S02]  /*14a80*/  LOP3.LUT R16, R49, 0x80000000, R23, 0x48, !PT ;  /* 0x8000000031107812 */ /* 0x000fe400078e4817 */
[----:B------:R-:W-:-:S13]  /*14a90*/  ISETP.EQ.OR P0, PT, R21, RZ, !P0 ;  /* 0x000000ff1500720c */ /* 0x000fda0004702670 */
[----:B------:R-:W-:Y:S01]  /*14aa0*/  @P0 LOP3.LUT R17, R16, 0x7ff00000, RZ, 0xfc, !PT ;  /* 0x7ff0000010110812 */ /* 0x000fe200078efcff */
[----:B------:R-:W-:Y:S02]  /*14ab0*/  @!P0 IMAD.MOV.U32 R56, RZ, RZ, RZ ;  /* 0x000000ffff388224 */ /* 0x000fe400078e00ff */
[----:B------:R-:W-:Y:S02]  /*14ac0*/  @!P0 IMAD.MOV.U32 R57, RZ, RZ, R16 ;  /* 0x000000ffff398224 */ /* 0x000fe400078e0010 */
[----:B------:R-:W-:Y:S02]  /*14ad0*/  @P0 IMAD.MOV.U32 R56, RZ, RZ, RZ ;  /* 0x000000ffff380224 */ /* 0x000fe400078e00ff */
[----:B------:R-:W-:Y:S01]  /*14ae0*/  @P0 IMAD.MOV.U32 R57, RZ, RZ, R17 ;  /* 0x000000ffff390224 */ /* 0x000fe200078e0011 */
[----:B------:R-:W-:Y:S06]  /*14af0*/  BRA `(.L_x_256) ;  /* 0x00000000001c7947 */ /* 0x000fec0003800000 */
.L_x_258:
[----:B------:R-:W-:Y:S01]  /*14b00*/  LOP3.LUT R16, R23, 0x80000, RZ, 0xfc, !PT ;  /* 0x0008000017107812 */ /* 0x000fe200078efcff */
[----:B------:R-:W-:-:S04]  /*14b10*/  IMAD.MOV.U32 R56, RZ, RZ, R22 ;  /* 0x000000ffff387224 */ /* 0x000fc800078e0016 */
[----:B------:R-:W-:Y:S01]  /*14b20*/  IMAD.MOV.U32 R57, RZ, RZ, R16 ;  /* 0x000000ffff397224 */ /* 0x000fe200078e0010 */
[----:B------:R-:W-:Y:S06]  /*14b30*/  BRA `(.L_x_256) ;  /* 0x00000000000c7947 */ /* 0x000fec0003800000 */
.L_x_257:
[----:B------:R-:W-:Y:S01]  /*14b40*/  LOP3.LUT R16, R49, 0x80000, RZ, 0xfc, !PT ;  /* 0x0008000031107812 */ /* 0x000fe200078efcff */
[----:B------:R-:W-:-:S03]  /*14b50*/  IMAD.MOV.U32 R56, RZ, RZ, R48 ;  /* 0x000000ffff387224 */ /* 0x000fc600078e0030 */
[----:B------:R-:W-:-:S07]  /*14b60*/  MOV R57, R16 ;  /* 0x0000001000397202 */ /* 0x000fce0000000f00 */
.L_x_256:
[----:B------:R-:W-:Y:S05]  /*14b70*/  BSYNC.RECONVERGENT B0 ;  /* 0x0000000000007941 */ /* 0x000fea0003800200 */
.L_x_254:
[----:B------:R-:W-:Y:S02]  /*14b80*/  IMAD.MOV.U32 R19, RZ, RZ, 0x0 ;  /* 0x00000000ff137424 */ /* 0x000fe400078e00ff */
[----:B------:R-:W-:Y:S02]  /*14b90*/  IMAD.MOV.U32 R16, RZ, RZ, R56 ;  /* 0x000000ffff107224 */ /* 0x000fe400078e0038 */
[----:B------:R-:W-:Y:S01]  /*14ba0*/  IMAD.MOV.U32 R17, RZ, RZ, R57 ;  /* 0x000000ffff117224 */ /* 0x000fe200078e0039 */
[----:B------:R-:W-:Y:S06]  /*14bb0*/  RET.REL.NODEC R18 `(_Z24processMandelbrotElementPdS_S_S_S_S_S_S_S_S_S_S_S_S_S_S_S_S_S_S_S_PbS_S_S_S_S_S_S_Piiidddi) ;  /* 0xfffffeb412107950 */ /* 0x000fec0003c3ffff */
        .weak           $__internal_2_$__cuda_sm20_dsqrt_rn_f64_mediumpath_v1
        .type           $__internal_2_$__cuda_sm20_dsqrt_rn_f64_mediumpath_v1,@function
        .size           $__internal_2_$__cuda_sm20_dsqrt_rn_f64_mediumpath_v1,($__internal_3_$__cuda_sm20_sqrt_rn_f32_slowpath - $__internal_2_$__cuda_sm20_dsqrt_rn_f64_mediumpath_v1)
$__internal_2_$__cuda_sm20_dsqrt_rn_f64_mediumpath_v1:
[----:B------:R-:W-:Y:S01]  /*14bc0*/  ISETP.GE.U32.AND P0, PT, R24, -0x3400000, PT ;  /* 0xfcc000001800780c */ /* 0x000fe20003f06070 */
[----:B------:R-:W-:Y:S01]  /*14bd0*/  BSSY.RECONVERGENT B0, `(.L_x_259) ;  /* 0x0000029000007945 */ /* 0x000fe20003800200 */
[-C--:B------:R-:W-:Y:S01]  /*14be0*/  LOP3.LUT R23, R23, R22.reuse, RZ, 0x3c, !PT ;  /* 0x0000001617177212 */ /* 0x080fe200078e3cff */
[----:B------:R-:W-:Y:S02]  /*14bf0*/  IMAD.MOV.U32 R24, RZ, RZ, R17 ;  /* 0x000000ffff187224 */ /* 0x000fe400078e0011 */
[----:B------:R-:W-:Y:S01]  /*14c00*/  IMAD.MOV.U32 R17, RZ, RZ, R21 ;  /* 0x000000ffff117224 */ /* 0x000fe200078e0015 */
[----:B------:R-:W-:Y:S01]  /*14c10*/  LOP3.LUT R22, R23, R22, RZ, 0x3c, !PT ;  /* 0x0000001617167212 */ /* 0x000fe200078e3cff */
[----:B------:R-:W-:-:S03]  /*14c20*/  IMAD.MOV.U32 R21, RZ, RZ, R19 ;  /* 0x000000ffff157224 */ /* 0x000fc600078e0013 */
[----:B------:R-:W-:-:S03]  /*14c30*/  LOP3.LUT R23, R23, R22, RZ, 0x3c, !PT ;  /* 0x0000001617177212 */ /* 0x000fc600078e3cff */
[----:B------:R-:W-:Y:S05]  /*14c40*/  @!P0 BRA `(.L_x_260) ;  /* 0x0000000000208947 */ /* 0x000fea0003800000 */
[----:B------:R-:W-:-:S10]  /*14c50*/  DFMA.RM R20, R22, R16, R20 ;  /* 0x000000101614722b */ /* 0x000fd40000004014 */
[----:B------:R-:W-:-:S05]  /*14c60*/  IADD3 R16, P0, PT, R20, 0x1, RZ ;  /* 0x0000000114107810 */ /* 0x000fca0007f1e0ff */
[----:B------:R-:W-:-:S06]  /*14c70*/  IMAD.X R17, RZ, RZ, R21, P0 ;  /* 0x000000ffff117224 */ /* 0x000fcc00000e0615 */
[----:B------:R-:W-:-:S08]  /*14c80*/  DFMA.RP R24, -R20, R16, R24 ;  /* 0x000000101418722b */ /* 0x000fd00000008118 */
[----:B------:R-:W-:-:S06]  /*14c90*/  DSETP.GT.AND P0, PT, R24, RZ, PT ;  /* 0x000000ff1800722a */ /* 0x000fcc0003f04000 */
[----:B------:R-:W-:Y:S02]  /*14ca0*/  FSEL R20, R16, R20, P0 ;  /* 0x0000001410147208 */ /* 0x000fe40000000000 */
[----:B------:R-:W-:Y:S01]  /*14cb0*/  FSEL R21, R17, R21, P0 ;  /* 0x0000001511157208 */ /* 0x000fe20000000000 */
[----:B------:R-:W-:Y:S06]  /*14cc0*/  BRA `(.L_x_261) ;  /* 0x0000000000647947 */ /* 0x000fec0003800000 */
.L_x_260:
[----:B------:R-:W-:-:S14]  /*14cd0*/  DSETP.NE.AND P0, PT, R24, RZ, PT ;  /* 0x000000ff1800722a */ /* 0x000fdc0003f05000 */
[----:B------:R-:W-:Y:S05]  /*14ce0*/  @!P0 BRA `(.L_x_262) ;  /* 0x0000000000588947 */ /* 0x000fea0003800000 */
[----:B------:R-:W-:-:S13]  /*14cf0*/  ISETP.GE.AND P0, PT, R25, RZ, PT ;  /* 0x000000ff1900720c */ /* 0x000fda0003f06270 */
[----:B------:R-:W-:Y:S02]  /*14d00*/  @!P0 IMAD.MOV.U32 R20, RZ, RZ, 0x0 ;  /* 0x00000000ff148424 */ /* 0x000fe400078e00ff */
[----:B------:R-:W-:Y:S01]  /*14d10*/  @!P0 IMAD.MOV.U32 R21, RZ, RZ, -0x80000 ;  /* 0xfff80000ff158424 */ /* 0x000fe200078e00ff */
[----:B------:R-:W-:Y:S06]  /*14d20*/  @!P0 BRA `(.L_x_261) ;  /* 0x00000000004c8947 */ /* 0x000fec0003800000 */
[----:B------:R-:W-:-:S13]  /*14d30*/  ISETP.GT.AND P0, PT, R25, 0x7fefffff, PT ;  /* 0x7fefffff1900780c */ /* 0x000fda0003f04270 */
[----:B------:R-:W-:Y:S05]  /*14d40*/  @P0 BRA `(.L_x_262) ;  /* 0x0000000000400947 */ /* 0x000fea0003800000 */
[----:B------:R-:W-:Y:S01]  /*14d50*/  DMUL R24, R24, 8.11296384146066816958e+31 ;  /* 0x4690000018187828 */ /* 0x000fe20000000000 */
[----:B------:R-:W-:Y:S02]  /*14d60*/  IMAD.MOV.U32 R22, RZ, RZ, RZ ;  /* 0x000000ffff167224 */ /* 0x000fe400078e00ff */
[----:B------:R-:W-:Y:S02]  /*14d70*/  IMAD.MOV.U32 R16, RZ, RZ, 0x0 ;  /* 0x00000000ff107424 */ /* 0x000fe400078e00ff */
[----:B------:R-:W-:Y:S01]  /*14d80*/  IMAD.MOV.U32 R17, RZ, RZ, 0x3fd80000 ;  /* 0x3fd80000ff117424 */ /* 0x000fe200078e00ff */
[----:B------:R-:W0:Y:S02]  /*14d90*/  MUFU.RSQ64H R23, R25 ;  /* 0x0000001900177308 */ /* 0x000e240000001c00 */
[----:B0-----:R-:W-:-:S08]  /*14da0*/  DMUL R20, R22, R22 ;  /* 0x0000001616147228 */ /* 0x001fd00000000000 */
[----:B------:R-:W-:-:S08]  /*14db0*/  DFMA R20, R24, -R20, 1 ;  /* 0x3ff000001814742b */ /* 0x000fd00000000814 */
[----:B------:R-:W-:Y:S02]  /*14dc0*/  DFMA R16, R20, R16, 0.5 ;  /* 0x3fe000001410742b */ /* 0x000fe40000000010 */
[----:B------:R-:W-:-:S08]  /*14dd0*/  DMUL R20, R22, R20 ;  /* 0x0000001416147228 */ /* 0x000fd00000000000 */
[----:B------:R-:W-:-:S08]  /*14de0*/  DFMA R20, R16, R20, R22 ;  /* 0x000000141014722b */ /* 0x000fd00000000016 */
[----:B------:R-:W-:Y:S02]  /*14df0*/  DMUL R16, R24, R20 ;  /* 0x0000001418107228 */ /* 0x000fe40000000000 */
[----:B------:R-:W-:-:S06]  /*14e00*/  VIADD R21, R21, 0xfff00000 ;  /* 0xfff0000015157836 */ /* 0x000fcc0000000000 */
[----:B------:R-:W-:-:S08]  /*14e10*/  DFMA R24, R16, -R16, R24 ;  /* 0x800000101018722b */ /* 0x000fd00000000018 */
[----:B------:R-:W-:-:S10]  /*14e20*/  DFMA R20, R20, R24, R16 ;  /* 0x000000181414722b */ /* 0x000fd40000000010 */
[----:B------:R-:W-:Y:S01]  /*14e30*/  VIADD R21, R21, 0xfcb00000 ;  /* 0xfcb0000015157836 */ /* 0x000fe20000000000 */
[----:B------:R-:W-:Y:S06]  /*14e40*/  BRA `(.L_x_261) ;  /* 0x0000000000047947 */ /* 0x000fec0003800000 */
.L_x_262:
[----:B------:R-:W-:-:S11]  /*14e50*/  DADD R20, R24, R24 ;  /* 0x0000000018147229 */ /* 0x000fd60000000018 */
.L_x_261:
[----:B------:R-:W-:Y:S05]  /*14e60*/  BSYNC.RECONVERGENT B0 ;  /* 0x0000000000007941 */ /* 0x000fea0003800200 */
.L_x_259:
[----:B------:R-:W-:Y:S01]  /*14e70*/  IMAD.MOV.U32 R19, RZ, RZ, 0x0 ;  /* 0x00000000ff137424 */ /* 0x000fe200078e00ff */
[----:B------:R-:W-:Y:S01]  /*14e80*/  MOV R17, R20 ;  /* 0x0000001400117202 */ /* 0x000fe20000000f00 */
[----:B------:R-:W-:Y:S02]  /*14e90*/  IMAD.MOV.U32 R16, RZ, RZ, R21 ;  /* 0x000000ffff107224 */ /* 0x000fe400078e0015 */
[----:B------:R-:W-:Y:S05]  /*14ea0*/  RET.REL.NODEC R18 `(_Z24processMandelbrotElementPdS_S_S_S_S_S_S_S_S_S_S_S_S_S_S_S_S_S_S_S_PbS_S_S_S_S_S_S_Piiidddi) ;  /* 0xfffffeb012547950 */ /* 0x000fea0003c3ffff */
        .weak           $__internal_3_$__cuda_sm20_sqrt_rn_f32_slowpath
        .type           $__internal_3_$__cuda_sm20_sqrt_rn_f32_slowpath,@function
        .size           $__internal_3_$__cuda_sm20_sqrt_rn_f32_slowpath,($_Z24processMandelbrotElementPdS_S_S_S_S_S_S_S_S_S_S_S_S_S_S_S_S_S_S_S_PbS_S_S_S_S_S_S_Piiidddi$__internal_trig_reduction_slowpathd - $__internal_3_$__cuda_sm20_sqrt_rn_f32_slowpath)
$__internal_3_$__cuda_sm20_sqrt_rn_f32_slowpath:
[----:B------:R-:W-:-:S13]  /*14eb0*/  LOP3.LUT P0, RZ, R5, 0x7fffffff, RZ, 0xc0, !PT ;  /* 0x7fffffff05ff7812 */ /* 0x000fda000780c0ff */
[----:B------:R-:W-:Y:S01]  /*14ec0*/  @!P0 IMAD.MOV.U32 R6, RZ, RZ, R5 ;  /* 0x000000ffff068224 */ /* 0x000fe200078e0005 */
[----:B------:R-:W-:Y:S06]  /*14ed0*/  @!P0 BRA `(.L_x_263) ;  /* 0x0000000000408947 */ /* 0x000fec0003800000 */
[----:B------:R-:W-:-:S13]  /*14ee0*/  FSETP.GEU.FTZ.AND P0, PT, R5, RZ, PT ;  /* 0x000000ff0500720b */ /* 0x000fda0003f1e000 */
[----:B------:R-:W-:Y:S01]  /*14ef0*/  @!P0 IMAD.MOV.U32 R6, RZ, RZ, 0x7fffffff ;  /* 0x7fffffffff068424 */ /* 0x000fe200078e00ff */
[----:B------:R-:W-:Y:S06]  /*14f00*/  @!P0 BRA `(.L_x_263) ;  /* 0x0000000000348947 */ /* 0x000fec0003800000 */
[----:B------:R-:W-:-:S13]  /*14f10*/  FSETP.GTU.FTZ.AND P0, PT, |R5|, +INF , PT ;  /* 0x7f8000000500780b */ /* 0x000fda0003f1c200 */
[----:B------:R-:W-:Y:S01]  /*14f20*/  @P0 FADD.FTZ R6, R5, 1 ;  /* 0x3f80000005060421 */ /* 0x000fe20000010000 */
[----:B------:R-:W-:Y:S06]  /*14f30*/  @P0 BRA `(.L_x_263) ;  /* 0x0000000000280947 */ /* 0x000fec0003800000 */
[----:B------:R-:W-:-:S13]  /*14f40*/  FSETP.NEU.FTZ.AND P0, PT, |R5|, +INF , PT ;  /* 0x7f8000000500780b */ /* 0x000fda0003f1d200 */
[----:B------:R-:W-:-:S04]  /*14f50*/  @P0 FFMA R9, R5, 1.84467440737095516160e+19, RZ ;  /* 0x5f80000005090823 */ /* 0x000fc800000000ff */
[----:B------:R-:W0:Y:S02]  /*14f60*/  @P0 MUFU.RSQ R6, R9 ;  /* 0x0000000900060308 */ /* 0x000e240000001400 */
[----:B0-----:R-:W-:Y:S01]  /*14f70*/  @P0 FMUL.FTZ R14, R9, R6 ;  /* 0x00000006090e0220 */ /* 0x001fe20000410000 */
[----:B------:R-:W-:Y:S01]  /*14f80*/  @P0 FMUL.FTZ R15, R6, 0.5 ;  /* 0x3f000000060f0820 */ /* 0x000fe20000410000 */
[----:B------:R-:W-:Y:S02]  /*14f90*/  @!P0 IMAD.MOV.U32 R6, RZ, RZ, R5 ;  /* 0x000000ffff068224 */ /* 0x000fe400078e0005 */
[----:B------:R-:W-:-:S04]  /*14fa0*/  @P0 FADD.FTZ R13, -R14, -RZ ;  /* 0x800000ff0e0d0221 */ /* 0x000fc80000010100 */
[----:B------:R-:W-:-:S04]  /*14fb0*/  @P0 FFMA R13, R14, R13, R9 ;  /* 0x0000000d0e0d0223 */ /* 0x000fc80000000009 */
[----:B------:R-:W-:-:S04]  /*14fc0*/  @P0 FFMA R13, R13, R15, R14 ;  /* 0x0000000f0d0d0223 */ /* 0x000fc8000000000e */
[----:B------:R-:W-:-:S07]  /*14fd0*/  @P0 FMUL.FTZ R6, R13, 2.3283064365386962891e-10 ;  /* 0x2f8000000d060820 */ /* 0x000fce0000410000 */
.L_x_263:
[----:B------:R-:W-:Y:S02]  /*14fe0*/  IMAD.MOV.U32 R14, RZ, RZ, R16 ;  /* 0x000000ffff0e7224 */ /* 0x000fe400078e0010 */
[----:B------:R-:W-:-:S04]  /*14ff0*/  IMAD.MOV.U32 R15, RZ, RZ, 0x0 ;  /* 0x00000000ff0f7424 */ /* 0x000fc800078e00ff */
[----:B------:R-:W-:Y:S05]  /*15000*/  RET.REL.NODEC R14 `(_Z24processMandelbrotElementPdS_S_S_S_S_S_S_S_S_S_S_S_S_S_S_S_S_S_S_S_PbS_S_S_S_S_S_S_Piiidddi) ;  /* 0xfffffeac0efc7950 */ /* 0x000fea0003c3ffff */
        .type           $_Z24processMandelbrotElementPdS_S_S_S_S_S_S_S_S_S_S_S_S_S_S_S_S_S_S_S_PbS_S_S_S_S_S_S_Piiidddi$__internal_trig_reduction_slowpathd,@function
        .size           $_Z24processMandelbrotElementPdS_S_S_S_S_S_S_S_S_S_S_S_S_S_S_S_S_S_S_S_PbS_S_S_S_S_S_S_Piiidddi$__internal_trig_reduction_slowpathd,(.L_x_276 - $_Z24processMandelbrotElementPdS_S_S_S_S_S_S_S_S_S_S_S_S_S_S_S_S_S_S_S_PbS_S_S_S_S_S_S_Piiidddi$__internal_trig_reduction_slowpathd)
$_Z24processMandelbrotElementPdS_S_S_S_S_S_S_S_S_S_S_S_S_S_S_S_S_S_S_S_PbS_S_S_S_S_S_S_Piiidddi$__internal_trig_reduction_slowpathd:
[--C-:B------:R-:W-:Y:S01]  /*15010*/  SHF.R.U32.HI R52, RZ, 0x14, R51.reuse ;  /* 0x00000014ff347819 */ /* 0x100fe20000011633 */
[----:B------:R-:W-:Y:S02]  /*15020*/  IMAD.MOV.U32 R19, RZ, RZ, R51 ;  /* 0x000000ffff137224 */ /* 0x000fe400078e0033 */
[----:B------:R-:W-:Y:S01]  /*15030*/  IMAD.MOV.U32 R22, RZ, RZ, RZ ;  /* 0x000000ffff167224 */ /* 0x000fe200078e00ff */
[----:B------:R-:W-:-:S04]  /*15040*/  LOP3.LUT R16, R52, 0x7ff, RZ, 0xc0, !PT ;  /* 0x000007ff34107812 */ /* 0x000fc800078ec0ff */
[----:B------:R-:W-:-:S13]  /*15050*/  ISETP.NE.AND P0, PT, R16, 0x7ff, PT ;  /* 0x000007ff1000780c */ /* 0x000fda0003f05270 */
[----:B------:R-:W-:Y:S05]  /*15060*/  @!P0 BRA `(.L_x_264) ;  /* 0x0000000800548947 */ /* 0x000fea0003800000 */
[----:B------:R-:W-:Y:S01]  /*15070*/  VIADD R17, R16, 0xfffffc00 ;  /* 0xfffffc0010117836 */ /* 0x000fe20000000000 */
[----:B------:R-:W-:Y:S01]  /*15080*/  BSSY.RECONVERGENT B0, `(.L_x_265) ;  /* 0x0000032000007945 */ /* 0x000fe20003800200 */
[----:B------:R-:W-:-:S03]  /*15090*/  CS2R R24, SRZ ;  /* 0x0000000000187805 */ /* 0x000fc6000001ff00 */
[----:B------:R-:W-:Y:S02]  /*150a0*/  SHF.R.U32.HI R16, RZ, 0x6, R17 ;  /* 0x00000006ff107819 */ /* 0x000fe40000011611 */
[----:B------:R-:W-:Y:S01]  /*150b0*/  ISETP.GE.U32.AND P0, PT, R17, 0x80, PT ;  /* 0x000000801100780c */ /* 0x000fe20003f06070 */
[----:B------:R-:W-:Y:S01]  /*150c0*/  VIADD R17, R1, 0x30 ;  /* 0x0000003001117836 */ /* 0x000fe20000000000 */
[C---:B------:R-:W-:Y:S02]  /*150d0*/  IADD3 R18, PT, PT, -R16.reuse, 0x13, RZ ;  /* 0x0000001310127810 */ /* 0x040fe40007ffe1ff */
[----:B------:R-:W-:Y:S02]  /*150e0*/  IADD3 R21, PT, PT, -R16, 0xf, RZ ;  /* 0x0000000f10157810 */ /* 0x000fe40007ffe1ff */
[----:B------:R-:W-:-:S04]  /*150f0*/  SEL R18, R18, 0x12, P0 ;  /* 0x0000001212127807 */ /* 0x000fc80000000000 */
[----:B------:R-:W-:-:S13]  /*15100*/  ISETP.GE.AND P0, PT, R21, R18, PT ;  /* 0x000000121500720c */ /* 0x000fda0003f06270 */
[----:B------:R-:W-:Y:S05]  /*15110*/  @P0 BRA `(.L_x_266) ;  /* 0x0000000000a00947 */ /* 0x000fea0003800000 */
[----:B------:R-:W0:Y:S01]  /*15120*/  LDC.64 R56, c[0x0][0x358] ;  /* 0x0000d600ff387b82 */ /* 0x000e220000000a00 */
[C---:B------:R-:W-:Y:S01]  /*15130*/  SHF.L.U64.HI R19, R20.reuse, 0xb, R19 ;  /* 0x0000000b14137819 */ /* 0x040fe20000010213 */
[----:B------:R-:W-:Y:S01]  /*15140*/  BSSY.RECONVERGENT B1, `(.L_x_267) ;  /* 0x0000024000017945 */ /* 0x000fe20003800200 */
[----:B------:R-:W-:Y:S01]  /*15150*/  IMAD.MOV.U32 R23, RZ, RZ, R21 ;  /* 0x000000ffff177224 */ /* 0x000fe200078e0015 */
[----:B------:R-:W-:Y:S01]  /*15160*/  IADD3 R22, PT, PT, RZ, -R16, -R18 ;  /* 0x80000010ff167210 */ /* 0x000fe20007ffe812 */
[----:B------:R-:W-:Y:S01]  /*15170*/  IMAD.SHL.U32 R20, R20, 0x800, RZ ;  /* 0x0000080014147824 */ /* 0x000fe200078e00ff */
[----:B------:R-:W-:Y:S01]  /*15180*/  CS2R R24, SRZ ;  /* 0x0000000000187805 */ /* 0x000fe2000001ff00 */
[----:B------:R-:W-:Y:S01]  /*15190*/  IMAD.MOV.U32 R21, RZ, RZ, RZ ;  /* 0x000000ffff157224 */ /* 0x000fe200078e00ff */
[----:B------:R-:W-:-:S07]  /*151a0*/  LOP3.LUT R19, R19, 0x80000000, RZ, 0xfc, !PT ;  /* 0x8000000013137812 */ /* 0x000fce00078efcff */
.L_x_268:
[----:B------:R-:W1:Y:S01]  /*151b0*/  LDC.64 R26, c[0x4][0x40] ;  /* 0x01001000ff1a7b82 */ /* 0x000e620000000a00 */
[----:B0-----:R-:W-:Y:S02]  /*151c0*/  R2UR UR4, R56 ;  /* 0x00000000380472ca */ /* 0x001fe400000e0000 */
[----:B------:R-:W-:Y:S01]  /*151d0*/  R2UR UR5, R57 ;  /* 0x00000000390572ca */ /* 0x000fe200000e0000 */
[----:B-1----:R-:W-:-:S12]  /*151e0*/  IMAD.WIDE R26, R23, 0x8, R26 ;  /* 0x00000008171a7825 */ /* 0x002fd800078e021a */
[----:B------:R0:W2:Y:S01]  /*151f0*/  LDG.E.64.CONSTANT R58, desc[UR4][R26.64] ;  /* 0x000000041a3a7981 */ /* 0x0000a2000c1e9b00 */
[----:B------:R-:W-:Y:S02]  /*15200*/  VIADD R22, R22, 0x1 ;  /* 0x0000000116167836 */ /* 0x000fe40000000000 */
[----:B------:R-:W-:Y:S01]  /*15210*/  VIADD R23, R23, 0x1 ;  /* 0x0000000117177836 */ /* 0x000fe20000000000 */
[----:B0-----:R-:W-:Y:S01]  /*15220*/  MOV R26, R24 ;  /* 0x00000018001a7202 */ /* 0x001fe20000000f00 */
[----:B------:R-:W-:-:S04]  /*15230*/  IMAD.MOV.U32 R27, RZ, RZ, R25 ;  /* 0x000000ffff1b7224 */ /* 0x000fc800078e0019 */
[----:B--2---:R-:W-:-:S04]  /*15240*/  IMAD.WIDE.U32 R26, P3, R58, R20, R26 ;  /* 0x000000143a1a7225 */ /* 0x004fc8000786001a */
[----:B------:R-:W-:Y:S02]  /*15250*/  IMAD R24, R58, R19, RZ ;  /* 0x000000133a187224 */ /* 0x000fe400078e02ff */
[----:B------:R-:W-:Y:S02]  /*15260*/  IMAD R25, R59, R20, RZ ;  /* 0x000000143b197224 */ /* 0x000fe400078e02ff */
[----:B------:R-:W-:Y:S01]  /*15270*/  IMAD.MOV.U32 R60, RZ, RZ, R26 ;  /* 0x000000ffff3c7224 */ /* 0x000fe200078e001a */
[----:B------:R-:W-:Y:S01]  /*15280*/  IADD3 R24, P0, PT, R24, R27, RZ ;  /* 0x0000001b18187210 */ /* 0x000fe20007f1e0ff */
[----:B------:R-:W-:-:S03]  /*15290*/  IMAD.HI.U32 R27, R58, R19, RZ ;  /* 0x000000133a1b7227 */ /* 0x000fc600078e00ff */
[----:B------:R-:W-:Y:S01]  /*152a0*/  IADD3 R61, P1, PT, R25, R24, RZ ;  /* 0x00000018193d7210 */ /* 0x000fe20007f3e0ff */
[----:B------:R-:W-:Y:S02]  /*152b0*/  IMAD R24, R21, 0x8, R17 ;  /* 0x0000000815187824 */ /* 0x000fe400078e0211 */
[----:B------:R-:W-:Y:S02]  /*152c0*/  IMAD.X R27, RZ, RZ, R27, P3 ;  /* 0x000000ffff1b7224 */ /* 0x000fe400018e061b */
[CC--:B------:R-:W-:Y:S01]  /*152d0*/  IMAD.HI.U32 R25, R59.reuse, R19.reuse, RZ ;  /* 0x000000133b197227 */ /* 0x0c0fe200078e00ff */
[----:B------:R0:W-:Y:S03]  /*152e0*/  STL.64 [R24], R60 ;  /* 0x0000003c18007387 */ /* 0x0001e60000100a00 */
[----:B------:R-:W-:Y:S02]  /*152f0*/  IMAD R26, R59, R19, RZ ;  /* 0x000000133b1a7224 */ /* 0x000fe400078e02ff */
[----:B------:R-:W-:-:S02]  /*15300*/  VIADD R21, R21, 0x1 ;  /* 0x0000000115157836 */ /* 0x000fc40000000000 */
[----:B0-----:R-:W-:-:S05]  /*15310*/  IMAD.HI.U32 R24, R59, R20, RZ ;  /* 0x000000143b187227 */ /* 0x001fca00078e00ff */
[----:B------:R-:W-:-:S04]  /*15320*/  IADD3.X R24, P0, PT, R24, R27, RZ, P0, !PT ;  /* 0x0000001b18187210 */ /* 0x000fc8000071e4ff */
[----:B------:R-:W-:Y:S01]  /*15330*/  IADD3.X R24, P1, PT, R26, R24, RZ, P1, !PT ;  /* 0x000000181a187210 */ /* 0x000fe20000f3e4ff */
[----:B------:R-:W-:Y:S01]  /*15340*/  IMAD.X R25, RZ, RZ, R25, P0 ;  /* 0x000000ffff197224 */ /* 0x000fe200000e0619 */
[----:B------:R-:W-:-:S03]  /*15350*/  ISETP.NE.AND P0, PT, R22, -0xf, PT ;  /* 0xfffffff11600780c */ /* 0x000fc60003f05270 */
[----:B------:R-:W-:-:S10]  /*15360*/  IMAD.X R25, RZ, RZ, R25, P1 ;  /* 0x000000ffff197224 */ /* 0x000fd400008e0619 */
[----:B------:R-:W-:Y:S05]  /*15370*/  @P0 BRA `(.L_x_268) ;  /* 0xfffffffc008c0947 */ /* 0x000fea000383ffff */
[----:B------:R-:W-:Y:S05]  /*15380*/  BSYNC.RECONVERGENT B1 ;  /* 0x0000000000017941 */ /* 0x000fea0003800200 */
.L_x_267:
[----:B------:R-:W-:-:S07]  /*15390*/  IMAD.MOV.U32 R21, RZ, RZ, R18 ;  /* 0x000000ffff157224 */ /* 0x000fce00078e0012 */
.L_x_266:
[----:B------:R-:W-:Y:S05]  /*153a0*/  BSYNC.RECONVERGENT B0 ;  /* 0x0000000000007941 */ /* 0x000fea0003800200 */
.L_x_265:
[----:B------:R-:W-:Y:S01]  /*153b0*/  LOP3.LUT P0, R52, R52, 0x3f, RZ, 0xc0, !PT ;  /* 0x0000003f34347812 */ /* 0x000fe2000780c0ff */
[----:B------:R-:W-:-:S04]  /*153c0*/  IMAD.IADD R16, R16, 0x1, R21 ;  /* 0x0000000110107824 */ /* 0x000fc800078e0215 */
[----:B------:R-:W-:-:S05]  /*153d0*/  IMAD.U32 R16, R16, 0x8, R17 ;  /* 0x0000000810107824 */ /* 0x000fca00078e0011 */
[----:B------:R0:W-:Y:S04]  /*153e0*/  STL.64 [R16+-0x78], R24 ;  /* 0xffff881810007387 */ /* 0x0001e80000100a00 */
[----:B------:R-:W2:Y:S04]  /*153f0*/  @P0 LDL.64 R26, [R1+0x38] ;  /* 0x00003800011a0983 */ /* 0x000ea80000100a00 */
[----:B------:R-:W3:Y:S04]  /*15400*/  LDL.64 R18, [R1+0x48] ;  /* 0x0000480001127983 */ /* 0x000ee80000100a00 */
[----:B0-----:R-:W4:Y:S01]  /*15410*/  LDL.64 R16, [R1+0x40] ;  /* 0x0000400001107983 */ /* 0x001f220000100a00 */
[----:B------:R-:W-:Y:S01]  /*15420*/  @P0 LOP3.LUT R21, R52, 0x3f, RZ, 0x3c, !PT ;  /* 0x0000003f34150812 */ /* 0x000fe200078e3cff */
[----:B------:R-:W-:Y:S01]  /*15430*/  BSSY.RECONVERGENT B0, `(.L_x_269) ;  /* 0x0000034000007945 */ /* 0x000fe20003800200 */
[----:B--2---:R-:W-:-:S02]  /*15440*/  @P0 SHF.R.U64 R25, R26, 0x1, R27 ;  /* 0x000000011a190819 */ /* 0x004fc4000000121b */
[----:B------:R-:W-:-:S04]  /*15450*/  @P0 SHF.R.U32.HI R26, RZ, 0x1, R27 ;  /* 0x00000001ff1a0819 */ /* 0x000fc8000001161b */
[-CC-:B------:R-:W-:Y:S02]  /*15460*/  @P0 SHF.R.U64 R25, R25, R21.reuse, R26.reuse ;  /* 0x0000001519190219 */ /* 0x180fe4000000121a */
[CC--:B----4-:R-:W-:Y:S02]  /*15470*/  @P0 SHF.L.U32 R23, R16.reuse, R52.reuse, RZ ;  /* 0x0000003410170219 */ /* 0x0d0fe400000006ff */
[--C-:B------:R-:W-:Y:S02]  /*15480*/  @P0 SHF.R.U32.HI R20, RZ, 0x1, R17.reuse ;  /* 0x00000001ff140819 */ /* 0x100fe40000011611 */
[C-C-:B------:R-:W-:Y:S02]  /*15490*/  @P0 SHF.R.U64 R24, R16.reuse, 0x1, R17.reuse ;  /* 0x0000000110180819 */ /* 0x140fe40000001211 */
[----:B------:R-:W-:Y:S02]  /*154a0*/  @P0 SHF.L.U64.HI R22, R16, R52, R17 ;  /* 0x0000003410160219 */ /* 0x000fe40000010211 */
[----:B------:R-:W-:-:S02]  /*154b0*/  @P0 SHF.R.U32.HI R26, RZ, R21, R26 ;  /* 0x00000015ff1a0219 */ /* 0x000fc4000001161a */
[----:B------:R-:W-:Y:S02]  /*154c0*/  @P0 LOP3.LUT R16, R23, R25, RZ, 0xfc, !PT ;  /* 0x0000001917100212 */ /* 0x000fe400078efcff */
[----:B---3--:R-:W-:Y:S02]  /*154d0*/  @P0 SHF.L.U32 R27, R18, R52, RZ ;  /* 0x00000034121b0219 */ /* 0x008fe400000006ff */
[-CC-:B------:R-:W-:Y:S02]  /*154e0*/  @P0 SHF.R.U64 R24, R24, R21.reuse, R20.reuse ;  /* 0x0000001518180219 */ /* 0x180fe40000001214 */
[----:B------:R-:W-:Y:S02]  /*154f0*/  @P0 LOP3.LUT R17, R22, R26, RZ, 0xfc, !PT ;  /* 0x0000001a16110212 */ /* 0x000fe400078efcff */
[----:B------:R-:W-:Y:S01]  /*15500*/  @P0 SHF.R.U32.HI R20, RZ, R21, R20 ;  /* 0x00000015ff140219 */ /* 0x000fe20000011614 */
[----:B------:R-:W-:Y:S01]  /*15510*/  IMAD.SHL.U32 R21, R16, 0x4, RZ ;  /* 0x0000000410157824 */ /* 0x000fe200078e00ff */
[----:B------:R-:W-:-:S02]  /*15520*/  @P0 SHF.L.U64.HI R52, R18, R52, R19 ;  /* 0x0000003412340219 */ /* 0x000fc40000010213 */
[----:B------:R-:W-:Y:S02]  /*15530*/  @P0 LOP3.LUT R18, R27, R24, RZ, 0xfc, !PT ;  /* 0x000000181b120212 */ /* 0x000fe400078efcff */
[----:B------:R-:W-:Y:S02]  /*15540*/  SHF.L.U64.HI R16, R16, 0x2, R17 ;  /* 0x0000000210107819 */ /* 0x000fe40000010211 */
[----:B------:R-:W-:Y:S02]  /*15550*/  @P0 LOP3.LUT R19, R52, R20, RZ, 0xfc, !PT ;  /* 0x0000001434130212 */ /* 0x000fe400078efcff */
[----:B------:R-:W-:Y:S02]  /*15560*/  SHF.L.W.U32.HI R17, R17, 0x2, R18 ;  /* 0x0000000211117819 */ /* 0x000fe40000010e12 */
[----:B------:R-:W-:Y:S02]  /*15570*/  IADD3 RZ, P0, PT, RZ, -R21, RZ ;  /* 0x80000015ffff7210 */ /* 0x000fe40007f1e0ff */
[----:B------:R-:W-:-:S02]  /*15580*/  LOP3.LUT R20, RZ, R16, RZ, 0x33, !PT ;  /* 0x00000010ff147212 */ /* 0x000fc400078e33ff */
[----:B------:R-:W-:Y:S02]  /*15590*/  SHF.L.W.U32.HI R22, R18, 0x2, R19 ;  /* 0x0000000212167819 */ /* 0x000fe40000010e13 */
[----:B------:R-:W-:Y:S02]  /*155a0*/  LOP3.LUT R23, RZ, R17, RZ, 0x33, !PT ;  /* 0x00000011ff177212 */ /* 0x000fe400078e33ff */
[----:B------:R-:W-:Y:S02]  /*155b0*/  IADD3.X R20, P0, PT, RZ, R20, RZ, P0, !PT ;  /* 0x00000014ff147210 */ /* 0x000fe4000071e4ff */
[----:B------:R-:W-:Y:S02]  /*155c0*/  LOP3.LUT R18, RZ, R22, RZ, 0x33, !PT ;  /* 0x00000016ff127212 */ /* 0x000fe400078e33ff */
[----:B------:R-:W-:Y:S02]  /*155d0*/  IADD3.X R23, P1, PT, RZ, R23, RZ, P0, !PT ;  /* 0x00000017ff177210 */ /* 0x000fe4000073e4ff */
[----:B------:R-:W-:-:S03]  /*155e0*/  ISETP.GT.U32.AND P3, PT, R17, -0x1, PT ;  /* 0xffffffff1100780c */ /* 0x000fc60003f64070 */
[----:B------:R-:W-:Y:S01]  /*155f0*/  IMAD.X R18, RZ, RZ, R18, P1 ;  /* 0x000000ffff127224 */ /* 0x000fe200008e0612 */
[----:B------:R-:W-:-:S04]  /*15600*/  ISETP.GT.AND.EX P0, PT, R22, -0x1, PT, P3 ;  /* 0xffffffff1600780c */ /* 0x000fc80003f04330 */
[----:B------:R-:W-:Y:S02]  /*15610*/  SEL R18, R22, R18, P0 ;  /* 0x0000001216127207 */ /* 0x000fe40000000000 */
[----:B------:R-:W-:Y:S02]  /*15620*/  SEL R17, R17, R23, P0 ;  /* 0x0000001711117207 */ /* 0x000fe40000000000 */
[----:B------:R-:W-:-:S04]  /*15630*/  ISETP.NE.U32.AND P1, PT, R18, RZ, PT ;  /* 0x000000ff1200720c */ /* 0x000fc80003f25070 */
[----:B------:R-:W-:-:S06]  /*15640*/  SEL R23, R17, R18, !P1 ;  /* 0x0000001211177207 */ /* 0x000fcc0004800000 */
[----:B------:R-:W0:Y:S02]  /*15650*/  FLO.U32 R23, R23 ;  /* 0x0000001700177300 */ /* 0x000e2400000e0000 */
[C---:B0-----:R-:W-:Y:S02]  /*15660*/  IADD3 R24, PT, PT, -R23.reuse, 0x1f, RZ ;  /* 0x0000001f17187810 */ /* 0x041fe40007ffe1ff */
[----:B------:R-:W-:Y:S02]  /*15670*/  IADD3 R23, PT, PT, -R23, 0x3f, RZ ;  /* 0x0000003f17177810 */ /* 0x000fe40007ffe1ff */
[----:B------:R-:W-:-:S04]  /*15680*/  @P1 IADD3 R23, PT, PT, R24, RZ, RZ ;  /* 0x000000ff18171210 */ /* 0x000fc80007ffe0ff */
[----:B------:R-:W-:Y:S01]  /*15690*/  ISETP.NE.AND P1, PT, R23, RZ, PT ;  /* 0x000000ff1700720c */ /* 0x000fe20003f25270 */
[----:B------:R-:W-:Y:S01]  /*156a0*/  @!P0 IMAD.MOV R21, RZ, RZ, -R21 ;  /* 0x000000ffff158224 */ /* 0x000fe200078e0a15 */
[----:B------:R-:W-:-:S11]  /*156b0*/  SEL R20, R16, R20, P0 ;  /* 0x0000001410147207 */ /* 0x000fd60000000000 */
[----:B------:R-:W-:Y:S05]  /*156c0*/  @!P1 BRA `(.L_x_270) ;  /* 0x0000000000289947 */ /* 0x000fea0003800000 */
[----:B------:R-:W-:Y:S02]  /*156d0*/  LOP3.LUT R16, R23, 0x3f, RZ, 0xc0, !PT ;  /* 0x0000003f17107812 */ /* 0x000fe400078ec0ff */
[----:B------:R-:W-:Y:S02]  /*156e0*/  SHF.R.U64 R21, R21, 0x1, R20 ;  /* 0x0000000115157819 */ /* 0x000fe40000001214 */
[CC--:B------:R-:W-:Y:S02]  /*156f0*/  SHF.L.U64.HI R18, R17.reuse, R16.reuse, R18 ;  /* 0x0000001011127219 */ /* 0x0c0fe40000010212 */
[----:B------:R-:W-:Y:S02]  /*15700*/  SHF.L.U32 R17, R17, R16, RZ ;  /* 0x0000001011117219 */ /* 0x000fe400000006ff */
[----:B------:R-:W-:Y:S02]  /*15710*/  SHF.R.U32.HI R20, RZ, 0x1, R20 ;  /* 0x00000001ff147819 */ /* 0x000fe40000011614 */
[----:B------:R-:W-:-:S04]  /*15720*/  LOP3.LUT R16, R23, 0x3f, RZ, 0xc, !PT ;  /* 0x0000003f17107812 */ /* 0x000fc800078e0cff */
[-CC-:B------:R-:W-:Y:S02]  /*15730*/  SHF.R.U64 R21, R21, R16.reuse, R20.reuse ;  /* 0x0000001015157219 */ /* 0x180fe40000001214 */
[----:B------:R-:W-:Y:S02]  /*15740*/  SHF.R.U32.HI R16, RZ, R16, R20 ;  /* 0x00000010ff107219 */ /* 0x000fe40000011614 */
[----:B------:R-:W-:Y:S02]  /*15750*/  LOP3.LUT R17, R17, R21, RZ, 0xfc, !PT ;  /* 0x0000001511117212 */ /* 0x000fe400078efcff */
[----:B------:R-:W-:-:S07]  /*15760*/  LOP3.LUT R18, R18, R16, RZ, 0xfc, !PT ;  /* 0x0000001012127212 */ /* 0x000fce00078efcff */
.L_x_270:
[----:B------:R-:W-:Y:S05]  /*15770*/  BSYNC.RECONVERGENT B0 ;  /* 0x0000000000007941 */ /* 0x000fea0003800200 */
.L_x_269:
[----:B------:R-:W-:Y:S01]  /*15780*/  IMAD.WIDE.U32 R26, R17, 0x2168c235, RZ ;  /* 0x2168c235111a7825 */ /* 0x000fe200078e00ff */
[----:B------:R-:W-:-:S03]  /*15790*/  SHF.R.U32.HI R19, RZ, 0x1e, R19 ;  /* 0x0000001eff137819 */ /* 0x000fc60000011613 */
[----:B------:R-:W-:Y:S01]  /*157a0*/  IMAD.MOV.U32 R24, RZ, RZ, R27 ;  /* 0x000000ffff187224 */ /* 0x000fe200078e001b */
[----:B------:R-:W-:Y:S01]  /*157b0*/  IADD3 RZ, P1, PT, R26, R26, RZ ;  /* 0x0000001a1aff7210 */ /* 0x000fe20007f3e0ff */
[----:B------:R-:W-:Y:S01]  /*157c0*/  IMAD.MOV.U32 R25, RZ, RZ, RZ ;  /* 0x000000ffff197224 */ /* 0x000fe200078e00ff */
[----:B------:R-:W-:Y:S01]  /*157d0*/  LEA.HI R22, R22, R19, RZ, 0x1 ;  /* 0x0000001316167211 */ /* 0x000fe200078f08ff */
[----:B------:R-:W-:-:S04]  /*157e0*/  IMAD.HI.U32 R16, R18, -0x36f0255e, RZ ;  /* 0xc90fdaa212107827 */ /* 0x000fc800078e00ff */
[----:B------:R-:W-:-:S04]  /*157f0*/  IMAD.WIDE.U32 R24, R17, -0x36f0255e, R24 ;  /* 0xc90fdaa211187825 */ /* 0x000fc800078e0018 */
[C---:B------:R-:W-:Y:S02]  /*15800*/  IMAD R20, R18.reuse, -0x36f0255e, RZ ;  /* 0xc90fdaa212147824 */ /* 0x040fe400078e02ff */
[----:B------:R-:W-:-:S04]  /*15810*/  IMAD.WIDE.U32 R24, P3, R18, 0x2168c235, R24 ;  /* 0x2168c23512187825 */ /* 0x000fc80007860018 */
[----:B------:R-:W-:Y:S01]  /*15820*/  IMAD.X R16, RZ, RZ, R16, P3 ;  /* 0x000000ffff107224 */ /* 0x000fe200018e0610 */
[----:B------:R-:W-:Y:S02]  /*15830*/  IADD3 R20, P3, PT, R20, R25, RZ ;  /* 0x0000001914147210 */ /* 0x000fe40007f7e0ff */
[----:B------:R-:W-:Y:S02]  /*15840*/  IADD3.X RZ, P1, PT, R24, R24, RZ, P1, !PT ;  /* 0x0000001818ff7210 */ /* 0x000fe40000f3e4ff */
[C---:B------:R-:W-:Y:S01]  /*15850*/  ISETP.GT.U32.AND P4, PT, R20.reuse, RZ, PT ;  /* 0x000000ff1400720c */ /* 0x040fe20003f84070 */
[----:B------:R-:W-:Y:S01]  /*15860*/  IMAD.X R18, RZ, RZ, R16, P3 ;  /* 0x000000ffff127224 */ /* 0x000fe200018e0610 */
[----:B------:R-:W-:-:S04]  /*15870*/  IADD3.X R17, P3, PT, R20, R20, RZ, P1, !PT ;  /* 0x0000001414117210 */ /* 0x000fc80000f7e4ff */
[C---:B------:R-:W-:Y:S01]  /*15880*/  ISETP.GT.AND.EX P1, PT, R18.reuse, RZ, PT, P4 ;  /* 0x000000ff1200720c */ /* 0x040fe20003f24340 */
[----:B------:R-:W-:-:S03]  /*15890*/  IMAD.X R16, R18, 0x1, R18, P3 ;  /* 0x0000000112107824 */ /* 0x000fc600018e0612 */
[----:B------:R-:W-:Y:S02]  /*158a0*/  SEL R17, R17, R20, P1 ;  /* 0x0000001411117207 */ /* 0x000fe40000800000 */
[----:B------:R-:W-:Y:S02]  /*158b0*/  SEL R16, R16, R18, P1 ;  /* 0x0000001210107207 */ /* 0x000fe40000800000 */
[----:B------:R-:W-:-:S05]  /*158c0*/  IADD3 R18, P3, PT, R17, 0x1, RZ ;  /* 0x0000000111127810 */ /* 0x000fca0007f7e0ff */
[----:B------:R-:W-:Y:S01]  /*158d0*/  IMAD.X R17, RZ, RZ, R16, P3 ;  /* 0x000000ffff117224 */ /* 0x000fe200018e0610 */
[----:B------:R-:W-:Y:S02]  /*158e0*/  SEL R16, RZ, 0xffffffff, !P1 ;  /* 0xffffffffff107807 */ /* 0x000fe40004800000 */
[----:B------:R-:W-:Y:S02]  /*158f0*/  LOP3.LUT P1, R21, R51, 0x80000000, RZ, 0xc0, !PT ;  /* 0x8000000033157812 */ /* 0x000fe4000782c0ff */
[----:B------:R-:W-:Y:S01]  /*15900*/  SHF.R.U64 R18, R18, 0xa, R17 ;  /* 0x0000000a12127819 */ /* 0x000fe20000001211 */
[----:B------:R-:W-:Y:S01]  /*15910*/  IMAD.IADD R16, R16, 0x1, -R23 ;  /* 0x0000000110107824 */ /* 0x000fe200078e0a17 */
[----:B------:R-:W-:Y:S02]  /*15920*/  @!P0 LOP3.LUT R21, R21, 0x80000000, RZ, 0x3c, !PT ;  /* 0x8000000015158812 */ /* 0x000fe400078e3cff */
[----:B------:R-:W-:Y:S01]  /*15930*/  IADD3 R18, P3, PT, R18, 0x1, RZ ;  /* 0x0000000112127810 */ /* 0x000fe20007f7e0ff */
[----:B------:R-:W-:-:S03]  /*15940*/  IMAD.SHL.U32 R16, R16, 0x100000, RZ ;  /* 0x0010000010107824 */ /* 0x000fc600078e00ff */
[----:B------:R-:W-:-:S03]  /*15950*/  LEA.HI.X R17, R17, RZ, RZ, 0x16, P3 ;  /* 0x000000ff11117211 */ /* 0x000fc600018fb4ff */
[----:B------:R-:W-:Y:S01]  /*15960*/  @P1 IMAD.MOV R22, RZ, RZ, -R22 ;  /* 0x000000ffff161224 */ /* 0x000fe200078e0a16 */
[--C-:B------:R-:W-:Y:S02]  /*15970*/  SHF.R.U64 R18, R18, 0x1, R17.reuse ;  /* 0x0000000112127819 */ /* 0x100fe40000001211 */
[----:B------:R-:W-:Y:S02]  /*15980*/  SHF.R.U32.HI R17, RZ, 0x1, R17 ;  /* 0x00000001ff117819 */ /* 0x000fe40000011611 */
[----:B------:R-:W-:-:S04]  /*15990*/  IADD3 R20, P3, P4, RZ, RZ, R18 ;  /* 0x000000ffff147210 */ /* 0x000fc80007c7e012 */
[----:B------:R-:W-:-:S04]  /*159a0*/  IADD3.X R16, PT, PT, R16, 0x3fe00000, R17, P3, P4 ;  /* 0x3fe0000010107810 */ /* 0x000fc80001fe8411 */
[----:B------:R-:W-:-:S07]  /*159b0*/  LOP3.LUT R19, R16, R21, RZ, 0xfc, !PT ;  /* 0x0000001510137212 */ /* 0x000fce00078efcff */
.L_x_264:
[----:B------:R-:W-:Y:S02]  /*159c0*/  IMAD.MOV.U32 R51, RZ, RZ, 0x0 ;  /* 0x00000000ff337424 */ /* 0x000fe400078e00ff */
[----:B------:R-:W-:Y:S02]  /*159d0*/  IMAD.MOV.U32 R21, RZ, RZ, R19 ;  /* 0x000000ffff157224 */ /* 0x000fe400078e0013 */
[----:B------:R-:W-:Y:S05]  /*159e0*/  RET.REL.NODEC R50 `(_Z24processMandelbrotElementPdS_S_S_S_S_S_S_S_S_S_S_S_S_S_S_S_S_S_S_S_PbS_S_S_S_S_S_S_Piiidddi) ;  /* 0xfffffea432847950 */ /* 0x000fea0003c3ffff */
.L_x_271:
[----:B------:R-:W-:-:S00]  /*159f0*/  BRA `(.L_x_271) ;  /* 0xfffffffc00fc7947 */ /* 0x000fc0000383ffff */
[----:B------:R-:W-:-:S00]  /*15a00*/  NOP ;  /* 0x0000000000007918 */ /* 0x000fc00000000000 */
[----:B------:R-:W-:-:S00]  /*15a10*/  NOP ;  /* 0x0000000000007918 */ /* 0x000fc00000000000 */
[----:B------:R-:W-:-:S00]  /*15a20*/  NOP ;  /* 0x0000000000007918 */ /* 0x000fc00000000000 */
[----:B------:R-:W-:-:S00]  /*15a30*/  NOP ;  /* 0x0000000000007918 */ /* 0x000fc00000000000 */
[----:B------:R-:W-:-:S00]  /*15a40*/  NOP ;  /* 0x0000000000007918 */ /* 0x000fc00000000000 */
[----:B------:R-:W-:-:S00]  /*15a50*/  NOP ;  /* 0x0000000000007918 */ /* 0x000fc00000000000 */
[----:B------:R-:W-:-:S00]  /*15a60*/  NOP ;  /* 0x0000000000007918 */ /* 0x000fc00000000000 */
[----:B------:R-:W-:-:S00]  /*15a70*/  NOP ;  /* 0x0000000000007918 */ /* 0x000fc00000000000 */
.L_x_276:


//--------------------- .nv.global.init           --------------------------
	.section	.nv.global.init,"aw",@progbits
	.align	16
.nv.global.init:
	.type		__cudart_sin_cos_coeffs,@object
	.size		__cudart_sin_cos_coeffs,(__cudart_i2opi_d - __cudart_sin_cos_coeffs)
__cudart_sin_cos_coeffs:
        /*0000*/ 	.byte	0x46, 0xd2, 0xb0, 0x2c, 0xf1, 0xe5, 0x5a, 0xbe, 0x92, 0xe3, 0xac, 0x69, 0xe3, 0x1d, 0xc7, 0x3e
        /*0010*/ 	.byte	0xa1, 0x62, 0xdb, 0x19, 0xa0, 0x01, 0x2a, 0xbf, 0x18, 0x08, 0x11, 0x11, 0x11, 0x11, 0x81, 0x3f
        /*0020*/ 	.byte	0x54, 0x55, 0x55, 0x55, 0x55, 0x55, 0xc5, 0xbf, 0x00, 0x00, 0x00, 0x00, 0x00, 0x00, 0x00, 0x00
        /*0030*/ 	.byte	0x00, 0x00, 0x00, 0x00, 0x00, 0x00, 0x00, 0x00, 0x64, 0x81, 0xfd, 0x20, 0x83, 0xff, 0xa8, 0xbd
        /*0040*/ 	.byte	0x28, 0x85, 0xef, 0xc1, 0xa7, 0xee, 0x21, 0x3e, 0xd9, 0xe6, 0x06, 0x8e, 0x4f, 0x7e, 0x92, 0xbe
        /*0050*/ 	.byte	0xe9, 0xbc, 0xdd, 0x19, 0xa0, 0x01, 0xfa, 0x3e, 0x47, 0x5d, 0xc1, 0x16, 0x6c, 0xc1, 0x56, 0xbf
        /*0060*/ 	.byte	0x51, 0x55, 0x55, 0x55, 0x55, 0x55, 0xa5, 0x3f, 0x00, 0x00, 0x00, 0x00, 0x00, 0x00, 0xe0, 0xbf
        /*0070*/ 	.byte	0x00, 0x00, 0x00, 0x00, 0x00, 0x00, 0xf0, 0x3f, 0x00, 0x00, 0x00, 0x00, 0x00, 0x00, 0x00, 0x00
	.type		__cudart_i2opi_d,@object
	.size		__cudart_i2opi_d,(mrg32k3aM1SubSeq - __cudart_i2opi_d)
__cudart_i2opi_d:
        /* <DEDUP_REMOVED lines=9> */
	.type		mrg32k3aM1SubSeq,@object
	.size		mrg32k3aM1SubSeq,(mrg32k3aM2SubSeq - mrg32k3aM1SubSeq)
mrg32k3aM1SubSeq:
        /* <DEDUP_REMOVED lines=126> */
	.type		mrg32k3aM2SubSeq,@object
	.size		mrg32k3aM2SubSeq,(mrg32k3aM1 - mrg32k3aM2SubSeq)
mrg32k3aM2SubSeq:
        /* <DEDUP_REMOVED lines=126> */
	.type		mrg32k3aM1,@object
	.size		mrg32k3aM1,(mrg32k3aM1Seq - mrg32k3aM1)
mrg32k3aM1:
        /* <DEDUP_REMOVED lines=144> */
	.type		mrg32k3aM1Seq,@object
	.size		mrg32k3aM1Seq,(mrg32k3aM2 - mrg32k3aM1Seq)
mrg32k3aM1Seq:
        /* <DEDUP_REMOVED lines=144> */
	.type		mrg32k3aM2,@object
	.size		mrg32k3aM2,(mrg32k3aM2Seq - mrg32k3aM2)
mrg32k3aM2:
        /* <DEDUP_REMOVED lines=144> */
	.type		mrg32k3aM2Seq,@object
	.size		mrg32k3aM2Seq,(precalc_xorwow_matrix - mrg32k3aM2Seq)
mrg32k3aM2Seq:
        /* <DEDUP_REMOVED lines=144> */
	.type		precalc_xorwow_matrix,@object
	.size		precalc_xorwow_matrix,(precalc_xorwow_offset_matrix - precalc_xorwow_matrix)
precalc_xorwow_matrix:
        /* <DEDUP_REMOVED lines=6400> */
	.type		precalc_xorwow_offset_matrix,@object
	.size		precalc_xorwow_offset_matrix,(.L_1 - precalc_xorwow_offset_matrix)
precalc_xorwow_offset_matrix:
        /* <DEDUP_REMOVED lines=6400> */
.L_1:


//--------------------- .nv.shared.reserved.0     --------------------------
	.section	.nv.shared.reserved.0,"aw",@nobits
	.weak		__nv_reservedSMEM_offset_0_alias
	.size		__nv_reservedSMEM_offset_0_alias, 0, 64
	.other		__nv_reservedSMEM_offset_0_alias,@"STO_CUDA_RESERVED_SHARED STV_DEFAULT"
__nv_reservedSMEM_offset_0_alias:
	.zero		0
	.zero		64


//--------------------- .nv.constant0._Z24processMandelbrotElementPdS_S_S_S_S_S_S_S_S_S_S_S_S_S_S_S_S_S_S_S_PbS_S_S_S_S_S_S_Piiidddi --------------------------
	.section	.nv.constant0._Z24processMandelbrotElementPdS_S_S_S_S_S_S_S_S_S_S_S_S_S_S_S_S_S_S_S_PbS_S_S_S_S_S_S_Piiidddi,"a",@progbits
	.sectionflags	@""
	.align	4
.nv.constant0._Z24processMandelbrotElementPdS_S_S_S_S_S_S_S_S_S_S_S_S_S_S_S_S_S_S_S_PbS_S_S_S_S_S_S_Piiidddi:
	.zero		1172


//--------------------- SYMBOLS --------------------------

	.type		.nv.reservedSmem.offset0,@object
	.size		.nv.reservedSmem.offset0,0x4
